//
// Generated by NVIDIA NVVM Compiler
//
// Compiler Build ID: CL-36424714
// Cuda compilation tools, release 13.0, V13.0.88
// Based on NVVM 20.0.0
//

.version 9.0
.target sm_100
.address_size 64

	// .globl	_ZN13CaptionEngine4CUDA16kernel_text_glowEPjPKjiifjf
.global .align 4 .b8 __cudart_i2opi_f[24] = {65, 144, 67, 60, 153, 149, 98, 219, 192, 221, 52, 245, 209, 87, 39, 252, 41, 21, 68, 78, 110, 131, 249, 162};

.visible .entry _ZN13CaptionEngine4CUDA16kernel_text_glowEPjPKjiifjf(
	.param .u64 .ptr .align 1 _ZN13CaptionEngine4CUDA16kernel_text_glowEPjPKjiifjf_param_0,
	.param .u64 .ptr .align 1 _ZN13CaptionEngine4CUDA16kernel_text_glowEPjPKjiifjf_param_1,
	.param .u32 _ZN13CaptionEngine4CUDA16kernel_text_glowEPjPKjiifjf_param_2,
	.param .u32 _ZN13CaptionEngine4CUDA16kernel_text_glowEPjPKjiifjf_param_3,
	.param .f32 _ZN13CaptionEngine4CUDA16kernel_text_glowEPjPKjiifjf_param_4,
	.param .u32 _ZN13CaptionEngine4CUDA16kernel_text_glowEPjPKjiifjf_param_5,
	.param .f32 _ZN13CaptionEngine4CUDA16kernel_text_glowEPjPKjiifjf_param_6
)
{
	.reg .pred 	%p<9>;
	.reg .b32 	%r<117>;
	.reg .b32 	%f<149>;
	.reg .b64 	%rd<23>;

	ld.param.u64 	%rd2, [_ZN13CaptionEngine4CUDA16kernel_text_glowEPjPKjiifjf_param_0];
	ld.param.u64 	%rd3, [_ZN13CaptionEngine4CUDA16kernel_text_glowEPjPKjiifjf_param_1];
	ld.param.u32 	%r25, [_ZN13CaptionEngine4CUDA16kernel_text_glowEPjPKjiifjf_param_2];
	ld.param.u32 	%r28, [_ZN13CaptionEngine4CUDA16kernel_text_glowEPjPKjiifjf_param_3];
	ld.param.f32 	%f11, [_ZN13CaptionEngine4CUDA16kernel_text_glowEPjPKjiifjf_param_4];
	ld.param.u32 	%r27, [_ZN13CaptionEngine4CUDA16kernel_text_glowEPjPKjiifjf_param_5];
	ld.param.f32 	%f12, [_ZN13CaptionEngine4CUDA16kernel_text_glowEPjPKjiifjf_param_6];
	cvta.to.global.u64 	%rd1, %rd3;
	mov.u32 	%r29, %ctaid.x;
	mov.u32 	%r30, %ntid.x;
	mov.u32 	%r31, %tid.x;
	mad.lo.s32 	%r1, %r29, %r30, %r31;
	mov.u32 	%r32, %ctaid.y;
	mov.u32 	%r33, %ntid.y;
	mov.u32 	%r34, %tid.y;
	mad.lo.s32 	%r35, %r32, %r33, %r34;
	setp.ge.s32 	%p1, %r1, %r25;
	setp.ge.s32 	%p2, %r35, %r28;
	or.pred  	%p3, %p1, %p2;
	@%p3 bra 	$L__BB0_11;
	mad.lo.s32 	%r3, %r25, %r35, %r1;
	mul.wide.s32 	%rd4, %r3, 4;
	add.s64 	%rd5, %rd1, %rd4;
	ld.global.u32 	%r4, [%rd5];
	cvt.rzi.s32.f32 	%r5, %f11;
	neg.s32 	%r6, %r5;
	setp.lt.s32 	%p4, %r5, 0;
	mov.f32 	%f146, 0f00000000;
	@%p4 bra 	$L__BB0_10;
	add.s32 	%r36, %r25, -1;
	cvt.rn.f32.s32 	%f1, %r36;
	add.s32 	%r37, %r28, -1;
	cvt.rn.f32.u32 	%f2, %r37;
	shl.b32 	%r38, %r5, 1;
	and.b32  	%r7, %r5, 1;
	sub.s32 	%r8, 1, %r5;
	and.b32  	%r39, %r38, -4;
	neg.s32 	%r9, %r39;
	sub.s32 	%r10, %r1, %r5;
	mov.f32 	%f146, 0f00000000;
	mov.u32 	%r111, %r6;
$L__BB0_3:
	setp.lt.u32 	%p5, %r5, 2;
	add.s32 	%r40, %r111, %r35;
	cvt.rn.f32.s32 	%f15, %r40;
	max.f32 	%f16, %f15, 0f00000000;
	min.f32 	%f17, %f16, %f2;
	cvt.rzi.s32.f32 	%r41, %f17;
	mul.lo.s32 	%r12, %r41, %r25;
	mul.lo.s32 	%r13, %r111, %r111;
	mov.u32 	%r116, %r6;
	@%p5 bra 	$L__BB0_7;
	mov.u32 	%r112, %r10;
	mov.u32 	%r113, %r9;
	mov.u32 	%r114, %r8;
$L__BB0_5:
	.pragma "nounroll";
	add.s32 	%r42, %r114, -1;
	cvt.rn.f32.s32 	%f18, %r112;
	max.f32 	%f19, %f18, 0f00000000;
	min.f32 	%f20, %f19, %f1;
	cvt.rzi.s32.f32 	%r43, %f20;
	add.s32 	%r44, %r43, %r12;
	mul.wide.s32 	%rd6, %r44, 4;
	add.s64 	%rd7, %rd1, %rd6;
	ld.global.u8 	%r45, [%rd7+3];
	cvt.rn.f32.u32 	%f21, %r45;
	div.rn.f32 	%f22, %f21, 0f437F0000;
	mad.lo.s32 	%r46, %r42, %r42, %r13;
	cvt.rn.f32.u32 	%f23, %r46;
	sqrt.rn.f32 	%f24, %f23;
	div.rn.f32 	%f25, %f24, %f11;
	mov.f32 	%f26, 0f3F800000;
	sub.f32 	%f27, %f26, %f25;
	max.f32 	%f28, %f27, 0f00000000;
	fma.rn.f32 	%f29, %f22, %f28, %f146;
	add.s32 	%r47, %r114, 2;
	add.s32 	%r48, %r112, 1;
	cvt.rn.f32.s32 	%f30, %r48;
	max.f32 	%f31, %f30, 0f00000000;
	min.f32 	%f32, %f31, %f1;
	cvt.rzi.s32.f32 	%r49, %f32;
	add.s32 	%r50, %r49, %r12;
	mul.wide.s32 	%rd8, %r50, 4;
	add.s64 	%rd9, %rd1, %rd8;
	ld.global.u8 	%r51, [%rd9+3];
	cvt.rn.f32.u32 	%f33, %r51;
	div.rn.f32 	%f34, %f33, 0f437F0000;
	mul.lo.s32 	%r52, %r114, %r114;
	add.s32 	%r53, %r52, %r13;
	cvt.rn.f32.u32 	%f35, %r53;
	sqrt.rn.f32 	%f36, %f35;
	div.rn.f32 	%f37, %f36, %f11;
	sub.f32 	%f38, %f26, %f37;
	max.f32 	%f39, %f38, 0f00000000;
	fma.rn.f32 	%f40, %f34, %f39, %f29;
	add.s32 	%r54, %r52, %r114;
	add.s32 	%r55, %r114, %r54;
	add.s32 	%r56, %r112, 2;
	cvt.rn.f32.s32 	%f41, %r56;
	max.f32 	%f42, %f41, 0f00000000;
	min.f32 	%f43, %f42, %f1;
	cvt.rzi.s32.f32 	%r57, %f43;
	add.s32 	%r58, %r57, %r12;
	mul.wide.s32 	%rd10, %r58, 4;
	add.s64 	%rd11, %rd1, %rd10;
	ld.global.u8 	%r59, [%rd11+3];
	cvt.rn.f32.u32 	%f44, %r59;
	div.rn.f32 	%f45, %f44, 0f437F0000;
	add.s32 	%r60, %r55, %r13;
	add.s32 	%r61, %r60, 1;
	cvt.rn.f32.u32 	%f46, %r61;
	sqrt.rn.f32 	%f47, %f46;
	div.rn.f32 	%f48, %f47, %f11;
	sub.f32 	%f49, %f26, %f48;
	max.f32 	%f50, %f49, 0f00000000;
	fma.rn.f32 	%f51, %f45, %f50, %f40;
	add.s32 	%r62, %r112, 3;
	cvt.rn.f32.s32 	%f52, %r62;
	max.f32 	%f53, %f52, 0f00000000;
	min.f32 	%f54, %f53, %f1;
	cvt.rzi.s32.f32 	%r63, %f54;
	add.s32 	%r64, %r63, %r12;
	mul.wide.s32 	%rd12, %r64, 4;
	add.s64 	%rd13, %rd1, %rd12;
	ld.global.u8 	%r65, [%rd13+3];
	cvt.rn.f32.u32 	%f55, %r65;
	div.rn.f32 	%f56, %f55, 0f437F0000;
	mad.lo.s32 	%r66, %r47, %r47, %r13;
	cvt.rn.f32.u32 	%f57, %r66;
	sqrt.rn.f32 	%f58, %f57;
	div.rn.f32 	%f59, %f58, %f11;
	sub.f32 	%f60, %f26, %f59;
	max.f32 	%f61, %f60, 0f00000000;
	fma.rn.f32 	%f146, %f56, %f61, %f51;
	add.s32 	%r114, %r114, 4;
	add.s32 	%r113, %r113, 4;
	add.s32 	%r112, %r112, 4;
	setp.ne.s32 	%p6, %r113, 0;
	@%p6 bra 	$L__BB0_5;
	add.s32 	%r116, %r114, -1;
$L__BB0_7:
	setp.eq.s32 	%p7, %r7, 0;
	@%p7 bra 	$L__BB0_9;
	add.s32 	%r67, %r116, %r1;
	cvt.rn.f32.s32 	%f62, %r67;
	max.f32 	%f63, %f62, 0f00000000;
	min.f32 	%f64, %f63, %f1;
	cvt.rzi.s32.f32 	%r68, %f64;
	add.s32 	%r69, %r68, %r12;
	mul.wide.s32 	%rd14, %r69, 4;
	add.s64 	%rd15, %rd1, %rd14;
	ld.global.u8 	%r70, [%rd15+3];
	cvt.rn.f32.u32 	%f65, %r70;
	div.rn.f32 	%f66, %f65, 0f437F0000;
	mul.lo.s32 	%r71, %r116, %r116;
	add.s32 	%r72, %r71, %r13;
	cvt.rn.f32.u32 	%f67, %r72;
	sqrt.rn.f32 	%f68, %f67;
	div.rn.f32 	%f69, %f68, %f11;
	mov.f32 	%f70, 0f3F800000;
	sub.f32 	%f71, %f70, %f69;
	max.f32 	%f72, %f71, 0f00000000;
	fma.rn.f32 	%f73, %f66, %f72, %f146;
	add.s32 	%r73, %r71, %r116;
	add.s32 	%r74, %r116, %r73;
	add.s32 	%r75, %r67, 1;
	cvt.rn.f32.s32 	%f74, %r75;
	max.f32 	%f75, %f74, 0f00000000;
	min.f32 	%f76, %f75, %f1;
	cvt.rzi.s32.f32 	%r76, %f76;
	add.s32 	%r77, %r76, %r12;
	mul.wide.s32 	%rd16, %r77, 4;
	add.s64 	%rd17, %rd1, %rd16;
	ld.global.u8 	%r78, [%rd17+3];
	cvt.rn.f32.u32 	%f77, %r78;
	div.rn.f32 	%f78, %f77, 0f437F0000;
	add.s32 	%r79, %r74, %r13;
	add.s32 	%r80, %r79, 1;
	cvt.rn.f32.u32 	%f79, %r80;
	sqrt.rn.f32 	%f80, %f79;
	div.rn.f32 	%f81, %f80, %f11;
	sub.f32 	%f82, %f70, %f81;
	max.f32 	%f83, %f82, 0f00000000;
	fma.rn.f32 	%f146, %f78, %f83, %f73;
	add.s32 	%r116, %r116, 2;
$L__BB0_9:
	add.s32 	%r81, %r116, %r1;
	cvt.rn.f32.s32 	%f84, %r81;
	max.f32 	%f85, %f84, 0f00000000;
	min.f32 	%f86, %f85, %f1;
	cvt.rzi.s32.f32 	%r82, %f86;
	add.s32 	%r83, %r82, %r12;
	mul.wide.s32 	%rd18, %r83, 4;
	add.s64 	%rd19, %rd1, %rd18;
	ld.global.u8 	%r84, [%rd19+3];
	cvt.rn.f32.u32 	%f87, %r84;
	div.rn.f32 	%f88, %f87, 0f437F0000;
	mad.lo.s32 	%r85, %r116, %r116, %r13;
	cvt.rn.f32.u32 	%f89, %r85;
	sqrt.rn.f32 	%f90, %f89;
	div.rn.f32 	%f91, %f90, %f11;
	mov.f32 	%f92, 0f3F800000;
	sub.f32 	%f93, %f92, %f91;
	max.f32 	%f94, %f93, 0f00000000;
	fma.rn.f32 	%f146, %f88, %f94, %f146;
	add.s32 	%r24, %r111, 1;
	setp.ne.s32 	%p8, %r111, %r5;
	mov.u32 	%r111, %r24;
	@%p8 bra 	$L__BB0_3;
$L__BB0_10:
	and.b32  	%r86, %r27, 255;
	cvt.rn.f32.u32 	%f95, %r86;
	div.rn.f32 	%f96, %f95, 0f437F0000;
	shr.u32 	%r87, %r27, 8;
	and.b32  	%r88, %r87, 255;
	cvt.rn.f32.u32 	%f97, %r88;
	div.rn.f32 	%f98, %f97, 0f437F0000;
	shr.u32 	%r89, %r27, 16;
	and.b32  	%r90, %r89, 255;
	cvt.rn.f32.u32 	%f99, %r90;
	div.rn.f32 	%f100, %f99, 0f437F0000;
	shr.u32 	%r91, %r27, 24;
	cvt.rn.f32.u32 	%f101, %r91;
	div.rn.f32 	%f102, %f101, 0f437F0000;
	mul.f32 	%f103, %f12, %f146;
	max.f32 	%f104, %f103, 0f00000000;
	min.f32 	%f105, %f104, 0f3F800000;
	mul.f32 	%f106, %f96, %f105;
	mov.f32 	%f107, 0f3F800000;
	sub.f32 	%f108, %f107, %f106;
	and.b32  	%r92, %r4, 255;
	cvt.rn.f32.u32 	%f109, %r92;
	div.rn.f32 	%f110, %f109, 0f437F0000;
	sub.f32 	%f111, %f107, %f110;
	mul.f32 	%f112, %f111, %f108;
	sub.f32 	%f113, %f107, %f112;
	mul.f32 	%f114, %f98, %f105;
	sub.f32 	%f115, %f107, %f114;
	shr.u32 	%r93, %r4, 8;
	and.b32  	%r94, %r93, 255;
	cvt.rn.f32.u32 	%f116, %r94;
	div.rn.f32 	%f117, %f116, 0f437F0000;
	sub.f32 	%f118, %f107, %f117;
	mul.f32 	%f119, %f118, %f115;
	sub.f32 	%f120, %f107, %f119;
	mul.f32 	%f121, %f100, %f105;
	sub.f32 	%f122, %f107, %f121;
	shr.u32 	%r95, %r4, 16;
	and.b32  	%r96, %r95, 255;
	cvt.rn.f32.u32 	%f123, %r96;
	div.rn.f32 	%f124, %f123, 0f437F0000;
	sub.f32 	%f125, %f107, %f124;
	mul.f32 	%f126, %f125, %f122;
	sub.f32 	%f127, %f107, %f126;
	mul.f32 	%f128, %f102, %f105;
	shr.u32 	%r97, %r4, 24;
	cvt.rn.f32.u32 	%f129, %r97;
	div.rn.f32 	%f130, %f129, 0f437F0000;
	max.f32 	%f131, %f130, %f128;
	max.f32 	%f132, %f113, 0f00000000;
	min.f32 	%f133, %f132, 0f3F800000;
	mul.f32 	%f134, %f133, 0f437F0000;
	cvt.rzi.u32.f32 	%r98, %f134;
	max.f32 	%f135, %f120, 0f00000000;
	min.f32 	%f136, %f135, 0f3F800000;
	mul.f32 	%f137, %f136, 0f437F0000;
	cvt.rzi.u32.f32 	%r99, %f137;
	max.f32 	%f138, %f127, 0f00000000;
	min.f32 	%f139, %f138, 0f3F800000;
	mul.f32 	%f140, %f139, 0f437F0000;
	cvt.rzi.u32.f32 	%r100, %f140;
	max.f32 	%f141, %f131, 0f00000000;
	min.f32 	%f142, %f141, 0f3F800000;
	mul.f32 	%f143, %f142, 0f437F0000;
	cvt.rzi.u32.f32 	%r101, %f143;
	shl.b32 	%r102, %r101, 24;
	shl.b32 	%r103, %r100, 16;
	and.b32  	%r104, %r103, 16711680;
	or.b32  	%r105, %r104, %r102;
	shl.b32 	%r106, %r99, 8;
	and.b32  	%r107, %r106, 65280;
	or.b32  	%r108, %r105, %r107;
	and.b32  	%r109, %r98, 255;
	or.b32  	%r110, %r108, %r109;
	cvta.to.global.u64 	%rd20, %rd2;
	mul.wide.s32 	%rd21, %r3, 4;
	add.s64 	%rd22, %rd20, %rd21;
	st.global.u32 	[%rd22], %r110;
$L__BB0_11:
	ret;

}
	// .globl	_ZN13CaptionEngine4CUDA13kernel_glitchEPjPKjiiffj
.visible .entry _ZN13CaptionEngine4CUDA13kernel_glitchEPjPKjiiffj(
	.param .u64 .ptr .align 1 _ZN13CaptionEngine4CUDA13kernel_glitchEPjPKjiiffj_param_0,
	.param .u64 .ptr .align 1 _ZN13CaptionEngine4CUDA13kernel_glitchEPjPKjiiffj_param_1,
	.param .u32 _ZN13CaptionEngine4CUDA13kernel_glitchEPjPKjiiffj_param_2,
	.param .u32 _ZN13CaptionEngine4CUDA13kernel_glitchEPjPKjiiffj_param_3,
	.param .f32 _ZN13CaptionEngine4CUDA13kernel_glitchEPjPKjiiffj_param_4,
	.param .f32 _ZN13CaptionEngine4CUDA13kernel_glitchEPjPKjiiffj_param_5,
	.param .u32 _ZN13CaptionEngine4CUDA13kernel_glitchEPjPKjiiffj_param_6
)
{
	.reg .pred 	%p<5>;
	.reg .b32 	%r<88>;
	.reg .b32 	%f<27>;
	.reg .b64 	%rd<16>;

	ld.param.u64 	%rd3, [_ZN13CaptionEngine4CUDA13kernel_glitchEPjPKjiiffj_param_0];
	ld.param.u64 	%rd4, [_ZN13CaptionEngine4CUDA13kernel_glitchEPjPKjiiffj_param_1];
	ld.param.u32 	%r6, [_ZN13CaptionEngine4CUDA13kernel_glitchEPjPKjiiffj_param_2];
	ld.param.u32 	%r8, [_ZN13CaptionEngine4CUDA13kernel_glitchEPjPKjiiffj_param_3];
	ld.param.f32 	%f1, [_ZN13CaptionEngine4CUDA13kernel_glitchEPjPKjiiffj_param_4];
	ld.param.f32 	%f2, [_ZN13CaptionEngine4CUDA13kernel_glitchEPjPKjiiffj_param_5];
	ld.param.u32 	%r7, [_ZN13CaptionEngine4CUDA13kernel_glitchEPjPKjiiffj_param_6];
	cvta.to.global.u64 	%rd1, %rd3;
	cvta.to.global.u64 	%rd2, %rd4;
	mov.u32 	%r10, %ctaid.x;
	mov.u32 	%r11, %ntid.x;
	mov.u32 	%r12, %tid.x;
	mad.lo.s32 	%r1, %r10, %r11, %r12;
	mov.u32 	%r13, %ctaid.y;
	mov.u32 	%r14, %ntid.y;
	mov.u32 	%r15, %tid.y;
	mad.lo.s32 	%r16, %r13, %r14, %r15;
	setp.ge.s32 	%p1, %r1, %r6;
	setp.ge.s32 	%p2, %r16, %r8;
	or.pred  	%p3, %p1, %p2;
	@%p3 bra 	$L__BB1_4;
	mul.lo.s32 	%r3, %r6, %r16;
	add.s32 	%r4, %r3, %r1;
	mul.f32 	%f3, %f2, 0f42700000;
	cvt.rzi.u32.f32 	%r17, %f3;
	add.s32 	%r18, %r17, %r7;
	shr.u32 	%r19, %r18, 17;
	xor.b32  	%r20, %r19, %r18;
	mul.lo.s32 	%r21, %r20, -312814405;
	shr.u32 	%r22, %r21, 11;
	xor.b32  	%r23, %r22, %r21;
	mul.lo.s32 	%r24, %r23, -1404298415;
	shr.u32 	%r25, %r24, 15;
	xor.b32  	%r26, %r25, %r24;
	mul.lo.s32 	%r27, %r26, 830770091;
	shr.u32 	%r28, %r27, 14;
	xor.b32  	%r29, %r28, %r27;
	add.s32 	%r30, %r29, %r16;
	shr.u32 	%r31, %r30, 17;
	xor.b32  	%r32, %r31, %r30;
	mul.lo.s32 	%r33, %r32, -312814405;
	shr.u32 	%r34, %r33, 11;
	xor.b32  	%r35, %r34, %r33;
	mul.lo.s32 	%r36, %r35, -1404298415;
	shr.u32 	%r37, %r36, 15;
	xor.b32  	%r38, %r37, %r36;
	mul.lo.s32 	%r39, %r38, 830770091;
	shr.u32 	%r40, %r39, 14;
	xor.b32  	%r5, %r40, %r39;
	and.b32  	%r41, %r5, 16777215;
	cvt.rn.f32.u32 	%f4, %r41;
	mul.f32 	%f5, %f4, 0f33800000;
	mul.f32 	%f6, %f1, 0f3E4CCCCD;
	setp.leu.f32 	%p4, %f5, %f6;
	@%p4 bra 	$L__BB1_3;
	mul.wide.s32 	%rd13, %r4, 4;
	add.s64 	%rd14, %rd2, %rd13;
	ld.global.u32 	%r87, [%rd14];
	add.s64 	%rd15, %rd1, %rd13;
	st.global.u32 	[%rd15], %r87;
	bra.uni 	$L__BB1_4;
$L__BB1_3:
	add.s32 	%r42, %r5, 1;
	shr.u32 	%r43, %r42, 17;
	xor.b32  	%r44, %r43, %r42;
	mul.lo.s32 	%r45, %r44, -312814405;
	shr.u32 	%r46, %r45, 11;
	xor.b32  	%r47, %r46, %r45;
	mul.lo.s32 	%r48, %r47, -1404298415;
	shr.u32 	%r49, %r48, 15;
	xor.b32  	%r50, %r49, %r48;
	mul.lo.s32 	%r51, %r50, 830770091;
	shr.u32 	%r52, %r51, 14;
	and.b32  	%r53, %r51, 16777215;
	xor.b32  	%r54, %r53, %r52;
	cvt.rn.f32.u32 	%f7, %r54;
	mul.f32 	%f8, %f7, 0f33800000;
	fma.rn.f32 	%f9, %f8, 0f40000000, 0fBF800000;
	mul.f32 	%f10, %f9, 0f42480000;
	mul.f32 	%f11, %f1, %f10;
	cvt.rzi.s32.f32 	%r55, %f11;
	add.s32 	%r56, %r5, 2;
	shr.u32 	%r57, %r56, 17;
	xor.b32  	%r58, %r57, %r56;
	mul.lo.s32 	%r59, %r58, -312814405;
	shr.u32 	%r60, %r59, 11;
	xor.b32  	%r61, %r60, %r59;
	mul.lo.s32 	%r62, %r61, -1404298415;
	shr.u32 	%r63, %r62, 15;
	xor.b32  	%r64, %r63, %r62;
	mul.lo.s32 	%r65, %r64, 830770091;
	shr.u32 	%r66, %r65, 14;
	and.b32  	%r67, %r65, 16777215;
	xor.b32  	%r68, %r67, %r66;
	cvt.rn.f32.u32 	%f12, %r68;
	mul.f32 	%f13, %f12, 0f33800000;
	fma.rn.f32 	%f14, %f13, 0f40000000, 0fBF800000;
	mul.f32 	%f15, %f14, 0f40A00000;
	mul.f32 	%f16, %f1, %f15;
	cvt.rzi.s32.f32 	%r69, %f16;
	add.s32 	%r70, %r55, %r1;
	add.s32 	%r71, %r70, %r69;
	cvt.rn.f32.s32 	%f17, %r71;
	add.s32 	%r72, %r6, -1;
	cvt.rn.f32.s32 	%f18, %r72;
	max.f32 	%f19, %f17, 0f00000000;
	min.f32 	%f20, %f19, %f18;
	cvt.rzi.s32.f32 	%r73, %f20;
	cvt.rn.f32.s32 	%f21, %r70;
	max.f32 	%f22, %f21, 0f00000000;
	min.f32 	%f23, %f22, %f18;
	cvt.rzi.s32.f32 	%r74, %f23;
	sub.s32 	%r75, %r70, %r69;
	cvt.rn.f32.s32 	%f24, %r75;
	max.f32 	%f25, %f24, 0f00000000;
	min.f32 	%f26, %f25, %f18;
	cvt.rzi.s32.f32 	%r76, %f26;
	add.s32 	%r77, %r73, %r3;
	mul.wide.s32 	%rd5, %r77, 4;
	add.s64 	%rd6, %rd2, %rd5;
	ld.global.u8 	%r78, [%rd6];
	add.s32 	%r79, %r74, %r3;
	mul.wide.s32 	%rd7, %r79, 4;
	add.s64 	%rd8, %rd2, %rd7;
	ld.global.u32 	%r80, [%rd8];
	add.s32 	%r81, %r76, %r3;
	mul.wide.s32 	%rd9, %r81, 4;
	add.s64 	%rd10, %rd2, %rd9;
	ld.global.u8 	%r82, [%rd10+2];
	shl.b32 	%r83, %r82, 16;
	and.b32  	%r84, %r80, -16711936;
	or.b32  	%r85, %r84, %r78;
	or.b32  	%r86, %r85, %r83;
	mul.wide.s32 	%rd11, %r4, 4;
	add.s64 	%rd12, %rd1, %rd11;
	st.global.u32 	[%rd12], %r86;
$L__BB1_4:
	ret;

}
	// .globl	_ZN13CaptionEngine4CUDA22kernel_wave_distortionEPjPKjiiffff
.visible .entry _ZN13CaptionEngine4CUDA22kernel_wave_distortionEPjPKjiiffff(
	.param .u64 .ptr .align 1 _ZN13CaptionEngine4CUDA22kernel_wave_distortionEPjPKjiiffff_param_0,
	.param .u64 .ptr .align 1 _ZN13CaptionEngine4CUDA22kernel_wave_distortionEPjPKjiiffff_param_1,
	.param .u32 _ZN13CaptionEngine4CUDA22kernel_wave_distortionEPjPKjiiffff_param_2,
	.param .u32 _ZN13CaptionEngine4CUDA22kernel_wave_distortionEPjPKjiiffff_param_3,
	.param .f32 _ZN13CaptionEngine4CUDA22kernel_wave_distortionEPjPKjiiffff_param_4,
	.param .f32 _ZN13CaptionEngine4CUDA22kernel_wave_distortionEPjPKjiiffff_param_5,
	.param .f32 _ZN13CaptionEngine4CUDA22kernel_wave_distortionEPjPKjiiffff_param_6,
	.param .f32 _ZN13CaptionEngine4CUDA22kernel_wave_distortionEPjPKjiiffff_param_7
)
{
	.local .align 4 .b8 	__local_depot2[28];
	.reg .b64 	%SP;
	.reg .b64 	%SPL;
	.reg .pred 	%p<20>;
	.reg .b32 	%r<98>;
	.reg .b32 	%f<73>;
	.reg .b64 	%rd<47>;
	.reg .b64 	%fd<5>;

	mov.u64 	%SPL, __local_depot2;
	ld.param.u64 	%rd16, [_ZN13CaptionEngine4CUDA22kernel_wave_distortionEPjPKjiiffff_param_0];
	ld.param.u64 	%rd17, [_ZN13CaptionEngine4CUDA22kernel_wave_distortionEPjPKjiiffff_param_1];
	ld.param.u32 	%r31, [_ZN13CaptionEngine4CUDA22kernel_wave_distortionEPjPKjiiffff_param_2];
	ld.param.u32 	%r33, [_ZN13CaptionEngine4CUDA22kernel_wave_distortionEPjPKjiiffff_param_3];
	ld.param.f32 	%f17, [_ZN13CaptionEngine4CUDA22kernel_wave_distortionEPjPKjiiffff_param_4];
	ld.param.f32 	%f18, [_ZN13CaptionEngine4CUDA22kernel_wave_distortionEPjPKjiiffff_param_5];
	ld.param.f32 	%f19, [_ZN13CaptionEngine4CUDA22kernel_wave_distortionEPjPKjiiffff_param_6];
	ld.param.f32 	%f20, [_ZN13CaptionEngine4CUDA22kernel_wave_distortionEPjPKjiiffff_param_7];
	add.u64 	%rd1, %SPL, 0;
	mov.u32 	%r34, %ctaid.x;
	mov.u32 	%r35, %ntid.x;
	mov.u32 	%r36, %tid.x;
	mad.lo.s32 	%r1, %r34, %r35, %r36;
	mov.u32 	%r37, %ctaid.y;
	mov.u32 	%r38, %ntid.y;
	mov.u32 	%r39, %tid.y;
	mad.lo.s32 	%r40, %r37, %r38, %r39;
	setp.ge.s32 	%p1, %r1, %r31;
	setp.ge.s32 	%p2, %r40, %r33;
	or.pred  	%p3, %p1, %p2;
	@%p3 bra 	$L__BB2_18;
	add.f32 	%f1, %f20, %f20;
	cvt.rn.f32.u32 	%f2, %r40;
	mul.f32 	%f21, %f19, %f2;
	fma.rn.f32 	%f3, %f21, 0f40490FDB, %f1;
	mul.f32 	%f22, %f3, 0f3F22F983;
	cvt.rni.s32.f32 	%r93, %f22;
	cvt.rn.f32.s32 	%f23, %r93;
	fma.rn.f32 	%f24, %f23, 0fBFC90FDA, %f3;
	fma.rn.f32 	%f25, %f23, 0fB3A22168, %f24;
	fma.rn.f32 	%f71, %f23, 0fA7C234C5, %f25;
	abs.f32 	%f5, %f3;
	setp.ltu.f32 	%p4, %f5, 0f47CE4780;
	@%p4 bra 	$L__BB2_9;
	setp.neu.f32 	%p5, %f5, 0f7F800000;
	@%p5 bra 	$L__BB2_4;
	mov.f32 	%f28, 0f00000000;
	mul.rn.f32 	%f71, %f3, %f28;
	mov.b32 	%r93, 0;
	bra.uni 	$L__BB2_9;
$L__BB2_4:
	mov.b32 	%r4, %f3;
	shl.b32 	%r42, %r4, 8;
	or.b32  	%r5, %r42, -2147483648;
	mov.b64 	%rd43, 0;
	mov.b32 	%r90, 0;
	mov.u64 	%rd41, __cudart_i2opi_f;
	mov.u64 	%rd42, %rd1;
$L__BB2_5:
	.pragma "nounroll";
	ld.global.nc.u32 	%r43, [%rd41];
	mad.wide.u32 	%rd21, %r43, %r5, %rd43;
	shr.u64 	%rd43, %rd21, 32;
	st.local.u32 	[%rd42], %rd21;
	add.s32 	%r90, %r90, 1;
	add.s64 	%rd42, %rd42, 4;
	add.s64 	%rd41, %rd41, 4;
	setp.ne.s32 	%p6, %r90, 6;
	@%p6 bra 	$L__BB2_5;
	shr.u32 	%r44, %r4, 23;
	st.local.u32 	[%rd1+24], %rd43;
	and.b32  	%r8, %r44, 31;
	and.b32  	%r45, %r44, 224;
	add.s32 	%r46, %r45, -128;
	shr.u32 	%r47, %r46, 5;
	mul.wide.u32 	%rd22, %r47, 4;
	sub.s64 	%rd8, %rd1, %rd22;
	ld.local.u32 	%r91, [%rd8+24];
	ld.local.u32 	%r92, [%rd8+20];
	setp.eq.s32 	%p7, %r8, 0;
	@%p7 bra 	$L__BB2_8;
	shf.l.wrap.b32 	%r91, %r92, %r91, %r8;
	ld.local.u32 	%r48, [%rd8+16];
	shf.l.wrap.b32 	%r92, %r48, %r92, %r8;
$L__BB2_8:
	shr.u32 	%r49, %r91, 30;
	shf.l.wrap.b32 	%r50, %r92, %r91, 2;
	shl.b32 	%r51, %r92, 2;
	shr.u32 	%r52, %r50, 31;
	add.s32 	%r53, %r52, %r49;
	neg.s32 	%r54, %r53;
	setp.lt.s32 	%p8, %r4, 0;
	selp.b32 	%r93, %r54, %r53, %p8;
	xor.b32  	%r55, %r50, %r4;
	shr.s32 	%r56, %r50, 31;
	xor.b32  	%r57, %r56, %r50;
	xor.b32  	%r58, %r56, %r51;
	cvt.u64.u32 	%rd23, %r57;
	shl.b64 	%rd24, %rd23, 32;
	cvt.u64.u32 	%rd25, %r58;
	or.b64  	%rd26, %rd24, %rd25;
	cvt.rn.f64.s64 	%fd1, %rd26;
	mul.f64 	%fd2, %fd1, 0d3BF921FB54442D19;
	cvt.rn.f32.f64 	%f26, %fd2;
	neg.f32 	%f27, %f26;
	setp.lt.s32 	%p9, %r55, 0;
	selp.f32 	%f71, %f27, %f26, %p9;
$L__BB2_9:
	mul.rn.f32 	%f29, %f71, %f71;
	and.b32  	%r60, %r93, 1;
	setp.eq.b32 	%p10, %r60, 1;
	selp.f32 	%f30, 0f3F800000, %f71, %p10;
	fma.rn.f32 	%f31, %f29, %f30, 0f00000000;
	fma.rn.f32 	%f32, %f29, 0f37CBAC00, 0fBAB607ED;
	selp.f32 	%f33, %f32, 0fB94D4153, %p10;
	selp.f32 	%f34, 0f3D2AAABB, 0f3C0885E4, %p10;
	fma.rn.f32 	%f35, %f33, %f29, %f34;
	selp.f32 	%f36, 0fBEFFFFFF, 0fBE2AAAA8, %p10;
	fma.rn.f32 	%f37, %f35, %f29, %f36;
	fma.rn.f32 	%f38, %f37, %f31, %f30;
	and.b32  	%r61, %r93, 2;
	setp.eq.s32 	%p11, %r61, 0;
	mov.f32 	%f39, 0f00000000;
	sub.f32 	%f40, %f39, %f38;
	selp.f32 	%f41, %f38, %f40, %p11;
	mul.f32 	%f9, %f17, %f41;
	cvt.rn.f32.s32 	%f10, %r1;
	mul.f32 	%f42, %f19, %f10;
	fma.rn.f32 	%f11, %f42, 0f40490FDB, %f1;
	mul.f32 	%f43, %f11, 0f3F22F983;
	cvt.rni.s32.f32 	%r97, %f43;
	cvt.rn.f32.s32 	%f44, %r97;
	fma.rn.f32 	%f45, %f44, 0fBFC90FDA, %f11;
	fma.rn.f32 	%f46, %f44, 0fB3A22168, %f45;
	fma.rn.f32 	%f72, %f44, 0fA7C234C5, %f46;
	abs.f32 	%f13, %f11;
	setp.ltu.f32 	%p12, %f13, 0f47CE4780;
	@%p12 bra 	$L__BB2_17;
	setp.neu.f32 	%p13, %f13, 0f7F800000;
	@%p13 bra 	$L__BB2_12;
	mov.f32 	%f49, 0f00000000;
	mul.rn.f32 	%f72, %f11, %f49;
	mov.b32 	%r97, 0;
	bra.uni 	$L__BB2_17;
$L__BB2_12:
	mov.b32 	%r18, %f11;
	shl.b32 	%r63, %r18, 8;
	or.b32  	%r19, %r63, -2147483648;
	mov.b64 	%rd46, 0;
	mov.b32 	%r94, 0;
	mov.u64 	%rd44, __cudart_i2opi_f;
	mov.u64 	%rd45, %rd1;
$L__BB2_13:
	.pragma "nounroll";
	ld.global.nc.u32 	%r64, [%rd44];
	mad.wide.u32 	%rd29, %r64, %r19, %rd46;
	shr.u64 	%rd46, %rd29, 32;
	st.local.u32 	[%rd45], %rd29;
	add.s32 	%r94, %r94, 1;
	add.s64 	%rd45, %rd45, 4;
	add.s64 	%rd44, %rd44, 4;
	setp.ne.s32 	%p14, %r94, 6;
	@%p14 bra 	$L__BB2_13;
	shr.u32 	%r65, %r18, 23;
	st.local.u32 	[%rd1+24], %rd46;
	and.b32  	%r22, %r65, 31;
	and.b32  	%r66, %r65, 224;
	add.s32 	%r67, %r66, -128;
	shr.u32 	%r68, %r67, 5;
	mul.wide.u32 	%rd30, %r68, 4;
	sub.s64 	%rd15, %rd1, %rd30;
	ld.local.u32 	%r95, [%rd15+24];
	ld.local.u32 	%r96, [%rd15+20];
	setp.eq.s32 	%p15, %r22, 0;
	@%p15 bra 	$L__BB2_16;
	shf.l.wrap.b32 	%r95, %r96, %r95, %r22;
	ld.local.u32 	%r69, [%rd15+16];
	shf.l.wrap.b32 	%r96, %r69, %r96, %r22;
$L__BB2_16:
	shr.u32 	%r70, %r95, 30;
	shf.l.wrap.b32 	%r71, %r96, %r95, 2;
	shl.b32 	%r72, %r96, 2;
	shr.u32 	%r73, %r71, 31;
	add.s32 	%r74, %r73, %r70;
	neg.s32 	%r75, %r74;
	setp.lt.s32 	%p16, %r18, 0;
	selp.b32 	%r97, %r75, %r74, %p16;
	xor.b32  	%r76, %r71, %r18;
	shr.s32 	%r77, %r71, 31;
	xor.b32  	%r78, %r77, %r71;
	xor.b32  	%r79, %r77, %r72;
	cvt.u64.u32 	%rd31, %r78;
	shl.b64 	%rd32, %rd31, 32;
	cvt.u64.u32 	%rd33, %r79;
	or.b64  	%rd34, %rd32, %rd33;
	cvt.rn.f64.s64 	%fd3, %rd34;
	mul.f64 	%fd4, %fd3, 0d3BF921FB54442D19;
	cvt.rn.f32.f64 	%f47, %fd4;
	neg.f32 	%f48, %f47;
	setp.lt.s32 	%p17, %r76, 0;
	selp.f32 	%f72, %f48, %f47, %p17;
$L__BB2_17:
	mul.rn.f32 	%f50, %f72, %f72;
	and.b32  	%r81, %r97, 1;
	setp.eq.b32 	%p18, %r81, 1;
	selp.f32 	%f51, 0f3F800000, %f72, %p18;
	fma.rn.f32 	%f52, %f50, %f51, 0f00000000;
	fma.rn.f32 	%f53, %f50, 0f37CBAC00, 0fBAB607ED;
	selp.f32 	%f54, %f53, 0fB94D4153, %p18;
	selp.f32 	%f55, 0f3D2AAABB, 0f3C0885E4, %p18;
	fma.rn.f32 	%f56, %f54, %f50, %f55;
	selp.f32 	%f57, 0fBEFFFFFF, 0fBE2AAAA8, %p18;
	fma.rn.f32 	%f58, %f56, %f50, %f57;
	fma.rn.f32 	%f59, %f58, %f52, %f51;
	and.b32  	%r82, %r97, 2;
	setp.eq.s32 	%p19, %r82, 0;
	mov.f32 	%f60, 0f00000000;
	sub.f32 	%f61, %f60, %f59;
	selp.f32 	%f62, %f59, %f61, %p19;
	add.f32 	%f63, %f9, %f10;
	add.s32 	%r83, %r31, -1;
	cvt.rn.f32.s32 	%f64, %r83;
	max.f32 	%f65, %f63, 0f00000000;
	min.f32 	%f66, %f65, %f64;
	cvt.rzi.s32.f32 	%r84, %f66;
	fma.rn.f32 	%f67, %f18, %f62, %f2;
	add.s32 	%r85, %r33, -1;
	cvt.rn.f32.u32 	%f68, %r85;
	max.f32 	%f69, %f67, 0f00000000;
	min.f32 	%f70, %f69, %f68;
	cvt.rzi.s32.f32 	%r86, %f70;
	mad.lo.s32 	%r87, %r86, %r31, %r84;
	cvta.to.global.u64 	%rd35, %rd17;
	mul.wide.s32 	%rd36, %r87, 4;
	add.s64 	%rd37, %rd35, %rd36;
	ld.global.u32 	%r88, [%rd37];
	mad.lo.s32 	%r89, %r31, %r40, %r1;
	cvta.to.global.u64 	%rd38, %rd16;
	mul.wide.s32 	%rd39, %r89, 4;
	add.s64 	%rd40, %rd38, %rd39;
	st.global.u32 	[%rd40], %r88;
$L__BB2_18:
	ret;

}
	// .globl	_ZN13CaptionEngine4CUDA27kernel_chromatic_aberrationEPjPKjiifff
.visible .entry _ZN13CaptionEngine4CUDA27kernel_chromatic_aberrationEPjPKjiifff(
	.param .u64 .ptr .align 1 _ZN13CaptionEngine4CUDA27kernel_chromatic_aberrationEPjPKjiifff_param_0,
	.param .u64 .ptr .align 1 _ZN13CaptionEngine4CUDA27kernel_chromatic_aberrationEPjPKjiifff_param_1,
	.param .u32 _ZN13CaptionEngine4CUDA27kernel_chromatic_aberrationEPjPKjiifff_param_2,
	.param .u32 _ZN13CaptionEngine4CUDA27kernel_chromatic_aberrationEPjPKjiifff_param_3,
	.param .f32 _ZN13CaptionEngine4CUDA27kernel_chromatic_aberrationEPjPKjiifff_param_4,
	.param .f32 _ZN13CaptionEngine4CUDA27kernel_chromatic_aberrationEPjPKjiifff_param_5,
	.param .f32 _ZN13CaptionEngine4CUDA27kernel_chromatic_aberrationEPjPKjiifff_param_6
)
{
	.reg .pred 	%p<5>;
	.reg .b32 	%r<31>;
	.reg .b32 	%f<35>;
	.reg .b64 	%rd<15>;

	ld.param.u64 	%rd3, [_ZN13CaptionEngine4CUDA27kernel_chromatic_aberrationEPjPKjiifff_param_0];
	ld.param.u64 	%rd4, [_ZN13CaptionEngine4CUDA27kernel_chromatic_aberrationEPjPKjiifff_param_1];
	ld.param.u32 	%r3, [_ZN13CaptionEngine4CUDA27kernel_chromatic_aberrationEPjPKjiifff_param_2];
	ld.param.u32 	%r5, [_ZN13CaptionEngine4CUDA27kernel_chromatic_aberrationEPjPKjiifff_param_3];
	ld.param.f32 	%f7, [_ZN13CaptionEngine4CUDA27kernel_chromatic_aberrationEPjPKjiifff_param_4];
	ld.param.f32 	%f8, [_ZN13CaptionEngine4CUDA27kernel_chromatic_aberrationEPjPKjiifff_param_5];
	ld.param.f32 	%f9, [_ZN13CaptionEngine4CUDA27kernel_chromatic_aberrationEPjPKjiifff_param_6];
	cvta.to.global.u64 	%rd1, %rd3;
	cvta.to.global.u64 	%rd2, %rd4;
	mov.u32 	%r6, %ctaid.x;
	mov.u32 	%r7, %ntid.x;
	mov.u32 	%r8, %tid.x;
	mad.lo.s32 	%r1, %r6, %r7, %r8;
	mov.u32 	%r9, %ctaid.y;
	mov.u32 	%r10, %ntid.y;
	mov.u32 	%r11, %tid.y;
	mad.lo.s32 	%r12, %r9, %r10, %r11;
	setp.ge.s32 	%p1, %r1, %r3;
	setp.ge.s32 	%p2, %r12, %r5;
	or.pred  	%p3, %p1, %p2;
	@%p3 bra 	$L__BB3_4;
	cvt.rn.f32.s32 	%f1, %r1;
	cvt.rn.f32.s32 	%f2, %r3;
	div.rn.f32 	%f10, %f1, %f2;
	cvt.rn.f32.u32 	%f3, %r12;
	cvt.rn.f32.u32 	%f11, %r5;
	div.rn.f32 	%f12, %f3, %f11;
	sub.f32 	%f4, %f10, %f8;
	sub.f32 	%f5, %f12, %f9;
	mul.f32 	%f13, %f5, %f5;
	fma.rn.f32 	%f14, %f4, %f4, %f13;
	sqrt.rn.f32 	%f6, %f14;
	setp.geu.f32 	%p4, %f6, 0f3A83126F;
	@%p4 bra 	$L__BB3_3;
	mad.lo.s32 	%r29, %r3, %r12, %r1;
	mul.wide.s32 	%rd12, %r29, 4;
	add.s64 	%rd13, %rd2, %rd12;
	ld.global.u32 	%r30, [%rd13];
	add.s64 	%rd14, %rd1, %rd12;
	st.global.u32 	[%rd14], %r30;
	bra.uni 	$L__BB3_4;
$L__BB3_3:
	div.rn.f32 	%f15, %f4, %f6;
	div.rn.f32 	%f16, %f5, %f6;
	mul.f32 	%f17, %f7, %f6;
	mul.f32 	%f18, %f17, %f2;
	mul.f32 	%f19, %f15, %f18;
	sub.f32 	%f20, %f1, %f19;
	add.s32 	%r13, %r3, -1;
	cvt.rn.f32.s32 	%f21, %r13;
	max.f32 	%f22, %f20, 0f00000000;
	min.f32 	%f23, %f22, %f21;
	cvt.rzi.s32.f32 	%r14, %f23;
	mul.f32 	%f24, %f16, %f18;
	sub.f32 	%f25, %f3, %f24;
	add.s32 	%r15, %r5, -1;
	cvt.rn.f32.u32 	%f26, %r15;
	max.f32 	%f27, %f25, 0f00000000;
	min.f32 	%f28, %f27, %f26;
	cvt.rzi.s32.f32 	%r16, %f28;
	add.f32 	%f29, %f19, %f1;
	max.f32 	%f30, %f29, 0f00000000;
	min.f32 	%f31, %f30, %f21;
	cvt.rzi.s32.f32 	%r17, %f31;
	add.f32 	%f32, %f24, %f3;
	max.f32 	%f33, %f32, 0f00000000;
	min.f32 	%f34, %f33, %f26;
	cvt.rzi.s32.f32 	%r18, %f34;
	mad.lo.s32 	%r19, %r16, %r3, %r14;
	mul.wide.s32 	%rd5, %r19, 4;
	add.s64 	%rd6, %rd2, %rd5;
	ld.global.u8 	%r20, [%rd6];
	mad.lo.s32 	%r21, %r3, %r12, %r1;
	mul.wide.s32 	%rd7, %r21, 4;
	add.s64 	%rd8, %rd2, %rd7;
	ld.global.u32 	%r22, [%rd8];
	mad.lo.s32 	%r23, %r18, %r3, %r17;
	mul.wide.s32 	%rd9, %r23, 4;
	add.s64 	%rd10, %rd2, %rd9;
	ld.global.u8 	%r24, [%rd10+2];
	shl.b32 	%r25, %r24, 16;
	and.b32  	%r26, %r22, -16711936;
	or.b32  	%r27, %r26, %r20;
	or.b32  	%r28, %r27, %r25;
	add.s64 	%rd11, %rd1, %rd7;
	st.global.u32 	[%rd11], %r28;
$L__BB3_4:
	ret;

}
	// .globl	_ZN13CaptionEngine4CUDA22kernel_blur_horizontalEPjPKjiif
.visible .entry _ZN13CaptionEngine4CUDA22kernel_blur_horizontalEPjPKjiif(
	.param .u64 .ptr .align 1 _ZN13CaptionEngine4CUDA22kernel_blur_horizontalEPjPKjiif_param_0,
	.param .u64 .ptr .align 1 _ZN13CaptionEngine4CUDA22kernel_blur_horizontalEPjPKjiif_param_1,
	.param .u32 _ZN13CaptionEngine4CUDA22kernel_blur_horizontalEPjPKjiif_param_2,
	.param .u32 _ZN13CaptionEngine4CUDA22kernel_blur_horizontalEPjPKjiif_param_3,
	.param .f32 _ZN13CaptionEngine4CUDA22kernel_blur_horizontalEPjPKjiif_param_4
)
{
	.reg .pred 	%p<7>;
	.reg .b32 	%r<86>;
	.reg .b32 	%f<131>;
	.reg .b64 	%rd<13>;

	ld.param.u64 	%rd2, [_ZN13CaptionEngine4CUDA22kernel_blur_horizontalEPjPKjiif_param_0];
	ld.param.u64 	%rd3, [_ZN13CaptionEngine4CUDA22kernel_blur_horizontalEPjPKjiif_param_1];
	ld.param.u32 	%r16, [_ZN13CaptionEngine4CUDA22kernel_blur_horizontalEPjPKjiif_param_2];
	ld.param.u32 	%r17, [_ZN13CaptionEngine4CUDA22kernel_blur_horizontalEPjPKjiif_param_3];
	ld.param.f32 	%f23, [_ZN13CaptionEngine4CUDA22kernel_blur_horizontalEPjPKjiif_param_4];
	cvta.to.global.u64 	%rd1, %rd3;
	mov.u32 	%r19, %ctaid.x;
	mov.u32 	%r20, %ntid.x;
	mov.u32 	%r21, %tid.x;
	mad.lo.s32 	%r1, %r19, %r20, %r21;
	mov.u32 	%r22, %ctaid.y;
	mov.u32 	%r23, %ntid.y;
	mov.u32 	%r24, %tid.y;
	mad.lo.s32 	%r25, %r22, %r23, %r24;
	setp.ge.s32 	%p1, %r1, %r16;
	setp.ge.s32 	%p2, %r25, %r17;
	or.pred  	%p3, %p1, %p2;
	@%p3 bra 	$L__BB4_6;
	mul.f32 	%f25, %f23, 0f40400000;
	cvt.rzi.s32.f32 	%r85, %f25;
	setp.lt.s32 	%p4, %r85, 0;
	mov.f32 	%f126, 0f00000000;
	mov.f32 	%f127, %f126;
	mov.f32 	%f128, %f126;
	mov.f32 	%f129, %f126;
	mov.f32 	%f130, %f126;
	@%p4 bra 	$L__BB4_5;
	add.s32 	%r26, %r16, -1;
	cvt.rn.f32.s32 	%f1, %r26;
	add.f32 	%f26, %f23, %f23;
	mul.f32 	%f2, %f23, %f26;
	mul.lo.s32 	%r4, %r16, %r25;
	sub.s32 	%r82, %r1, %r85;
	cvt.rn.f32.s32 	%f27, %r82;
	max.f32 	%f28, %f27, 0f00000000;
	min.f32 	%f29, %f28, %f1;
	cvt.rzi.s32.f32 	%r27, %f29;
	mul.lo.s32 	%r28, %r85, %r85;
	neg.s32 	%r29, %r28;
	cvt.rn.f32.s32 	%f30, %r29;
	div.rn.f32 	%f31, %f30, %f2;
	fma.rn.f32 	%f32, %f31, 0f3BBB989D, 0f3F000000;
	cvt.sat.f32.f32 	%f33, %f32;
	mov.f32 	%f34, 0f4B400001;
	mov.f32 	%f35, 0f437C0000;
	fma.rm.f32 	%f36, %f33, %f35, %f34;
	add.f32 	%f37, %f36, 0fCB40007F;
	neg.f32 	%f38, %f37;
	fma.rn.f32 	%f39, %f31, 0f3FB8AA3B, %f38;
	fma.rn.f32 	%f40, %f31, 0f32A57060, %f39;
	mov.b32 	%r30, %f36;
	shl.b32 	%r31, %r30, 23;
	mov.b32 	%f41, %r31;
	ex2.approx.ftz.f32 	%f42, %f40;
	mul.f32 	%f43, %f42, %f41;
	add.f32 	%f130, %f43, 0f00000000;
	add.s32 	%r32, %r27, %r4;
	mul.wide.s32 	%rd4, %r32, 4;
	add.s64 	%rd5, %rd1, %rd4;
	ld.global.u32 	%r33, [%rd5];
	and.b32  	%r34, %r33, 255;
	cvt.rn.f32.u32 	%f44, %r34;
	div.rn.f32 	%f45, %f44, 0f437F0000;
	shr.u32 	%r35, %r33, 8;
	and.b32  	%r36, %r35, 255;
	cvt.rn.f32.u32 	%f46, %r36;
	div.rn.f32 	%f47, %f46, 0f437F0000;
	shr.u32 	%r37, %r33, 16;
	and.b32  	%r38, %r37, 255;
	cvt.rn.f32.u32 	%f48, %r38;
	div.rn.f32 	%f49, %f48, 0f437F0000;
	shr.u32 	%r39, %r33, 24;
	cvt.rn.f32.u32 	%f50, %r39;
	div.rn.f32 	%f51, %f50, 0f437F0000;
	fma.rn.f32 	%f126, %f43, %f45, 0f00000000;
	fma.rn.f32 	%f127, %f43, %f47, 0f00000000;
	fma.rn.f32 	%f128, %f43, %f49, 0f00000000;
	fma.rn.f32 	%f129, %f43, %f51, 0f00000000;
	setp.eq.s32 	%p5, %r85, 0;
	@%p5 bra 	$L__BB4_5;
	sub.s32 	%r84, 2, %r85;
	shl.b32 	%r40, %r85, 1;
	neg.s32 	%r83, %r40;
$L__BB4_4:
	add.s32 	%r41, %r84, -1;
	add.s32 	%r42, %r82, 1;
	cvt.rn.f32.s32 	%f52, %r42;
	max.f32 	%f53, %f52, 0f00000000;
	min.f32 	%f54, %f53, %f1;
	cvt.rzi.s32.f32 	%r43, %f54;
	mul.lo.s32 	%r44, %r41, %r41;
	neg.s32 	%r45, %r44;
	cvt.rn.f32.s32 	%f55, %r45;
	div.rn.f32 	%f56, %f55, %f2;
	fma.rn.f32 	%f57, %f56, 0f3BBB989D, 0f3F000000;
	cvt.sat.f32.f32 	%f58, %f57;
	mov.f32 	%f59, 0f4B400001;
	mov.f32 	%f60, 0f437C0000;
	fma.rm.f32 	%f61, %f58, %f60, %f59;
	add.f32 	%f62, %f61, 0fCB40007F;
	neg.f32 	%f63, %f62;
	fma.rn.f32 	%f64, %f56, 0f3FB8AA3B, %f63;
	fma.rn.f32 	%f65, %f56, 0f32A57060, %f64;
	mov.b32 	%r46, %f61;
	shl.b32 	%r47, %r46, 23;
	mov.b32 	%f66, %r47;
	ex2.approx.ftz.f32 	%f67, %f65;
	mul.f32 	%f68, %f67, %f66;
	add.f32 	%f69, %f130, %f68;
	add.s32 	%r48, %r43, %r4;
	mul.wide.s32 	%rd6, %r48, 4;
	add.s64 	%rd7, %rd1, %rd6;
	ld.global.u32 	%r49, [%rd7];
	and.b32  	%r50, %r49, 255;
	cvt.rn.f32.u32 	%f70, %r50;
	div.rn.f32 	%f71, %f70, 0f437F0000;
	shr.u32 	%r51, %r49, 8;
	and.b32  	%r52, %r51, 255;
	cvt.rn.f32.u32 	%f72, %r52;
	div.rn.f32 	%f73, %f72, 0f437F0000;
	shr.u32 	%r53, %r49, 16;
	and.b32  	%r54, %r53, 255;
	cvt.rn.f32.u32 	%f74, %r54;
	div.rn.f32 	%f75, %f74, 0f437F0000;
	shr.u32 	%r55, %r49, 24;
	cvt.rn.f32.u32 	%f76, %r55;
	div.rn.f32 	%f77, %f76, 0f437F0000;
	fma.rn.f32 	%f78, %f68, %f71, %f126;
	fma.rn.f32 	%f79, %f68, %f73, %f127;
	fma.rn.f32 	%f80, %f68, %f75, %f128;
	fma.rn.f32 	%f81, %f68, %f77, %f129;
	add.s32 	%r85, %r85, -2;
	add.s32 	%r82, %r82, 2;
	cvt.rn.f32.s32 	%f82, %r82;
	max.f32 	%f83, %f82, 0f00000000;
	min.f32 	%f84, %f83, %f1;
	cvt.rzi.s32.f32 	%r56, %f84;
	mul.lo.s32 	%r57, %r84, %r85;
	cvt.rn.f32.s32 	%f85, %r57;
	div.rn.f32 	%f86, %f85, %f2;
	fma.rn.f32 	%f87, %f86, 0f3BBB989D, 0f3F000000;
	cvt.sat.f32.f32 	%f88, %f87;
	fma.rm.f32 	%f89, %f88, %f60, %f59;
	add.f32 	%f90, %f89, 0fCB40007F;
	neg.f32 	%f91, %f90;
	fma.rn.f32 	%f92, %f86, 0f3FB8AA3B, %f91;
	fma.rn.f32 	%f93, %f86, 0f32A57060, %f92;
	mov.b32 	%r58, %f89;
	shl.b32 	%r59, %r58, 23;
	mov.b32 	%f94, %r59;
	ex2.approx.ftz.f32 	%f95, %f93;
	mul.f32 	%f96, %f95, %f94;
	add.f32 	%f130, %f69, %f96;
	add.s32 	%r60, %r56, %r4;
	mul.wide.s32 	%rd8, %r60, 4;
	add.s64 	%rd9, %rd1, %rd8;
	ld.global.u32 	%r61, [%rd9];
	and.b32  	%r62, %r61, 255;
	cvt.rn.f32.u32 	%f97, %r62;
	div.rn.f32 	%f98, %f97, 0f437F0000;
	shr.u32 	%r63, %r61, 8;
	and.b32  	%r64, %r63, 255;
	cvt.rn.f32.u32 	%f99, %r64;
	div.rn.f32 	%f100, %f99, 0f437F0000;
	shr.u32 	%r65, %r61, 16;
	and.b32  	%r66, %r65, 255;
	cvt.rn.f32.u32 	%f101, %r66;
	div.rn.f32 	%f102, %f101, 0f437F0000;
	shr.u32 	%r67, %r61, 24;
	cvt.rn.f32.u32 	%f103, %r67;
	div.rn.f32 	%f104, %f103, 0f437F0000;
	fma.rn.f32 	%f126, %f96, %f98, %f78;
	fma.rn.f32 	%f127, %f96, %f100, %f79;
	fma.rn.f32 	%f128, %f96, %f102, %f80;
	fma.rn.f32 	%f129, %f96, %f104, %f81;
	add.s32 	%r84, %r84, 2;
	add.s32 	%r83, %r83, 2;
	setp.ne.s32 	%p6, %r83, 0;
	@%p6 bra 	$L__BB4_4;
$L__BB4_5:
	div.rn.f32 	%f105, %f126, %f130;
	div.rn.f32 	%f106, %f127, %f130;
	div.rn.f32 	%f107, %f128, %f130;
	div.rn.f32 	%f108, %f129, %f130;
	max.f32 	%f109, %f105, 0f00000000;
	min.f32 	%f110, %f109, 0f3F800000;
	mul.f32 	%f111, %f110, 0f437F0000;
	cvt.rzi.u32.f32 	%r68, %f111;
	max.f32 	%f112, %f106, 0f00000000;
	min.f32 	%f113, %f112, 0f3F800000;
	mul.f32 	%f114, %f113, 0f437F0000;
	cvt.rzi.u32.f32 	%r69, %f114;
	max.f32 	%f115, %f107, 0f00000000;
	min.f32 	%f116, %f115, 0f3F800000;
	mul.f32 	%f117, %f116, 0f437F0000;
	cvt.rzi.u32.f32 	%r70, %f117;
	max.f32 	%f118, %f108, 0f00000000;
	min.f32 	%f119, %f118, 0f3F800000;
	mul.f32 	%f120, %f119, 0f437F0000;
	cvt.rzi.u32.f32 	%r71, %f120;
	shl.b32 	%r72, %r71, 24;
	shl.b32 	%r73, %r70, 16;
	and.b32  	%r74, %r73, 16711680;
	or.b32  	%r75, %r74, %r72;
	shl.b32 	%r76, %r69, 8;
	and.b32  	%r77, %r76, 65280;
	or.b32  	%r78, %r75, %r77;
	and.b32  	%r79, %r68, 255;
	or.b32  	%r80, %r78, %r79;
	mad.lo.s32 	%r81, %r16, %r25, %r1;
	cvta.to.global.u64 	%rd10, %rd2;
	mul.wide.s32 	%rd11, %r81, 4;
	add.s64 	%rd12, %rd10, %rd11;
	st.global.u32 	[%rd12], %r80;
$L__BB4_6:
	ret;

}
	// .globl	_ZN13CaptionEngine4CUDA20kernel_blur_verticalEPjPKjiif
.visible .entry _ZN13CaptionEngine4CUDA20kernel_blur_verticalEPjPKjiif(
	.param .u64 .ptr .align 1 _ZN13CaptionEngine4CUDA20kernel_blur_verticalEPjPKjiif_param_0,
	.param .u64 .ptr .align 1 _ZN13CaptionEngine4CUDA20kernel_blur_verticalEPjPKjiif_param_1,
	.param .u32 _ZN13CaptionEngine4CUDA20kernel_blur_verticalEPjPKjiif_param_2,
	.param .u32 _ZN13CaptionEngine4CUDA20kernel_blur_verticalEPjPKjiif_param_3,
	.param .f32 _ZN13CaptionEngine4CUDA20kernel_blur_verticalEPjPKjiif_param_4
)
{
	.reg .pred 	%p<7>;
	.reg .b32 	%r<85>;
	.reg .b32 	%f<131>;
	.reg .b64 	%rd<13>;

	ld.param.u64 	%rd2, [_ZN13CaptionEngine4CUDA20kernel_blur_verticalEPjPKjiif_param_0];
	ld.param.u64 	%rd3, [_ZN13CaptionEngine4CUDA20kernel_blur_verticalEPjPKjiif_param_1];
	ld.param.u32 	%r15, [_ZN13CaptionEngine4CUDA20kernel_blur_verticalEPjPKjiif_param_2];
	ld.param.u32 	%r17, [_ZN13CaptionEngine4CUDA20kernel_blur_verticalEPjPKjiif_param_3];
	ld.param.f32 	%f23, [_ZN13CaptionEngine4CUDA20kernel_blur_verticalEPjPKjiif_param_4];
	cvta.to.global.u64 	%rd1, %rd3;
	mov.u32 	%r18, %ctaid.x;
	mov.u32 	%r19, %ntid.x;
	mov.u32 	%r20, %tid.x;
	mad.lo.s32 	%r1, %r18, %r19, %r20;
	mov.u32 	%r21, %ctaid.y;
	mov.u32 	%r22, %ntid.y;
	mov.u32 	%r23, %tid.y;
	mad.lo.s32 	%r24, %r21, %r22, %r23;
	setp.ge.s32 	%p1, %r1, %r15;
	setp.ge.s32 	%p2, %r24, %r17;
	or.pred  	%p3, %p1, %p2;
	@%p3 bra 	$L__BB5_6;
	mul.f32 	%f25, %f23, 0f40400000;
	cvt.rzi.s32.f32 	%r84, %f25;
	setp.lt.s32 	%p4, %r84, 0;
	mov.f32 	%f126, 0f00000000;
	mov.f32 	%f127, %f126;
	mov.f32 	%f128, %f126;
	mov.f32 	%f129, %f126;
	mov.f32 	%f130, %f126;
	@%p4 bra 	$L__BB5_5;
	add.s32 	%r25, %r17, -1;
	cvt.rn.f32.u32 	%f1, %r25;
	add.f32 	%f26, %f23, %f23;
	mul.f32 	%f2, %f23, %f26;
	sub.s32 	%r81, %r24, %r84;
	cvt.rn.f32.s32 	%f27, %r81;
	max.f32 	%f28, %f27, 0f00000000;
	min.f32 	%f29, %f28, %f1;
	cvt.rzi.s32.f32 	%r26, %f29;
	mul.lo.s32 	%r27, %r84, %r84;
	neg.s32 	%r28, %r27;
	cvt.rn.f32.s32 	%f30, %r28;
	div.rn.f32 	%f31, %f30, %f2;
	fma.rn.f32 	%f32, %f31, 0f3BBB989D, 0f3F000000;
	cvt.sat.f32.f32 	%f33, %f32;
	mov.f32 	%f34, 0f4B400001;
	mov.f32 	%f35, 0f437C0000;
	fma.rm.f32 	%f36, %f33, %f35, %f34;
	add.f32 	%f37, %f36, 0fCB40007F;
	neg.f32 	%f38, %f37;
	fma.rn.f32 	%f39, %f31, 0f3FB8AA3B, %f38;
	fma.rn.f32 	%f40, %f31, 0f32A57060, %f39;
	mov.b32 	%r29, %f36;
	shl.b32 	%r30, %r29, 23;
	mov.b32 	%f41, %r30;
	ex2.approx.ftz.f32 	%f42, %f40;
	mul.f32 	%f43, %f42, %f41;
	add.f32 	%f130, %f43, 0f00000000;
	mad.lo.s32 	%r31, %r26, %r15, %r1;
	mul.wide.s32 	%rd4, %r31, 4;
	add.s64 	%rd5, %rd1, %rd4;
	ld.global.u32 	%r32, [%rd5];
	and.b32  	%r33, %r32, 255;
	cvt.rn.f32.u32 	%f44, %r33;
	div.rn.f32 	%f45, %f44, 0f437F0000;
	shr.u32 	%r34, %r32, 8;
	and.b32  	%r35, %r34, 255;
	cvt.rn.f32.u32 	%f46, %r35;
	div.rn.f32 	%f47, %f46, 0f437F0000;
	shr.u32 	%r36, %r32, 16;
	and.b32  	%r37, %r36, 255;
	cvt.rn.f32.u32 	%f48, %r37;
	div.rn.f32 	%f49, %f48, 0f437F0000;
	shr.u32 	%r38, %r32, 24;
	cvt.rn.f32.u32 	%f50, %r38;
	div.rn.f32 	%f51, %f50, 0f437F0000;
	fma.rn.f32 	%f126, %f43, %f45, 0f00000000;
	fma.rn.f32 	%f127, %f43, %f47, 0f00000000;
	fma.rn.f32 	%f128, %f43, %f49, 0f00000000;
	fma.rn.f32 	%f129, %f43, %f51, 0f00000000;
	setp.eq.s32 	%p5, %r84, 0;
	@%p5 bra 	$L__BB5_5;
	sub.s32 	%r83, 2, %r84;
	shl.b32 	%r39, %r84, 1;
	neg.s32 	%r82, %r39;
$L__BB5_4:
	add.s32 	%r40, %r83, -1;
	add.s32 	%r41, %r81, 1;
	cvt.rn.f32.s32 	%f52, %r41;
	max.f32 	%f53, %f52, 0f00000000;
	min.f32 	%f54, %f53, %f1;
	cvt.rzi.s32.f32 	%r42, %f54;
	mul.lo.s32 	%r43, %r40, %r40;
	neg.s32 	%r44, %r43;
	cvt.rn.f32.s32 	%f55, %r44;
	div.rn.f32 	%f56, %f55, %f2;
	fma.rn.f32 	%f57, %f56, 0f3BBB989D, 0f3F000000;
	cvt.sat.f32.f32 	%f58, %f57;
	mov.f32 	%f59, 0f4B400001;
	mov.f32 	%f60, 0f437C0000;
	fma.rm.f32 	%f61, %f58, %f60, %f59;
	add.f32 	%f62, %f61, 0fCB40007F;
	neg.f32 	%f63, %f62;
	fma.rn.f32 	%f64, %f56, 0f3FB8AA3B, %f63;
	fma.rn.f32 	%f65, %f56, 0f32A57060, %f64;
	mov.b32 	%r45, %f61;
	shl.b32 	%r46, %r45, 23;
	mov.b32 	%f66, %r46;
	ex2.approx.ftz.f32 	%f67, %f65;
	mul.f32 	%f68, %f67, %f66;
	add.f32 	%f69, %f130, %f68;
	mad.lo.s32 	%r47, %r42, %r15, %r1;
	mul.wide.s32 	%rd6, %r47, 4;
	add.s64 	%rd7, %rd1, %rd6;
	ld.global.u32 	%r48, [%rd7];
	and.b32  	%r49, %r48, 255;
	cvt.rn.f32.u32 	%f70, %r49;
	div.rn.f32 	%f71, %f70, 0f437F0000;
	shr.u32 	%r50, %r48, 8;
	and.b32  	%r51, %r50, 255;
	cvt.rn.f32.u32 	%f72, %r51;
	div.rn.f32 	%f73, %f72, 0f437F0000;
	shr.u32 	%r52, %r48, 16;
	and.b32  	%r53, %r52, 255;
	cvt.rn.f32.u32 	%f74, %r53;
	div.rn.f32 	%f75, %f74, 0f437F0000;
	shr.u32 	%r54, %r48, 24;
	cvt.rn.f32.u32 	%f76, %r54;
	div.rn.f32 	%f77, %f76, 0f437F0000;
	fma.rn.f32 	%f78, %f68, %f71, %f126;
	fma.rn.f32 	%f79, %f68, %f73, %f127;
	fma.rn.f32 	%f80, %f68, %f75, %f128;
	fma.rn.f32 	%f81, %f68, %f77, %f129;
	add.s32 	%r84, %r84, -2;
	add.s32 	%r81, %r81, 2;
	cvt.rn.f32.s32 	%f82, %r81;
	max.f32 	%f83, %f82, 0f00000000;
	min.f32 	%f84, %f83, %f1;
	cvt.rzi.s32.f32 	%r55, %f84;
	mul.lo.s32 	%r56, %r83, %r84;
	cvt.rn.f32.s32 	%f85, %r56;
	div.rn.f32 	%f86, %f85, %f2;
	fma.rn.f32 	%f87, %f86, 0f3BBB989D, 0f3F000000;
	cvt.sat.f32.f32 	%f88, %f87;
	fma.rm.f32 	%f89, %f88, %f60, %f59;
	add.f32 	%f90, %f89, 0fCB40007F;
	neg.f32 	%f91, %f90;
	fma.rn.f32 	%f92, %f86, 0f3FB8AA3B, %f91;
	fma.rn.f32 	%f93, %f86, 0f32A57060, %f92;
	mov.b32 	%r57, %f89;
	shl.b32 	%r58, %r57, 23;
	mov.b32 	%f94, %r58;
	ex2.approx.ftz.f32 	%f95, %f93;
	mul.f32 	%f96, %f95, %f94;
	add.f32 	%f130, %f69, %f96;
	mad.lo.s32 	%r59, %r55, %r15, %r1;
	mul.wide.s32 	%rd8, %r59, 4;
	add.s64 	%rd9, %rd1, %rd8;
	ld.global.u32 	%r60, [%rd9];
	and.b32  	%r61, %r60, 255;
	cvt.rn.f32.u32 	%f97, %r61;
	div.rn.f32 	%f98, %f97, 0f437F0000;
	shr.u32 	%r62, %r60, 8;
	and.b32  	%r63, %r62, 255;
	cvt.rn.f32.u32 	%f99, %r63;
	div.rn.f32 	%f100, %f99, 0f437F0000;
	shr.u32 	%r64, %r60, 16;
	and.b32  	%r65, %r64, 255;
	cvt.rn.f32.u32 	%f101, %r65;
	div.rn.f32 	%f102, %f101, 0f437F0000;
	shr.u32 	%r66, %r60, 24;
	cvt.rn.f32.u32 	%f103, %r66;
	div.rn.f32 	%f104, %f103, 0f437F0000;
	fma.rn.f32 	%f126, %f96, %f98, %f78;
	fma.rn.f32 	%f127, %f96, %f100, %f79;
	fma.rn.f32 	%f128, %f96, %f102, %f80;
	fma.rn.f32 	%f129, %f96, %f104, %f81;
	add.s32 	%r83, %r83, 2;
	add.s32 	%r82, %r82, 2;
	setp.ne.s32 	%p6, %r82, 0;
	@%p6 bra 	$L__BB5_4;
$L__BB5_5:
	div.rn.f32 	%f105, %f126, %f130;
	div.rn.f32 	%f106, %f127, %f130;
	div.rn.f32 	%f107, %f128, %f130;
	div.rn.f32 	%f108, %f129, %f130;
	max.f32 	%f109, %f105, 0f00000000;
	min.f32 	%f110, %f109, 0f3F800000;
	mul.f32 	%f111, %f110, 0f437F0000;
	cvt.rzi.u32.f32 	%r67, %f111;
	max.f32 	%f112, %f106, 0f00000000;
	min.f32 	%f113, %f112, 0f3F800000;
	mul.f32 	%f114, %f113, 0f437F0000;
	cvt.rzi.u32.f32 	%r68, %f114;
	max.f32 	%f115, %f107, 0f00000000;
	min.f32 	%f116, %f115, 0f3F800000;
	mul.f32 	%f117, %f116, 0f437F0000;
	cvt.rzi.u32.f32 	%r69, %f117;
	max.f32 	%f118, %f108, 0f00000000;
	min.f32 	%f119, %f118, 0f3F800000;
	mul.f32 	%f120, %f119, 0f437F0000;
	cvt.rzi.u32.f32 	%r70, %f120;
	shl.b32 	%r71, %r70, 24;
	shl.b32 	%r72, %r69, 16;
	and.b32  	%r73, %r72, 16711680;
	or.b32  	%r74, %r73, %r71;
	shl.b32 	%r75, %r68, 8;
	and.b32  	%r76, %r75, 65280;
	or.b32  	%r77, %r74, %r76;
	and.b32  	%r78, %r67, 255;
	or.b32  	%r79, %r77, %r78;
	mad.lo.s32 	%r80, %r15, %r24, %r1;
	cvta.to.global.u64 	%rd10, %rd2;
	mul.wide.s32 	%rd11, %r80, 4;
	add.s64 	%rd12, %rd10, %rd11;
	st.global.u32 	[%rd12], %r79;
$L__BB5_6:
	ret;

}
	// .globl	_ZN13CaptionEngine4CUDA16kernel_compositeEPjPKjS3_iif
.visible .entry _ZN13CaptionEngine4CUDA16kernel_compositeEPjPKjS3_iif(
	.param .u64 .ptr .align 1 _ZN13CaptionEngine4CUDA16kernel_compositeEPjPKjS3_iif_param_0,
	.param .u64 .ptr .align 1 _ZN13CaptionEngine4CUDA16kernel_compositeEPjPKjS3_iif_param_1,
	.param .u64 .ptr .align 1 _ZN13CaptionEngine4CUDA16kernel_compositeEPjPKjS3_iif_param_2,
	.param .u32 _ZN13CaptionEngine4CUDA16kernel_compositeEPjPKjS3_iif_param_3,
	.param .u32 _ZN13CaptionEngine4CUDA16kernel_compositeEPjPKjS3_iif_param_4,
	.param .f32 _ZN13CaptionEngine4CUDA16kernel_compositeEPjPKjS3_iif_param_5
)
{
	.reg .pred 	%p<4>;
	.reg .b32 	%r<41>;
	.reg .b32 	%f<47>;
	.reg .b64 	%rd<11>;

	ld.param.u64 	%rd1, [_ZN13CaptionEngine4CUDA16kernel_compositeEPjPKjS3_iif_param_0];
	ld.param.u64 	%rd2, [_ZN13CaptionEngine4CUDA16kernel_compositeEPjPKjS3_iif_param_1];
	ld.param.u64 	%rd3, [_ZN13CaptionEngine4CUDA16kernel_compositeEPjPKjS3_iif_param_2];
	ld.param.u32 	%r3, [_ZN13CaptionEngine4CUDA16kernel_compositeEPjPKjS3_iif_param_3];
	ld.param.u32 	%r4, [_ZN13CaptionEngine4CUDA16kernel_compositeEPjPKjS3_iif_param_4];
	ld.param.f32 	%f1, [_ZN13CaptionEngine4CUDA16kernel_compositeEPjPKjS3_iif_param_5];
	mov.u32 	%r6, %ctaid.x;
	mov.u32 	%r7, %ntid.x;
	mov.u32 	%r8, %tid.x;
	mad.lo.s32 	%r1, %r6, %r7, %r8;
	mov.u32 	%r9, %ctaid.y;
	mov.u32 	%r10, %ntid.y;
	mov.u32 	%r11, %tid.y;
	mad.lo.s32 	%r12, %r9, %r10, %r11;
	setp.ge.s32 	%p1, %r1, %r3;
	setp.ge.s32 	%p2, %r12, %r4;
	or.pred  	%p3, %p1, %p2;
	@%p3 bra 	$L__BB6_2;
	cvta.to.global.u64 	%rd4, %rd2;
	cvta.to.global.u64 	%rd5, %rd3;
	cvta.to.global.u64 	%rd6, %rd1;
	mad.lo.s32 	%r13, %r3, %r12, %r1;
	mul.wide.s32 	%rd7, %r13, 4;
	add.s64 	%rd8, %rd4, %rd7;
	ld.global.u32 	%r14, [%rd8];
	and.b32  	%r15, %r14, 255;
	cvt.rn.f32.u32 	%f2, %r15;
	div.rn.f32 	%f3, %f2, 0f437F0000;
	shr.u32 	%r16, %r14, 8;
	and.b32  	%r17, %r16, 255;
	cvt.rn.f32.u32 	%f4, %r17;
	div.rn.f32 	%f5, %f4, 0f437F0000;
	shr.u32 	%r18, %r14, 16;
	and.b32  	%r19, %r18, 255;
	cvt.rn.f32.u32 	%f6, %r19;
	div.rn.f32 	%f7, %f6, 0f437F0000;
	shr.u32 	%r20, %r14, 24;
	cvt.rn.f32.u32 	%f8, %r20;
	div.rn.f32 	%f9, %f8, 0f437F0000;
	add.s64 	%rd9, %rd5, %rd7;
	ld.global.u32 	%r21, [%rd9];
	and.b32  	%r22, %r21, 255;
	cvt.rn.f32.u32 	%f10, %r22;
	div.rn.f32 	%f11, %f10, 0f437F0000;
	shr.u32 	%r23, %r21, 8;
	and.b32  	%r24, %r23, 255;
	cvt.rn.f32.u32 	%f12, %r24;
	div.rn.f32 	%f13, %f12, 0f437F0000;
	shr.u32 	%r25, %r21, 16;
	and.b32  	%r26, %r25, 255;
	cvt.rn.f32.u32 	%f14, %r26;
	div.rn.f32 	%f15, %f14, 0f437F0000;
	shr.u32 	%r27, %r21, 24;
	cvt.rn.f32.u32 	%f16, %r27;
	div.rn.f32 	%f17, %f16, 0f437F0000;
	mul.f32 	%f18, %f1, %f17;
	mov.f32 	%f19, 0f3F800000;
	sub.f32 	%f20, %f19, %f18;
	fma.rn.f32 	%f21, %f9, %f20, %f18;
	mul.f32 	%f22, %f3, %f9;
	mul.f32 	%f23, %f22, %f20;
	fma.rn.f32 	%f24, %f11, %f18, %f23;
	max.f32 	%f25, %f21, 0f3A83126F;
	div.rn.f32 	%f26, %f24, %f25;
	mul.f32 	%f27, %f9, %f5;
	mul.f32 	%f28, %f27, %f20;
	fma.rn.f32 	%f29, %f13, %f18, %f28;
	div.rn.f32 	%f30, %f29, %f25;
	mul.f32 	%f31, %f9, %f7;
	mul.f32 	%f32, %f31, %f20;
	fma.rn.f32 	%f33, %f15, %f18, %f32;
	div.rn.f32 	%f34, %f33, %f25;
	max.f32 	%f35, %f26, 0f00000000;
	min.f32 	%f36, %f35, 0f3F800000;
	mul.f32 	%f37, %f36, 0f437F0000;
	cvt.rzi.u32.f32 	%r28, %f37;
	max.f32 	%f38, %f30, 0f00000000;
	min.f32 	%f39, %f38, 0f3F800000;
	mul.f32 	%f40, %f39, 0f437F0000;
	cvt.rzi.u32.f32 	%r29, %f40;
	max.f32 	%f41, %f34, 0f00000000;
	min.f32 	%f42, %f41, 0f3F800000;
	mul.f32 	%f43, %f42, 0f437F0000;
	cvt.rzi.u32.f32 	%r30, %f43;
	max.f32 	%f44, %f21, 0f00000000;
	min.f32 	%f45, %f44, 0f3F800000;
	mul.f32 	%f46, %f45, 0f437F0000;
	cvt.rzi.u32.f32 	%r31, %f46;
	shl.b32 	%r32, %r31, 24;
	shl.b32 	%r33, %r30, 16;
	and.b32  	%r34, %r33, 16711680;
	or.b32  	%r35, %r34, %r32;
	shl.b32 	%r36, %r29, 8;
	and.b32  	%r37, %r36, 65280;
	or.b32  	%r38, %r35, %r37;
	and.b32  	%r39, %r28, 255;
	or.b32  	%r40, %r38, %r39;
	add.s64 	%rd10, %rd6, %rd7;
	st.global.u32 	[%rd10], %r40;
$L__BB6_2:
	ret;

}
	// .globl	_ZN13CaptionEngine4CUDA18kernel_text_strokeEPjPKjiifj
.visible .entry _ZN13CaptionEngine4CUDA18kernel_text_strokeEPjPKjiifj(
	.param .u64 .ptr .align 1 _ZN13CaptionEngine4CUDA18kernel_text_strokeEPjPKjiifj_param_0,
	.param .u64 .ptr .align 1 _ZN13CaptionEngine4CUDA18kernel_text_strokeEPjPKjiifj_param_1,
	.param .u32 _ZN13CaptionEngine4CUDA18kernel_text_strokeEPjPKjiifj_param_2,
	.param .u32 _ZN13CaptionEngine4CUDA18kernel_text_strokeEPjPKjiifj_param_3,
	.param .f32 _ZN13CaptionEngine4CUDA18kernel_text_strokeEPjPKjiifj_param_4,
	.param .u32 _ZN13CaptionEngine4CUDA18kernel_text_strokeEPjPKjiifj_param_5
)
{
	.reg .pred 	%p<20>;
	.reg .b32 	%r<110>;
	.reg .b32 	%f<140>;
	.reg .b64 	%rd<27>;

	ld.param.u64 	%rd3, [_ZN13CaptionEngine4CUDA18kernel_text_strokeEPjPKjiifj_param_0];
	ld.param.u64 	%rd4, [_ZN13CaptionEngine4CUDA18kernel_text_strokeEPjPKjiifj_param_1];
	ld.param.u32 	%r26, [_ZN13CaptionEngine4CUDA18kernel_text_strokeEPjPKjiifj_param_2];
	ld.param.u32 	%r29, [_ZN13CaptionEngine4CUDA18kernel_text_strokeEPjPKjiifj_param_3];
	ld.param.f32 	%f30, [_ZN13CaptionEngine4CUDA18kernel_text_strokeEPjPKjiifj_param_4];
	ld.param.u32 	%r28, [_ZN13CaptionEngine4CUDA18kernel_text_strokeEPjPKjiifj_param_5];
	cvta.to.global.u64 	%rd1, %rd3;
	cvta.to.global.u64 	%rd2, %rd4;
	mov.u32 	%r30, %ctaid.x;
	mov.u32 	%r31, %ntid.x;
	mov.u32 	%r32, %tid.x;
	mad.lo.s32 	%r1, %r30, %r31, %r32;
	mov.u32 	%r33, %ctaid.y;
	mov.u32 	%r34, %ntid.y;
	mov.u32 	%r35, %tid.y;
	mad.lo.s32 	%r36, %r33, %r34, %r35;
	setp.ge.s32 	%p1, %r1, %r26;
	setp.ge.s32 	%p2, %r36, %r29;
	or.pred  	%p3, %p1, %p2;
	@%p3 bra 	$L__BB7_29;
	mad.lo.s32 	%r3, %r26, %r36, %r1;
	mul.wide.s32 	%rd5, %r3, 4;
	add.s64 	%rd6, %rd2, %rd5;
	ld.global.u32 	%r4, [%rd6];
	shr.u32 	%r37, %r4, 24;
	cvt.rn.f32.u32 	%f31, %r37;
	div.rn.f32 	%f1, %f31, 0f437F0000;
	setp.leu.f32 	%p4, %f1, 0f3F7D70A4;
	@%p4 bra 	$L__BB7_3;
	add.s64 	%rd26, %rd1, %rd5;
	st.global.u32 	[%rd26], %r4;
	bra.uni 	$L__BB7_29;
$L__BB7_3:
	cvt.rzi.s32.f32 	%r5, %f30;
	neg.s32 	%r6, %r5;
	setp.lt.s32 	%p5, %r5, 0;
	mov.f32 	%f134, 0f00000000;
	@%p5 bra 	$L__BB7_26;
	add.s32 	%r38, %r26, -1;
	cvt.rn.f32.s32 	%f2, %r38;
	add.s32 	%r39, %r29, -1;
	cvt.rn.f32.u32 	%f3, %r39;
	shl.b32 	%r40, %r5, 1;
	and.b32  	%r7, %r5, 1;
	sub.s32 	%r8, 1, %r5;
	and.b32  	%r41, %r40, -4;
	neg.s32 	%r9, %r41;
	sub.s32 	%r10, %r1, %r5;
	mov.f32 	%f134, 0f00000000;
	mov.u32 	%r104, %r6;
$L__BB7_5:
	setp.lt.u32 	%p6, %r5, 2;
	mul.lo.s32 	%r12, %r104, %r104;
	add.s32 	%r42, %r104, %r36;
	cvt.rn.f32.s32 	%f34, %r42;
	max.f32 	%f35, %f34, 0f00000000;
	min.f32 	%f36, %f35, %f3;
	cvt.rzi.s32.f32 	%r43, %f36;
	mul.lo.s32 	%r13, %r43, %r26;
	mov.u32 	%r109, %r6;
	@%p6 bra 	$L__BB7_17;
	mov.u32 	%r105, %r10;
	mov.u32 	%r106, %r9;
	mov.u32 	%r107, %r8;
$L__BB7_7:
	.pragma "nounroll";
	add.s32 	%r44, %r107, -1;
	mad.lo.s32 	%r45, %r44, %r44, %r12;
	cvt.rn.f32.u32 	%f37, %r45;
	sqrt.rn.f32 	%f6, %f37;
	setp.gt.f32 	%p7, %f6, %f30;
	@%p7 bra 	$L__BB7_9;
	cvt.rn.f32.s32 	%f38, %r105;
	max.f32 	%f39, %f38, 0f00000000;
	min.f32 	%f40, %f39, %f2;
	cvt.rzi.s32.f32 	%r46, %f40;
	add.s32 	%r47, %r46, %r13;
	mul.wide.s32 	%rd7, %r47, 4;
	add.s64 	%rd8, %rd2, %rd7;
	ld.global.u8 	%r48, [%rd8+3];
	cvt.rn.f32.u32 	%f41, %r48;
	div.rn.f32 	%f42, %f41, 0f437F0000;
	div.rn.f32 	%f43, %f6, %f30;
	mov.f32 	%f44, 0f3F800000;
	sub.f32 	%f45, %f44, %f43;
	mul.f32 	%f46, %f45, %f42;
	max.f32 	%f134, %f134, %f46;
$L__BB7_9:
	mad.lo.s32 	%r49, %r107, %r107, %r12;
	cvt.rn.f32.u32 	%f47, %r49;
	sqrt.rn.f32 	%f9, %f47;
	setp.gt.f32 	%p8, %f9, %f30;
	@%p8 bra 	$L__BB7_11;
	add.s32 	%r50, %r105, 1;
	cvt.rn.f32.s32 	%f48, %r50;
	max.f32 	%f49, %f48, 0f00000000;
	min.f32 	%f50, %f49, %f2;
	cvt.rzi.s32.f32 	%r51, %f50;
	add.s32 	%r52, %r51, %r13;
	mul.wide.s32 	%rd9, %r52, 4;
	add.s64 	%rd10, %rd2, %rd9;
	ld.global.u8 	%r53, [%rd10+3];
	cvt.rn.f32.u32 	%f51, %r53;
	div.rn.f32 	%f52, %f51, 0f437F0000;
	div.rn.f32 	%f53, %f9, %f30;
	mov.f32 	%f54, 0f3F800000;
	sub.f32 	%f55, %f54, %f53;
	mul.f32 	%f56, %f55, %f52;
	max.f32 	%f134, %f134, %f56;
$L__BB7_11:
	mad.lo.s32 	%r54, %r107, %r107, %r107;
	add.s32 	%r55, %r107, %r54;
	add.s32 	%r56, %r55, %r12;
	add.s32 	%r57, %r56, 1;
	cvt.rn.f32.u32 	%f57, %r57;
	sqrt.rn.f32 	%f12, %f57;
	setp.gt.f32 	%p9, %f12, %f30;
	@%p9 bra 	$L__BB7_13;
	add.s32 	%r58, %r105, 2;
	cvt.rn.f32.s32 	%f58, %r58;
	max.f32 	%f59, %f58, 0f00000000;
	min.f32 	%f60, %f59, %f2;
	cvt.rzi.s32.f32 	%r59, %f60;
	add.s32 	%r60, %r59, %r13;
	mul.wide.s32 	%rd11, %r60, 4;
	add.s64 	%rd12, %rd2, %rd11;
	ld.global.u8 	%r61, [%rd12+3];
	cvt.rn.f32.u32 	%f61, %r61;
	div.rn.f32 	%f62, %f61, 0f437F0000;
	div.rn.f32 	%f63, %f12, %f30;
	mov.f32 	%f64, 0f3F800000;
	sub.f32 	%f65, %f64, %f63;
	mul.f32 	%f66, %f65, %f62;
	max.f32 	%f134, %f134, %f66;
$L__BB7_13:
	add.s32 	%r62, %r107, 2;
	mad.lo.s32 	%r63, %r62, %r62, %r12;
	cvt.rn.f32.u32 	%f67, %r63;
	sqrt.rn.f32 	%f15, %f67;
	setp.gt.f32 	%p10, %f15, %f30;
	@%p10 bra 	$L__BB7_15;
	add.s32 	%r64, %r105, 3;
	cvt.rn.f32.s32 	%f68, %r64;
	max.f32 	%f69, %f68, 0f00000000;
	min.f32 	%f70, %f69, %f2;
	cvt.rzi.s32.f32 	%r65, %f70;
	add.s32 	%r66, %r65, %r13;
	mul.wide.s32 	%rd13, %r66, 4;
	add.s64 	%rd14, %rd2, %rd13;
	ld.global.u8 	%r67, [%rd14+3];
	cvt.rn.f32.u32 	%f71, %r67;
	div.rn.f32 	%f72, %f71, 0f437F0000;
	div.rn.f32 	%f73, %f15, %f30;
	mov.f32 	%f74, 0f3F800000;
	sub.f32 	%f75, %f74, %f73;
	mul.f32 	%f76, %f75, %f72;
	max.f32 	%f134, %f134, %f76;
$L__BB7_15:
	add.s32 	%r107, %r107, 4;
	add.s32 	%r106, %r106, 4;
	add.s32 	%r105, %r105, 4;
	setp.ne.s32 	%p11, %r106, 0;
	@%p11 bra 	$L__BB7_7;
	add.s32 	%r109, %r107, -1;
$L__BB7_17:
	setp.eq.s32 	%p12, %r7, 0;
	@%p12 bra 	$L__BB7_23;
	mad.lo.s32 	%r68, %r109, %r109, %r12;
	cvt.rn.f32.u32 	%f77, %r68;
	sqrt.rn.f32 	%f19, %f77;
	setp.gt.f32 	%p13, %f19, %f30;
	@%p13 bra 	$L__BB7_20;
	add.s32 	%r69, %r109, %r1;
	cvt.rn.f32.s32 	%f78, %r69;
	max.f32 	%f79, %f78, 0f00000000;
	min.f32 	%f80, %f79, %f2;
	cvt.rzi.s32.f32 	%r70, %f80;
	add.s32 	%r71, %r70, %r13;
	mul.wide.s32 	%rd15, %r71, 4;
	add.s64 	%rd16, %rd2, %rd15;
	ld.global.u8 	%r72, [%rd16+3];
	cvt.rn.f32.u32 	%f81, %r72;
	div.rn.f32 	%f82, %f81, 0f437F0000;
	div.rn.f32 	%f83, %f19, %f30;
	mov.f32 	%f84, 0f3F800000;
	sub.f32 	%f85, %f84, %f83;
	mul.f32 	%f86, %f85, %f82;
	max.f32 	%f134, %f134, %f86;
$L__BB7_20:
	add.s32 	%r22, %r109, 1;
	mad.lo.s32 	%r73, %r109, %r109, %r109;
	add.s32 	%r74, %r73, %r22;
	add.s32 	%r75, %r74, %r12;
	cvt.rn.f32.u32 	%f87, %r75;
	sqrt.rn.f32 	%f22, %f87;
	setp.gt.f32 	%p14, %f22, %f30;
	@%p14 bra 	$L__BB7_22;
	add.s32 	%r76, %r22, %r1;
	cvt.rn.f32.s32 	%f88, %r76;
	max.f32 	%f89, %f88, 0f00000000;
	min.f32 	%f90, %f89, %f2;
	cvt.rzi.s32.f32 	%r77, %f90;
	add.s32 	%r78, %r77, %r13;
	mul.wide.s32 	%rd17, %r78, 4;
	add.s64 	%rd18, %rd2, %rd17;
	ld.global.u8 	%r79, [%rd18+3];
	cvt.rn.f32.u32 	%f91, %r79;
	div.rn.f32 	%f92, %f91, 0f437F0000;
	div.rn.f32 	%f93, %f22, %f30;
	mov.f32 	%f94, 0f3F800000;
	sub.f32 	%f95, %f94, %f93;
	mul.f32 	%f96, %f95, %f92;
	max.f32 	%f134, %f134, %f96;
$L__BB7_22:
	add.s32 	%r109, %r109, 2;
$L__BB7_23:
	mad.lo.s32 	%r80, %r109, %r109, %r12;
	cvt.rn.f32.u32 	%f97, %r80;
	sqrt.rn.f32 	%f26, %f97;
	setp.gt.f32 	%p15, %f26, %f30;
	@%p15 bra 	$L__BB7_25;
	add.s32 	%r81, %r109, %r1;
	cvt.rn.f32.s32 	%f98, %r81;
	max.f32 	%f99, %f98, 0f00000000;
	min.f32 	%f100, %f99, %f2;
	cvt.rzi.s32.f32 	%r82, %f100;
	add.s32 	%r83, %r82, %r13;
	mul.wide.s32 	%rd19, %r83, 4;
	add.s64 	%rd20, %rd2, %rd19;
	ld.global.u8 	%r84, [%rd20+3];
	cvt.rn.f32.u32 	%f101, %r84;
	div.rn.f32 	%f102, %f101, 0f437F0000;
	div.rn.f32 	%f103, %f26, %f30;
	mov.f32 	%f104, 0f3F800000;
	sub.f32 	%f105, %f104, %f103;
	mul.f32 	%f106, %f105, %f102;
	max.f32 	%f134, %f134, %f106;
$L__BB7_25:
	add.s32 	%r25, %r104, 1;
	setp.ne.s32 	%p16, %r104, %r5;
	mov.u32 	%r104, %r25;
	@%p16 bra 	$L__BB7_5;
$L__BB7_26:
	setp.leu.f32 	%p17, %f134, 0f3C23D70A;
	setp.geu.f32 	%p18, %f1, 0f3F000000;
	or.pred  	%p19, %p18, %p17;
	@%p19 bra 	$L__BB7_28;
	and.b32  	%r85, %r28, 255;
	cvt.rn.f32.u32 	%f107, %r85;
	div.rn.f32 	%f108, %f107, 0f437F0000;
	shr.u32 	%r86, %r28, 8;
	and.b32  	%r87, %r86, 255;
	cvt.rn.f32.u32 	%f109, %r87;
	div.rn.f32 	%f110, %f109, 0f437F0000;
	shr.u32 	%r88, %r28, 16;
	and.b32  	%r89, %r88, 255;
	cvt.rn.f32.u32 	%f111, %r89;
	div.rn.f32 	%f112, %f111, 0f437F0000;
	shr.u32 	%r90, %r28, 24;
	cvt.rn.f32.u32 	%f113, %r90;
	div.rn.f32 	%f114, %f113, 0f437F0000;
	mul.f32 	%f115, %f114, %f134;
	max.f32 	%f116, %f108, 0f00000000;
	min.f32 	%f117, %f116, 0f3F800000;
	mul.f32 	%f118, %f117, 0f437F0000;
	cvt.rzi.u32.f32 	%r91, %f118;
	max.f32 	%f119, %f110, 0f00000000;
	min.f32 	%f120, %f119, 0f3F800000;
	mul.f32 	%f121, %f120, 0f437F0000;
	cvt.rzi.u32.f32 	%r92, %f121;
	max.f32 	%f122, %f112, 0f00000000;
	min.f32 	%f123, %f122, 0f3F800000;
	mul.f32 	%f124, %f123, 0f437F0000;
	cvt.rzi.u32.f32 	%r93, %f124;
	max.f32 	%f125, %f115, 0f00000000;
	min.f32 	%f126, %f125, 0f3F800000;
	mul.f32 	%f127, %f126, 0f437F0000;
	cvt.rzi.u32.f32 	%r94, %f127;
	shl.b32 	%r95, %r94, 24;
	shl.b32 	%r96, %r93, 16;
	and.b32  	%r97, %r96, 16711680;
	or.b32  	%r98, %r95, %r97;
	shl.b32 	%r99, %r92, 8;
	and.b32  	%r100, %r99, 65280;
	or.b32  	%r101, %r98, %r100;
	and.b32  	%r102, %r91, 255;
	or.b32  	%r103, %r101, %r102;
	mul.wide.s32 	%rd23, %r3, 4;
	add.s64 	%rd24, %rd1, %rd23;
	st.global.u32 	[%rd24], %r103;
	bra.uni 	$L__BB7_29;
$L__BB7_28:
	mul.wide.s32 	%rd21, %r3, 4;
	add.s64 	%rd22, %rd1, %rd21;
	st.global.u32 	[%rd22], %r4;
$L__BB7_29:
	ret;

}
	// .globl	_ZN13CaptionEngine4CUDA18kernel_drop_shadowEPjPKjiifffjf
.visible .entry _ZN13CaptionEngine4CUDA18kernel_drop_shadowEPjPKjiifffjf(
	.param .u64 .ptr .align 1 _ZN13CaptionEngine4CUDA18kernel_drop_shadowEPjPKjiifffjf_param_0,
	.param .u64 .ptr .align 1 _ZN13CaptionEngine4CUDA18kernel_drop_shadowEPjPKjiifffjf_param_1,
	.param .u32 _ZN13CaptionEngine4CUDA18kernel_drop_shadowEPjPKjiifffjf_param_2,
	.param .u32 _ZN13CaptionEngine4CUDA18kernel_drop_shadowEPjPKjiifffjf_param_3,
	.param .f32 _ZN13CaptionEngine4CUDA18kernel_drop_shadowEPjPKjiifffjf_param_4,
	.param .f32 _ZN13CaptionEngine4CUDA18kernel_drop_shadowEPjPKjiifffjf_param_5,
	.param .f32 _ZN13CaptionEngine4CUDA18kernel_drop_shadowEPjPKjiifffjf_param_6,
	.param .u32 _ZN13CaptionEngine4CUDA18kernel_drop_shadowEPjPKjiifffjf_param_7,
	.param .f32 _ZN13CaptionEngine4CUDA18kernel_drop_shadowEPjPKjiifffjf_param_8
)
{
	.reg .pred 	%p<10>;
	.reg .b32 	%r<122>;
	.reg .b32 	%f<148>;
	.reg .b64 	%rd<25>;

	ld.param.u64 	%rd3, [_ZN13CaptionEngine4CUDA18kernel_drop_shadowEPjPKjiifffjf_param_0];
	ld.param.u64 	%rd4, [_ZN13CaptionEngine4CUDA18kernel_drop_shadowEPjPKjiifffjf_param_1];
	ld.param.u32 	%r28, [_ZN13CaptionEngine4CUDA18kernel_drop_shadowEPjPKjiifffjf_param_2];
	ld.param.u32 	%r31, [_ZN13CaptionEngine4CUDA18kernel_drop_shadowEPjPKjiifffjf_param_3];
	ld.param.f32 	%f14, [_ZN13CaptionEngine4CUDA18kernel_drop_shadowEPjPKjiifffjf_param_4];
	ld.param.f32 	%f15, [_ZN13CaptionEngine4CUDA18kernel_drop_shadowEPjPKjiifffjf_param_5];
	ld.param.f32 	%f16, [_ZN13CaptionEngine4CUDA18kernel_drop_shadowEPjPKjiifffjf_param_6];
	ld.param.u32 	%r30, [_ZN13CaptionEngine4CUDA18kernel_drop_shadowEPjPKjiifffjf_param_7];
	ld.param.f32 	%f17, [_ZN13CaptionEngine4CUDA18kernel_drop_shadowEPjPKjiifffjf_param_8];
	cvta.to.global.u64 	%rd1, %rd3;
	cvta.to.global.u64 	%rd2, %rd4;
	mov.u32 	%r32, %ctaid.x;
	mov.u32 	%r33, %ntid.x;
	mov.u32 	%r34, %tid.x;
	mad.lo.s32 	%r1, %r32, %r33, %r34;
	mov.u32 	%r35, %ctaid.y;
	mov.u32 	%r36, %ntid.y;
	mov.u32 	%r37, %tid.y;
	mad.lo.s32 	%r38, %r35, %r36, %r37;
	setp.ge.s32 	%p1, %r1, %r28;
	setp.ge.s32 	%p2, %r38, %r31;
	or.pred  	%p3, %p1, %p2;
	@%p3 bra 	$L__BB8_12;
	mad.lo.s32 	%r3, %r28, %r38, %r1;
	mul.wide.s32 	%rd5, %r3, 4;
	add.s64 	%rd6, %rd2, %rd5;
	ld.global.u32 	%r4, [%rd6];
	cvt.rn.f32.s32 	%f19, %r1;
	sub.f32 	%f20, %f19, %f14;
	cvt.rzi.s32.f32 	%r5, %f20;
	cvt.rn.f32.u32 	%f21, %r38;
	sub.f32 	%f22, %f21, %f15;
	cvt.rzi.s32.f32 	%r6, %f22;
	cvt.rzi.s32.f32 	%r7, %f16;
	max.s32 	%r8, %r7, 1;
	neg.s32 	%r9, %r8;
	add.s32 	%r39, %r28, -1;
	cvt.rn.f32.s32 	%f1, %r39;
	add.s32 	%r40, %r31, -1;
	cvt.rn.f32.u32 	%f2, %r40;
	shl.b32 	%r41, %r8, 1;
	or.b32  	%r10, %r41, 1;
	sub.s32 	%r11, 1, %r8;
	and.b32  	%r42, %r10, -4;
	neg.s32 	%r12, %r42;
	mov.f32 	%f146, 0f00000000;
	mov.u32 	%r116, %r9;
$L__BB8_2:
	setp.lt.s32 	%p4, %r7, 2;
	add.s32 	%r43, %r116, %r6;
	cvt.rn.f32.s32 	%f23, %r43;
	max.f32 	%f24, %f23, 0f00000000;
	min.f32 	%f25, %f24, %f2;
	cvt.rzi.s32.f32 	%r44, %f25;
	mul.lo.s32 	%r14, %r44, %r28;
	mul.lo.s32 	%r15, %r116, %r116;
	mov.u32 	%r121, %r9;
	@%p4 bra 	$L__BB8_6;
	sub.s32 	%r117, %r5, %r8;
	mov.u32 	%r118, %r12;
	mov.u32 	%r119, %r11;
$L__BB8_4:
	.pragma "nounroll";
	add.s32 	%r45, %r119, -1;
	cvt.rn.f32.s32 	%f26, %r117;
	max.f32 	%f27, %f26, 0f00000000;
	min.f32 	%f28, %f27, %f1;
	cvt.rzi.s32.f32 	%r46, %f28;
	add.s32 	%r47, %r46, %r14;
	mul.wide.s32 	%rd7, %r47, 4;
	add.s64 	%rd8, %rd2, %rd7;
	ld.global.u8 	%r48, [%rd8+3];
	cvt.rn.f32.u32 	%f29, %r48;
	div.rn.f32 	%f30, %f29, 0f437F0000;
	mad.lo.s32 	%r49, %r45, %r45, %r15;
	cvt.rn.f32.u32 	%f31, %r49;
	sqrt.rn.f32 	%f32, %f31;
	div.rn.f32 	%f33, %f32, %f16;
	mov.f32 	%f34, 0f3F800000;
	sub.f32 	%f35, %f34, %f33;
	max.f32 	%f36, %f35, 0f00000000;
	fma.rn.f32 	%f37, %f30, %f36, %f146;
	add.s32 	%r50, %r119, 2;
	add.s32 	%r51, %r117, 1;
	cvt.rn.f32.s32 	%f38, %r51;
	max.f32 	%f39, %f38, 0f00000000;
	min.f32 	%f40, %f39, %f1;
	cvt.rzi.s32.f32 	%r52, %f40;
	add.s32 	%r53, %r52, %r14;
	mul.wide.s32 	%rd9, %r53, 4;
	add.s64 	%rd10, %rd2, %rd9;
	ld.global.u8 	%r54, [%rd10+3];
	cvt.rn.f32.u32 	%f41, %r54;
	div.rn.f32 	%f42, %f41, 0f437F0000;
	mul.lo.s32 	%r55, %r119, %r119;
	add.s32 	%r56, %r55, %r15;
	cvt.rn.f32.u32 	%f43, %r56;
	sqrt.rn.f32 	%f44, %f43;
	div.rn.f32 	%f45, %f44, %f16;
	sub.f32 	%f46, %f34, %f45;
	max.f32 	%f47, %f46, 0f00000000;
	fma.rn.f32 	%f48, %f42, %f47, %f37;
	add.s32 	%r57, %r55, %r119;
	add.s32 	%r58, %r119, %r57;
	add.s32 	%r59, %r117, 2;
	cvt.rn.f32.s32 	%f49, %r59;
	max.f32 	%f50, %f49, 0f00000000;
	min.f32 	%f51, %f50, %f1;
	cvt.rzi.s32.f32 	%r60, %f51;
	add.s32 	%r61, %r60, %r14;
	mul.wide.s32 	%rd11, %r61, 4;
	add.s64 	%rd12, %rd2, %rd11;
	ld.global.u8 	%r62, [%rd12+3];
	cvt.rn.f32.u32 	%f52, %r62;
	div.rn.f32 	%f53, %f52, 0f437F0000;
	add.s32 	%r63, %r58, %r15;
	add.s32 	%r64, %r63, 1;
	cvt.rn.f32.u32 	%f54, %r64;
	sqrt.rn.f32 	%f55, %f54;
	div.rn.f32 	%f56, %f55, %f16;
	sub.f32 	%f57, %f34, %f56;
	max.f32 	%f58, %f57, 0f00000000;
	fma.rn.f32 	%f59, %f53, %f58, %f48;
	add.s32 	%r65, %r117, 3;
	cvt.rn.f32.s32 	%f60, %r65;
	max.f32 	%f61, %f60, 0f00000000;
	min.f32 	%f62, %f61, %f1;
	cvt.rzi.s32.f32 	%r66, %f62;
	add.s32 	%r67, %r66, %r14;
	mul.wide.s32 	%rd13, %r67, 4;
	add.s64 	%rd14, %rd2, %rd13;
	ld.global.u8 	%r68, [%rd14+3];
	cvt.rn.f32.u32 	%f63, %r68;
	div.rn.f32 	%f64, %f63, 0f437F0000;
	mad.lo.s32 	%r69, %r50, %r50, %r15;
	cvt.rn.f32.u32 	%f65, %r69;
	sqrt.rn.f32 	%f66, %f65;
	div.rn.f32 	%f67, %f66, %f16;
	sub.f32 	%f68, %f34, %f67;
	max.f32 	%f69, %f68, 0f00000000;
	fma.rn.f32 	%f146, %f64, %f69, %f59;
	add.s32 	%r119, %r119, 4;
	add.s32 	%r118, %r118, 4;
	add.s32 	%r117, %r117, 4;
	setp.ne.s32 	%p5, %r118, 0;
	@%p5 bra 	$L__BB8_4;
	add.s32 	%r121, %r119, -1;
$L__BB8_6:
	and.b32  	%r70, %r8, 1;
	setp.eq.b32 	%p6, %r70, 1;
	not.pred 	%p7, %p6;
	@%p7 bra 	$L__BB8_8;
	add.s32 	%r71, %r121, %r5;
	cvt.rn.f32.s32 	%f70, %r71;
	max.f32 	%f71, %f70, 0f00000000;
	min.f32 	%f72, %f71, %f1;
	cvt.rzi.s32.f32 	%r72, %f72;
	add.s32 	%r73, %r72, %r14;
	mul.wide.s32 	%rd15, %r73, 4;
	add.s64 	%rd16, %rd2, %rd15;
	ld.global.u8 	%r74, [%rd16+3];
	cvt.rn.f32.u32 	%f73, %r74;
	div.rn.f32 	%f74, %f73, 0f437F0000;
	mul.lo.s32 	%r75, %r121, %r121;
	add.s32 	%r76, %r75, %r15;
	cvt.rn.f32.u32 	%f75, %r76;
	sqrt.rn.f32 	%f76, %f75;
	div.rn.f32 	%f77, %f76, %f16;
	mov.f32 	%f78, 0f3F800000;
	sub.f32 	%f79, %f78, %f77;
	max.f32 	%f80, %f79, 0f00000000;
	fma.rn.f32 	%f81, %f74, %f80, %f146;
	add.s32 	%r77, %r75, %r121;
	add.s32 	%r78, %r121, %r77;
	add.s32 	%r79, %r71, 1;
	cvt.rn.f32.s32 	%f82, %r79;
	max.f32 	%f83, %f82, 0f00000000;
	min.f32 	%f84, %f83, %f1;
	cvt.rzi.s32.f32 	%r80, %f84;
	add.s32 	%r81, %r80, %r14;
	mul.wide.s32 	%rd17, %r81, 4;
	add.s64 	%rd18, %rd2, %rd17;
	ld.global.u8 	%r82, [%rd18+3];
	cvt.rn.f32.u32 	%f85, %r82;
	div.rn.f32 	%f86, %f85, 0f437F0000;
	add.s32 	%r83, %r78, %r15;
	add.s32 	%r84, %r83, 1;
	cvt.rn.f32.u32 	%f87, %r84;
	sqrt.rn.f32 	%f88, %f87;
	div.rn.f32 	%f89, %f88, %f16;
	sub.f32 	%f90, %f78, %f89;
	max.f32 	%f91, %f90, 0f00000000;
	fma.rn.f32 	%f146, %f86, %f91, %f81;
	add.s32 	%r121, %r121, 2;
$L__BB8_8:
	add.s32 	%r85, %r121, %r5;
	cvt.rn.f32.s32 	%f92, %r85;
	max.f32 	%f93, %f92, 0f00000000;
	min.f32 	%f94, %f93, %f1;
	cvt.rzi.s32.f32 	%r86, %f94;
	add.s32 	%r87, %r86, %r14;
	mul.wide.s32 	%rd19, %r87, 4;
	add.s64 	%rd20, %rd2, %rd19;
	ld.global.u8 	%r88, [%rd20+3];
	cvt.rn.f32.u32 	%f95, %r88;
	div.rn.f32 	%f96, %f95, 0f437F0000;
	mad.lo.s32 	%r89, %r121, %r121, %r15;
	cvt.rn.f32.u32 	%f97, %r89;
	sqrt.rn.f32 	%f98, %f97;
	div.rn.f32 	%f99, %f98, %f16;
	mov.f32 	%f100, 0f3F800000;
	sub.f32 	%f101, %f100, %f99;
	max.f32 	%f102, %f101, 0f00000000;
	fma.rn.f32 	%f146, %f96, %f102, %f146;
	add.s32 	%r27, %r116, 1;
	setp.ne.s32 	%p8, %r116, %r8;
	mov.u32 	%r116, %r27;
	@%p8 bra 	$L__BB8_2;
	mul.lo.s32 	%r90, %r10, %r10;
	cvt.rn.f32.u32 	%f103, %r90;
	div.rn.f32 	%f104, %f146, %f103;
	mul.f32 	%f10, %f17, %f104;
	shr.u32 	%r91, %r4, 24;
	cvt.rn.f32.u32 	%f105, %r91;
	div.rn.f32 	%f11, %f105, 0f437F0000;
	mov.f32 	%f106, 0f3F800000;
	sub.f32 	%f12, %f106, %f11;
	fma.rn.f32 	%f13, %f12, %f10, %f11;
	setp.geu.f32 	%p9, %f13, 0f3A83126F;
	@%p9 bra 	$L__BB8_11;
	mul.wide.s32 	%rd23, %r3, 4;
	add.s64 	%rd24, %rd1, %rd23;
	mov.b32 	%r115, 0;
	st.global.u32 	[%rd24], %r115;
	bra.uni 	$L__BB8_12;
$L__BB8_11:
	shr.u32 	%r92, %r4, 16;
	and.b32  	%r93, %r92, 255;
	cvt.rn.f32.u32 	%f107, %r93;
	div.rn.f32 	%f108, %f107, 0f437F0000;
	shr.u32 	%r94, %r4, 8;
	and.b32  	%r95, %r94, 255;
	cvt.rn.f32.u32 	%f109, %r95;
	div.rn.f32 	%f110, %f109, 0f437F0000;
	and.b32  	%r96, %r4, 255;
	cvt.rn.f32.u32 	%f111, %r96;
	div.rn.f32 	%f112, %f111, 0f437F0000;
	shr.u32 	%r97, %r30, 16;
	and.b32  	%r98, %r97, 255;
	cvt.rn.f32.u32 	%f113, %r98;
	div.rn.f32 	%f114, %f113, 0f437F0000;
	shr.u32 	%r99, %r30, 8;
	and.b32  	%r100, %r99, 255;
	cvt.rn.f32.u32 	%f115, %r100;
	div.rn.f32 	%f116, %f115, 0f437F0000;
	and.b32  	%r101, %r30, 255;
	cvt.rn.f32.u32 	%f117, %r101;
	div.rn.f32 	%f118, %f117, 0f437F0000;
	rcp.rn.f32 	%f119, %f13;
	mul.f32 	%f120, %f118, %f10;
	mul.f32 	%f121, %f12, %f120;
	fma.rn.f32 	%f122, %f112, %f11, %f121;
	mul.f32 	%f123, %f122, %f119;
	mul.f32 	%f124, %f116, %f10;
	mul.f32 	%f125, %f12, %f124;
	fma.rn.f32 	%f126, %f11, %f110, %f125;
	mul.f32 	%f127, %f126, %f119;
	mul.f32 	%f128, %f114, %f10;
	mul.f32 	%f129, %f12, %f128;
	fma.rn.f32 	%f130, %f11, %f108, %f129;
	mul.f32 	%f131, %f130, %f119;
	max.f32 	%f132, %f123, 0f00000000;
	min.f32 	%f133, %f132, 0f3F800000;
	mul.f32 	%f134, %f133, 0f437F0000;
	cvt.rzi.u32.f32 	%r102, %f134;
	max.f32 	%f135, %f127, 0f00000000;
	min.f32 	%f136, %f135, 0f3F800000;
	mul.f32 	%f137, %f136, 0f437F0000;
	cvt.rzi.u32.f32 	%r103, %f137;
	max.f32 	%f138, %f131, 0f00000000;
	min.f32 	%f139, %f138, 0f3F800000;
	mul.f32 	%f140, %f139, 0f437F0000;
	cvt.rzi.u32.f32 	%r104, %f140;
	max.f32 	%f141, %f13, 0f00000000;
	min.f32 	%f142, %f141, 0f3F800000;
	mul.f32 	%f143, %f142, 0f437F0000;
	cvt.rzi.u32.f32 	%r105, %f143;
	shl.b32 	%r106, %r105, 24;
	shl.b32 	%r107, %r104, 16;
	and.b32  	%r108, %r107, 16711680;
	or.b32  	%r109, %r108, %r106;
	shl.b32 	%r110, %r103, 8;
	and.b32  	%r111, %r110, 65280;
	or.b32  	%r112, %r109, %r111;
	and.b32  	%r113, %r102, 255;
	or.b32  	%r114, %r112, %r113;
	mul.wide.s32 	%rd21, %r3, 4;
	add.s64 	%rd22, %rd1, %rd21;
	st.global.u32 	[%rd22], %r114;
$L__BB8_12:
	ret;

}
	// .globl	_ZN13CaptionEngine4CUDA24kernel_typewriter_revealEPjPKjiifif
.visible .entry _ZN13CaptionEngine4CUDA24kernel_typewriter_revealEPjPKjiifif(
	.param .u64 .ptr .align 1 _ZN13CaptionEngine4CUDA24kernel_typewriter_revealEPjPKjiifif_param_0,
	.param .u64 .ptr .align 1 _ZN13CaptionEngine4CUDA24kernel_typewriter_revealEPjPKjiifif_param_1,
	.param .u32 _ZN13CaptionEngine4CUDA24kernel_typewriter_revealEPjPKjiifif_param_2,
	.param .u32 _ZN13CaptionEngine4CUDA24kernel_typewriter_revealEPjPKjiifif_param_3,
	.param .f32 _ZN13CaptionEngine4CUDA24kernel_typewriter_revealEPjPKjiifif_param_4,
	.param .u32 _ZN13CaptionEngine4CUDA24kernel_typewriter_revealEPjPKjiifif_param_5,
	.param .f32 _ZN13CaptionEngine4CUDA24kernel_typewriter_revealEPjPKjiifif_param_6
)
{
	.reg .pred 	%p<9>;
	.reg .b32 	%r<35>;
	.reg .b32 	%f<50>;
	.reg .b64 	%rd<9>;

	ld.param.u64 	%rd1, [_ZN13CaptionEngine4CUDA24kernel_typewriter_revealEPjPKjiifif_param_0];
	ld.param.u64 	%rd2, [_ZN13CaptionEngine4CUDA24kernel_typewriter_revealEPjPKjiifif_param_1];
	ld.param.u32 	%r5, [_ZN13CaptionEngine4CUDA24kernel_typewriter_revealEPjPKjiifif_param_2];
	ld.param.u32 	%r8, [_ZN13CaptionEngine4CUDA24kernel_typewriter_revealEPjPKjiifif_param_3];
	ld.param.f32 	%f7, [_ZN13CaptionEngine4CUDA24kernel_typewriter_revealEPjPKjiifif_param_4];
	ld.param.u32 	%r7, [_ZN13CaptionEngine4CUDA24kernel_typewriter_revealEPjPKjiifif_param_5];
	ld.param.f32 	%f8, [_ZN13CaptionEngine4CUDA24kernel_typewriter_revealEPjPKjiifif_param_6];
	mov.u32 	%r9, %ctaid.x;
	mov.u32 	%r10, %ntid.x;
	mov.u32 	%r11, %tid.x;
	mad.lo.s32 	%r1, %r9, %r10, %r11;
	mov.u32 	%r12, %ctaid.y;
	mov.u32 	%r13, %ntid.y;
	mov.u32 	%r14, %tid.y;
	mad.lo.s32 	%r15, %r12, %r13, %r14;
	setp.ge.s32 	%p1, %r1, %r5;
	setp.ge.s32 	%p2, %r15, %r8;
	or.pred  	%p3, %p1, %p2;
	@%p3 bra 	$L__BB9_12;
	cvta.to.global.u64 	%rd3, %rd2;
	mad.lo.s32 	%r3, %r5, %r15, %r1;
	mul.wide.s32 	%rd4, %r3, 4;
	add.s64 	%rd5, %rd3, %rd4;
	ld.global.u32 	%r4, [%rd5];
	setp.gt.s32 	%p4, %r7, 1;
	@%p4 bra 	$L__BB9_5;
	setp.eq.s32 	%p7, %r7, 0;
	@%p7 bra 	$L__BB9_8;
	setp.eq.s32 	%p8, %r7, 1;
	@%p8 bra 	$L__BB9_4;
	bra.uni 	$L__BB9_10;
$L__BB9_4:
	cvt.rn.f32.s32 	%f15, %r1;
	cvt.rn.f32.s32 	%f16, %r5;
	div.rn.f32 	%f17, %f15, %f16;
	mov.f32 	%f18, 0f3F800000;
	sub.f32 	%f49, %f18, %f17;
	bra.uni 	$L__BB9_11;
$L__BB9_5:
	setp.eq.s32 	%p5, %r7, 2;
	@%p5 bra 	$L__BB9_9;
	setp.eq.s32 	%p6, %r7, 3;
	@%p6 bra 	$L__BB9_7;
	bra.uni 	$L__BB9_10;
$L__BB9_7:
	cvt.rn.f32.u32 	%f9, %r15;
	cvt.rn.f32.u32 	%f10, %r8;
	div.rn.f32 	%f11, %f9, %f10;
	mov.f32 	%f12, 0f3F800000;
	sub.f32 	%f49, %f12, %f11;
	bra.uni 	$L__BB9_11;
$L__BB9_8:
	cvt.rn.f32.s32 	%f19, %r1;
	cvt.rn.f32.s32 	%f20, %r5;
	div.rn.f32 	%f49, %f19, %f20;
	bra.uni 	$L__BB9_11;
$L__BB9_9:
	cvt.rn.f32.u32 	%f13, %r15;
	cvt.rn.f32.u32 	%f14, %r8;
	div.rn.f32 	%f49, %f13, %f14;
	bra.uni 	$L__BB9_11;
$L__BB9_10:
	cvt.rn.f32.s32 	%f21, %r1;
	cvt.rn.f32.s32 	%f22, %r5;
	div.rn.f32 	%f49, %f21, %f22;
$L__BB9_11:
	sub.f32 	%f23, %f7, %f49;
	div.rn.f32 	%f24, %f23, %f8;
	add.f32 	%f25, %f24, 0f3F000000;
	max.f32 	%f26, %f25, 0f00000000;
	min.f32 	%f27, %f26, 0f3F800000;
	and.b32  	%r16, %r4, 255;
	cvt.rn.f32.u32 	%f28, %r16;
	div.rn.f32 	%f29, %f28, 0f437F0000;
	shr.u32 	%r17, %r4, 8;
	and.b32  	%r18, %r17, 255;
	cvt.rn.f32.u32 	%f30, %r18;
	div.rn.f32 	%f31, %f30, 0f437F0000;
	shr.u32 	%r19, %r4, 16;
	and.b32  	%r20, %r19, 255;
	cvt.rn.f32.u32 	%f32, %r20;
	div.rn.f32 	%f33, %f32, 0f437F0000;
	shr.u32 	%r21, %r4, 24;
	cvt.rn.f32.u32 	%f34, %r21;
	div.rn.f32 	%f35, %f34, 0f437F0000;
	mul.f32 	%f36, %f35, %f27;
	max.f32 	%f37, %f29, 0f00000000;
	min.f32 	%f38, %f37, 0f3F800000;
	mul.f32 	%f39, %f38, 0f437F0000;
	cvt.rzi.u32.f32 	%r22, %f39;
	max.f32 	%f40, %f31, 0f00000000;
	min.f32 	%f41, %f40, 0f3F800000;
	mul.f32 	%f42, %f41, 0f437F0000;
	cvt.rzi.u32.f32 	%r23, %f42;
	max.f32 	%f43, %f33, 0f00000000;
	min.f32 	%f44, %f43, 0f3F800000;
	mul.f32 	%f45, %f44, 0f437F0000;
	cvt.rzi.u32.f32 	%r24, %f45;
	max.f32 	%f46, %f36, 0f00000000;
	min.f32 	%f47, %f46, 0f3F800000;
	mul.f32 	%f48, %f47, 0f437F0000;
	cvt.rzi.u32.f32 	%r25, %f48;
	shl.b32 	%r26, %r25, 24;
	shl.b32 	%r27, %r24, 16;
	and.b32  	%r28, %r27, 16711680;
	or.b32  	%r29, %r26, %r28;
	shl.b32 	%r30, %r23, 8;
	and.b32  	%r31, %r30, 65280;
	or.b32  	%r32, %r29, %r31;
	and.b32  	%r33, %r22, 255;
	or.b32  	%r34, %r32, %r33;
	cvta.to.global.u64 	%rd6, %rd1;
	add.s64 	%rd8, %rd6, %rd4;
	st.global.u32 	[%rd8], %r34;
$L__BB9_12:
	ret;

}
	// .globl	_ZN13CaptionEngine4CUDA16kernel_particlesEPjPKjiifjij
.visible .entry _ZN13CaptionEngine4CUDA16kernel_particlesEPjPKjiifjij(
	.param .u64 .ptr .align 1 _ZN13CaptionEngine4CUDA16kernel_particlesEPjPKjiifjij_param_0,
	.param .u64 .ptr .align 1 _ZN13CaptionEngine4CUDA16kernel_particlesEPjPKjiifjij_param_1,
	.param .u32 _ZN13CaptionEngine4CUDA16kernel_particlesEPjPKjiifjij_param_2,
	.param .u32 _ZN13CaptionEngine4CUDA16kernel_particlesEPjPKjiifjij_param_3,
	.param .f32 _ZN13CaptionEngine4CUDA16kernel_particlesEPjPKjiifjij_param_4,
	.param .u32 _ZN13CaptionEngine4CUDA16kernel_particlesEPjPKjiifjij_param_5,
	.param .u32 _ZN13CaptionEngine4CUDA16kernel_particlesEPjPKjiifjij_param_6,
	.param .u32 _ZN13CaptionEngine4CUDA16kernel_particlesEPjPKjiifjij_param_7
)
{
	.reg .pred 	%p<21>;
	.reg .b32 	%r<128>;
	.reg .b32 	%f<127>;
	.reg .b64 	%rd<11>;

	ld.param.u64 	%rd3, [_ZN13CaptionEngine4CUDA16kernel_particlesEPjPKjiifjij_param_0];
	ld.param.u64 	%rd2, [_ZN13CaptionEngine4CUDA16kernel_particlesEPjPKjiifjij_param_1];
	ld.param.u32 	%r17, [_ZN13CaptionEngine4CUDA16kernel_particlesEPjPKjiifjij_param_2];
	ld.param.u32 	%r22, [_ZN13CaptionEngine4CUDA16kernel_particlesEPjPKjiifjij_param_3];
	ld.param.f32 	%f28, [_ZN13CaptionEngine4CUDA16kernel_particlesEPjPKjiifjij_param_4];
	ld.param.u32 	%r19, [_ZN13CaptionEngine4CUDA16kernel_particlesEPjPKjiifjij_param_5];
	ld.param.u32 	%r20, [_ZN13CaptionEngine4CUDA16kernel_particlesEPjPKjiifjij_param_6];
	ld.param.u32 	%r21, [_ZN13CaptionEngine4CUDA16kernel_particlesEPjPKjiifjij_param_7];
	cvta.to.global.u64 	%rd1, %rd3;
	mov.u32 	%r23, %ctaid.x;
	mov.u32 	%r24, %ntid.x;
	mov.u32 	%r25, %tid.x;
	mad.lo.s32 	%r1, %r23, %r24, %r25;
	mov.u32 	%r26, %ctaid.y;
	mov.u32 	%r27, %ntid.y;
	mov.u32 	%r28, %tid.y;
	mad.lo.s32 	%r29, %r26, %r27, %r28;
	setp.ge.s32 	%p1, %r1, %r17;
	setp.ge.s32 	%p2, %r29, %r22;
	or.pred  	%p3, %p1, %p2;
	@%p3 bra 	$L__BB10_20;
	cvta.to.global.u64 	%rd4, %rd2;
	mad.lo.s32 	%r3, %r17, %r29, %r1;
	mul.wide.s32 	%rd5, %r3, 4;
	add.s64 	%rd6, %rd4, %rd5;
	ld.global.u32 	%r4, [%rd6];
	setp.lt.s32 	%p4, %r20, 1;
	mov.f32 	%f125, 0f00000000;
	@%p4 bra 	$L__BB10_17;
	cvt.rn.f32.s32 	%f1, %r17;
	cvt.rn.f32.u32 	%f2, %r22;
	cvt.rn.f32.s32 	%f3, %r1;
	cvt.rn.f32.u32 	%f4, %r29;
	add.s32 	%r31, %r20, -1;
	min.u32 	%r5, %r31, 99;
	mov.f32 	%f125, 0f00000000;
	mov.b32 	%r125, 0;
$L__BB10_3:
	mad.lo.s32 	%r32, %r125, 7919, %r19;
	shr.u32 	%r33, %r32, 17;
	xor.b32  	%r34, %r33, %r32;
	mul.lo.s32 	%r35, %r34, -312814405;
	shr.u32 	%r36, %r35, 11;
	xor.b32  	%r37, %r36, %r35;
	mul.lo.s32 	%r38, %r37, -1404298415;
	shr.u32 	%r39, %r38, 15;
	xor.b32  	%r40, %r39, %r38;
	mul.lo.s32 	%r41, %r40, 830770091;
	shr.u32 	%r42, %r41, 14;
	xor.b32  	%r7, %r42, %r41;
	add.s32 	%r43, %r7, 2;
	shr.u32 	%r44, %r43, 17;
	xor.b32  	%r45, %r44, %r43;
	mul.lo.s32 	%r46, %r45, -312814405;
	shr.u32 	%r47, %r46, 11;
	xor.b32  	%r48, %r47, %r46;
	mul.lo.s32 	%r49, %r48, -1404298415;
	shr.u32 	%r50, %r49, 15;
	xor.b32  	%r51, %r50, %r49;
	mul.lo.s32 	%r52, %r51, 830770091;
	shr.u32 	%r53, %r52, 14;
	and.b32  	%r54, %r52, 16777215;
	xor.b32  	%r55, %r54, %r53;
	cvt.rn.f32.u32 	%f31, %r55;
	fma.rn.f32 	%f6, %f31, 0f33800000, 0fBF000000;
	add.s32 	%r56, %r7, 3;
	shr.u32 	%r57, %r56, 17;
	xor.b32  	%r58, %r57, %r56;
	mul.lo.s32 	%r59, %r58, -312814405;
	shr.u32 	%r60, %r59, 11;
	xor.b32  	%r61, %r60, %r59;
	mul.lo.s32 	%r62, %r61, -1404298415;
	shr.u32 	%r63, %r62, 15;
	xor.b32  	%r64, %r63, %r62;
	mul.lo.s32 	%r65, %r64, 830770091;
	shr.u32 	%r66, %r65, 14;
	and.b32  	%r67, %r65, 16777215;
	xor.b32  	%r68, %r67, %r66;
	cvt.rn.f32.u32 	%f32, %r68;
	fma.rn.f32 	%f33, %f32, 0f33800000, 0fBF000000;
	fma.rn.f32 	%f7, %f33, 0f42C80000, 0fC2480000;
	add.s32 	%r69, %r7, 4;
	shr.u32 	%r70, %r69, 17;
	xor.b32  	%r71, %r70, %r69;
	mul.lo.s32 	%r72, %r71, -312814405;
	shr.u32 	%r73, %r72, 11;
	xor.b32  	%r74, %r73, %r72;
	mul.lo.s32 	%r75, %r74, -1404298415;
	shr.u32 	%r76, %r75, 15;
	xor.b32  	%r77, %r76, %r75;
	mul.lo.s32 	%r78, %r77, 830770091;
	shr.u32 	%r79, %r78, 14;
	and.b32  	%r80, %r78, 16777215;
	xor.b32  	%r81, %r80, %r79;
	cvt.rn.f32.u32 	%f34, %r81;
	mul.f32 	%f35, %f34, 0f33800000;
	fma.rn.f32 	%f8, %f35, 0f40000000, %f28;
	abs.f32 	%f124, %f8;
	setp.lt.f32 	%p5, %f124, 0f40000000;
	@%p5 bra 	$L__BB10_14;
	setp.gtu.f32 	%p6, %f124, 0f4B800000;
	@%p6 bra 	$L__BB10_11;
	mov.f32 	%f36, 0f40000000;
	div.approx.f32 	%f37, %f124, %f36;
	cvt.rzi.f32.f32 	%f122, %f37;
	fma.rn.f32 	%f11, %f122, 0fC0000000, %f124;
	mov.b32 	%r8, %f11;
	setp.lt.u32 	%p7, %r8, 1073741824;
	@%p7 bra 	$L__BB10_10;
	setp.lt.u32 	%p8, %r8, -2147483647;
	@%p8 bra 	$L__BB10_8;
	add.f32 	%f41, %f122, 0fBF800000;
	setp.lt.f32 	%p11, %f11, 0fC0000000;
	add.f32 	%f42, %f41, 0fBF800000;
	selp.f32 	%f122, %f42, %f41, %p11;
	bra.uni 	$L__BB10_10;
$L__BB10_8:
	add.f32 	%f122, %f122, 0f3F800000;
	setp.ltu.f32 	%p9, %f11, 0f40800000;
	@%p9 bra 	$L__BB10_10;
	add.f32 	%f38, %f122, 0f3F800000;
	fma.rn.f32 	%f39, 0f40000000, 0fC0400000, %f11;
	setp.ge.f32 	%p10, %f39, 0f00000000;
	add.f32 	%f40, %f38, 0f3F800000;
	selp.f32 	%f122, %f40, %f38, %p10;
$L__BB10_10:
	fma.rn.f32 	%f124, %f122, 0fC0000000, %f124;
	bra.uni 	$L__BB10_14;
$L__BB10_11:
	mov.b32 	%r9, %f124;
	and.b32  	%r82, %r9, 8388607;
	or.b32  	%r126, %r82, 1065353216;
	mov.b32 	%f123, %r126;
	and.b32  	%r83, %r9, -8388608;
	add.s32 	%r127, %r83, -1073741824;
	setp.eq.s32 	%p12, %r127, 0;
	@%p12 bra 	$L__BB10_13;
$L__BB10_12:
	min.u32 	%r84, %r127, 192937984;
	add.s32 	%r85, %r126, %r84;
	mov.b32 	%f43, %r85;
	sub.f32 	%f44, %f43, %f43;
	add.f32 	%f45, %f44, %f43;
	sub.f32 	%f46, %f43, %f45;
	mov.f32 	%f47, 0f3F800000;
	fma.rz.f32 	%f48, %f46, %f47, %f45;
	cvt.rzi.f32.f32 	%f49, %f48;
	sub.f32 	%f123, %f43, %f49;
	sub.s32 	%r127, %r127, %r84;
	mov.b32 	%r126, %f123;
	setp.ne.s32 	%p13, %r127, 0;
	setp.ne.s32 	%p14, %r126, 0;
	and.pred  	%p15, %p13, %p14;
	@%p15 bra 	$L__BB10_12;
$L__BB10_13:
	setp.gt.u32 	%p16, %r9, 2139095039;
	selp.f32 	%f51, 0f7FFFFFFF, 0f4B800000, %p16;
	mul.f32 	%f52, %f123, 0f34000000;
	mul.f32 	%f124, %f51, %f52;
$L__BB10_14:
	add.s32 	%r86, %r7, 1;
	shr.u32 	%r87, %r86, 17;
	xor.b32  	%r88, %r87, %r86;
	mul.lo.s32 	%r89, %r88, -312814405;
	shr.u32 	%r90, %r89, 11;
	xor.b32  	%r91, %r90, %r89;
	mul.lo.s32 	%r92, %r91, -1404298415;
	shr.u32 	%r93, %r92, 15;
	xor.b32  	%r94, %r93, %r92;
	mul.lo.s32 	%r95, %r94, 830770091;
	abs.f32 	%f53, %f124;
	setp.nan.f32 	%p17, %f53, %f53;
	copysign.f32 	%f54, %f8, %f124;
	selp.f32 	%f55, %f124, %f54, %p17;
	mul.f32 	%f56, %f6, 0f42C80000;
	mul.f32 	%f57, %f56, %f55;
	and.b32  	%r96, %r7, 16777215;
	cvt.rn.f32.u32 	%f58, %r96;
	mul.f32 	%f59, %f58, 0f33800000;
	fma.rn.f32 	%f60, %f59, %f1, %f57;
	mul.f32 	%f61, %f7, %f55;
	and.b32  	%r97, %r95, 16777215;
	shr.u32 	%r98, %r95, 14;
	xor.b32  	%r99, %r97, %r98;
	cvt.rn.f32.u32 	%f62, %r99;
	mul.f32 	%f63, %f62, 0f33800000;
	fma.rn.f32 	%f64, %f63, %f2, %f61;
	mul.f32 	%f65, %f55, 0f41C80000;
	fma.rn.f32 	%f66, %f55, %f65, %f64;
	sub.f32 	%f67, %f3, %f60;
	sub.f32 	%f68, %f4, %f66;
	mul.f32 	%f69, %f68, %f68;
	fma.rn.f32 	%f70, %f67, %f67, %f69;
	sqrt.rn.f32 	%f22, %f70;
	fma.rn.f32 	%f23, %f55, 0fBF000000, 0f3F800000;
	mul.f32 	%f24, %f23, 0f40A00000;
	setp.geu.f32 	%p18, %f22, %f24;
	@%p18 bra 	$L__BB10_16;
	div.rn.f32 	%f71, %f22, %f24;
	mov.f32 	%f72, 0f3F800000;
	sub.f32 	%f73, %f72, %f71;
	mul.f32 	%f74, %f23, %f73;
	max.f32 	%f125, %f125, %f74;
$L__BB10_16:
	add.s32 	%r16, %r125, 1;
	setp.ne.s32 	%p19, %r125, %r5;
	mov.u32 	%r125, %r16;
	@%p19 bra 	$L__BB10_3;
$L__BB10_17:
	setp.leu.f32 	%p20, %f125, 0f3C23D70A;
	@%p20 bra 	$L__BB10_19;
	and.b32  	%r100, %r21, 255;
	cvt.rn.f32.u32 	%f75, %r100;
	div.rn.f32 	%f76, %f75, 0f437F0000;
	shr.u32 	%r101, %r21, 8;
	and.b32  	%r102, %r101, 255;
	cvt.rn.f32.u32 	%f77, %r102;
	div.rn.f32 	%f78, %f77, 0f437F0000;
	shr.u32 	%r103, %r21, 16;
	and.b32  	%r104, %r103, 255;
	cvt.rn.f32.u32 	%f79, %r104;
	div.rn.f32 	%f80, %f79, 0f437F0000;
	shr.u32 	%r105, %r21, 24;
	cvt.rn.f32.u32 	%f81, %r105;
	div.rn.f32 	%f82, %f81, 0f437F0000;
	mul.f32 	%f83, %f76, %f125;
	and.b32  	%r106, %r4, 255;
	cvt.rn.f32.u32 	%f84, %r106;
	div.rn.f32 	%f85, %f84, 0f437F0000;
	mov.f32 	%f86, 0f3F800000;
	sub.f32 	%f87, %f86, %f85;
	sub.f32 	%f88, %f86, %f83;
	mul.f32 	%f89, %f87, %f88;
	sub.f32 	%f90, %f86, %f89;
	mul.f32 	%f91, %f78, %f125;
	shr.u32 	%r107, %r4, 8;
	and.b32  	%r108, %r107, 255;
	cvt.rn.f32.u32 	%f92, %r108;
	div.rn.f32 	%f93, %f92, 0f437F0000;
	sub.f32 	%f94, %f86, %f93;
	sub.f32 	%f95, %f86, %f91;
	mul.f32 	%f96, %f94, %f95;
	sub.f32 	%f97, %f86, %f96;
	mul.f32 	%f98, %f80, %f125;
	shr.u32 	%r109, %r4, 16;
	and.b32  	%r110, %r109, 255;
	cvt.rn.f32.u32 	%f99, %r110;
	div.rn.f32 	%f100, %f99, 0f437F0000;
	sub.f32 	%f101, %f86, %f100;
	sub.f32 	%f102, %f86, %f98;
	mul.f32 	%f103, %f101, %f102;
	sub.f32 	%f104, %f86, %f103;
	mul.f32 	%f105, %f82, %f125;
	shr.u32 	%r111, %r4, 24;
	cvt.rn.f32.u32 	%f106, %r111;
	div.rn.f32 	%f107, %f106, 0f437F0000;
	max.f32 	%f108, %f107, %f105;
	max.f32 	%f109, %f90, 0f00000000;
	min.f32 	%f110, %f109, 0f3F800000;
	mul.f32 	%f111, %f110, 0f437F0000;
	cvt.rzi.u32.f32 	%r112, %f111;
	max.f32 	%f112, %f97, 0f00000000;
	min.f32 	%f113, %f112, 0f3F800000;
	mul.f32 	%f114, %f113, 0f437F0000;
	cvt.rzi.u32.f32 	%r113, %f114;
	max.f32 	%f115, %f104, 0f00000000;
	min.f32 	%f116, %f115, 0f3F800000;
	mul.f32 	%f117, %f116, 0f437F0000;
	cvt.rzi.u32.f32 	%r114, %f117;
	max.f32 	%f118, %f108, 0f00000000;
	min.f32 	%f119, %f118, 0f3F800000;
	mul.f32 	%f120, %f119, 0f437F0000;
	cvt.rzi.u32.f32 	%r115, %f120;
	shl.b32 	%r116, %r115, 24;
	shl.b32 	%r117, %r114, 16;
	and.b32  	%r118, %r117, 16711680;
	or.b32  	%r119, %r118, %r116;
	shl.b32 	%r120, %r113, 8;
	and.b32  	%r121, %r120, 65280;
	or.b32  	%r122, %r119, %r121;
	and.b32  	%r123, %r112, 255;
	or.b32  	%r124, %r122, %r123;
	add.s64 	%rd10, %rd1, %rd5;
	st.global.u32 	[%rd10], %r124;
	bra.uni 	$L__BB10_20;
$L__BB10_19:
	add.s64 	%rd8, %rd1, %rd5;
	st.global.u32 	[%rd8], %r4;
$L__BB10_20:
	ret;

}


// ===== COMPILED SASS (sm_100) =====

	.target	sm_100

	.elftype	@"ET_EXEC"


//--------------------- .note.nv.tkinfo           --------------------------
	.section	.note.nv.tkinfo,"",@"SHT_NOTE"
	.sectionflags	@"SHF_NOTE_NV_TKINFO"
	.tkinfo
        /*0018*/ 	.word	0x00000002
        /*0030*/ 	.string	""
        /*0030*/ 	.string	"ptxas"
        /*0030*/ 	.string	"Cuda compilation tools, release 13.0, V13.0.88"
        /*0030*/ 	.string	"Build cuda_13.0.r13.0/compiler.36424714_0"
        /*0030*/ 	.string	"-arch sm_100 -m 64 "



//--------------------- .note.nv.cuinfo           --------------------------
	.section	.note.nv.cuinfo,"",@"SHT_NOTE"
	.sectionflags	@"SHF_NOTE_NV_CUINFO"
        /*0018*/ 	.short	0x0002
        /*001a*/ 	.short	0x0064
        /*001c*/ 	.short	0x0082
	.zero		2


//--------------------- .nv.info                  --------------------------
	.section	.nv.info,"",@"SHT_CUDA_INFO"
	.align	4


	//----- nvinfo : EIATTR_REGCOUNT
	.align		4
        /*0000*/ 	.byte	0x04, 0x2f
        /*0002*/ 	.short	(.L_2 - .L_1)
	.align		4
.L_1:
        /*0004*/ 	.word	index@(_ZN13CaptionEngine4CUDA16kernel_text_glowEPjPKjiifjf)
        /*0008*/ 	.word	0x0000001b


	//----- nvinfo : EIATTR_FRAME_SIZE
	.align		4
.L_2:
        /*000c*/ 	.byte	0x04, 0x11
        /*000e*/ 	.short	(.L_4 - .L_3)
	.align		4
.L_3:
        /*0010*/ 	.word	index@($__internal_14_$__cuda_sm3x_div_rn_noftz_f32_slowpath)
        /*0014*/ 	.word	0x00000000


	//----- nvinfo : EIATTR_FRAME_SIZE
	.align		4
.L_4:
        /*0018*/ 	.byte	0x04, 0x11
        /*001a*/ 	.short	(.L_6 - .L_5)
	.align		4
.L_5:
        /*001c*/ 	.word	index@($__internal_13_$__cuda_sm20_sqrt_rn_f32_slowpath)
        /*0020*/ 	.word	0x00000000


	//----- nvinfo : EIATTR_FRAME_SIZE
	.align		4
.L_6:
        /*0024*/ 	.byte	0x04, 0x11
        /*0026*/ 	.short	(.L_8 - .L_7)
	.align		4
.L_7:
        /*0028*/ 	.word	index@(_ZN13CaptionEngine4CUDA16kernel_text_glowEPjPKjiifjf)
        /*002c*/ 	.word	0x00000000


	//----- nvinfo : EIATTR_REGCOUNT
	.align		4
.L_8:
        /*0030*/ 	.byte	0x04, 0x2f
        /*0032*/ 	.short	(.L_10 - .L_9)
	.align		4
.L_9:
        /*0034*/ 	.word	index@(_ZN13CaptionEngine4CUDA13kernel_glitchEPjPKjiiffj)
        /*0038*/ 	.word	0x00000010


	//----- nvinfo : EIATTR_FRAME_SIZE
	.align		4
.L_10:
        /*003c*/ 	.byte	0x04, 0x11
        /*003e*/ 	.short	(.L_12 - .L_11)
	.align		4
.L_11:
        /*0040*/ 	.word	index@(_ZN13CaptionEngine4CUDA13kernel_glitchEPjPKjiiffj)
        /*0044*/ 	.word	0x00000000


	//----- nvinfo : EIATTR_REGCOUNT
	.align		4
.L_12:
        /*0048*/ 	.byte	0x04, 0x2f
        /*004a*/ 	.short	(.L_14 - .L_13)
	.align		4
.L_13:
        /*004c*/ 	.word	index@(_ZN13CaptionEngine4CUDA22kernel_wave_distortionEPjPKjiiffff)
        /*0050*/ 	.word	0x00000019


	//----- nvinfo : EIATTR_FRAME_SIZE
	.align		4
.L_14:
        /*0054*/ 	.byte	0x04, 0x11
        /*0056*/ 	.short	(.L_16 - .L_15)
	.align		4
.L_15:
        /*0058*/ 	.word	index@(_ZN13CaptionEngine4CUDA22kernel_wave_distortionEPjPKjiiffff)
        /*005c*/ 	.word	0x00000000


	//----- nvinfo : EIATTR_REGCOUNT
	.align		4
.L_16:
        /*0060*/ 	.byte	0x04, 0x2f
        /*0062*/ 	.short	(.L_18 - .L_17)
	.align		4
.L_17:
        /*0064*/ 	.word	index@(_ZN13CaptionEngine4CUDA27kernel_chromatic_aberrationEPjPKjiifff)
        /*0068*/ 	.word	0x00000016


	//----- nvinfo : EIATTR_FRAME_SIZE
	.align		4
.L_18:
        /*006c*/ 	.byte	0x04, 0x11
        /*006e*/ 	.short	(.L_20 - .L_19)
	.align		4
.L_19:
        /*0070*/ 	.word	index@($__internal_12_$__cuda_sm3x_div_rn_noftz_f32_slowpath)
        /*0074*/ 	.word	0x00000000


	//----- nvinfo : EIATTR_FRAME_SIZE
	.align		4
.L_20:
        /*0078*/ 	.byte	0x04, 0x11
        /*007a*/ 	.short	(.L_22 - .L_21)
	.align		4
.L_21:
        /*007c*/ 	.word	index@($__internal_11_$__cuda_sm20_sqrt_rn_f32_slowpath)
        /*0080*/ 	.word	0x00000000


	//----- nvinfo : EIATTR_FRAME_SIZE
	.align		4
.L_22:
        /*0084*/ 	.byte	0x04, 0x11
        /*0086*/ 	.short	(.L_24 - .L_23)
	.align		4
.L_23:
        /*0088*/ 	.word	index@(_ZN13CaptionEngine4CUDA27kernel_chromatic_aberrationEPjPKjiifff)
        /*008c*/ 	.word	0x00000000


	//----- nvinfo : EIATTR_REGCOUNT
	.align		4
.L_24:
        /*0090*/ 	.byte	0x04, 0x2f
        /*0092*/ 	.short	(.L_26 - .L_25)
	.align		4
.L_25:
        /*0094*/ 	.word	index@(_ZN13CaptionEngine4CUDA22kernel_blur_horizontalEPjPKjiif)
        /*0098*/ 	.word	0x00000020


	//----- nvinfo : EIATTR_FRAME_SIZE
	.align		4
.L_26:
        /*009c*/ 	.byte	0x04, 0x11
        /*009e*/ 	.short	(.L_28 - .L_27)
	.align		4
.L_27:
        /*00a0*/ 	.word	index@($__internal_10_$__cuda_sm3x_div_rn_noftz_f32_slowpath)
        /*00a4*/ 	.word	0x00000000


	//----- nvinfo : EIATTR_FRAME_SIZE
	.align		4
.L_28:
        /*00a8*/ 	.byte	0x04, 0x11
        /*00aa*/ 	.short	(.L_30 - .L_29)
	.align		4
.L_29:
        /*00ac*/ 	.word	index@(_ZN13CaptionEngine4CUDA22kernel_blur_horizontalEPjPKjiif)
        /*00b0*/ 	.word	0x00000000


	//----- nvinfo : EIATTR_REGCOUNT
	.align		4
.L_30:
        /*00b4*/ 	.byte	0x04, 0x2f
        /*00b6*/ 	.short	(.L_32 - .L_31)
	.align		4
.L_31:
        /*00b8*/ 	.word	index@(_ZN13CaptionEngine4CUDA20kernel_blur_verticalEPjPKjiif)
        /*00bc*/ 	.word	0x00000020


	//----- nvinfo : EIATTR_FRAME_SIZE
	.align		4
.L_32:
        /*00c0*/ 	.byte	0x04, 0x11
        /*00c2*/ 	.short	(.L_34 - .L_33)
	.align		4
.L_33:
        /*00c4*/ 	.word	index@($__internal_9_$__cuda_sm3x_div_rn_noftz_f32_slowpath)
        /*00c8*/ 	.word	0x00000000


	//----- nvinfo : EIATTR_FRAME_SIZE
	.align		4
.L_34:
        /*00cc*/ 	.byte	0x04, 0x11
        /*00ce*/ 	.short	(.L_36 - .L_35)
	.align		4
.L_35:
        /*00d0*/ 	.word	index@(_ZN13CaptionEngine4CUDA20kernel_blur_verticalEPjPKjiif)
        /*00d4*/ 	.word	0x00000000


	//----- nvinfo : EIATTR_REGCOUNT
	.align		4
.L_36:
        /*00d8*/ 	.byte	0x04, 0x2f
        /*00da*/ 	.short	(.L_38 - .L_37)
	.align		4
.L_37:
        /*00dc*/ 	.word	index@(_ZN13CaptionEngine4CUDA16kernel_compositeEPjPKjS3_iif)
        /*00e0*/ 	.word	0x00000019


	//----- nvinfo : EIATTR_FRAME_SIZE
	.align		4
.L_38:
        /*00e4*/ 	.byte	0x04, 0x11
        /*00e6*/ 	.short	(.L_40 - .L_39)
	.align		4
.L_39:
        /*00e8*/ 	.word	index@($__internal_8_$__cuda_sm3x_div_rn_noftz_f32_slowpath)
        /*00ec*/ 	.word	0x00000000


	//----- nvinfo : EIATTR_FRAME_SIZE
	.align		4
.L_40:
        /*00f0*/ 	.byte	0x04, 0x11
        /*00f2*/ 	.short	(.L_42 - .L_41)
	.align		4
.L_41:
        /*00f4*/ 	.word	index@(_ZN13CaptionEngine4CUDA16kernel_compositeEPjPKjS3_iif)
        /*00f8*/ 	.word	0x00000000


	//----- nvinfo : EIATTR_REGCOUNT
	.align		4
.L_42:
        /*00fc*/ 	.byte	0x04, 0x2f
        /*00fe*/ 	.short	(.L_44 - .L_43)
	.align		4
.L_43:
        /*0100*/ 	.word	index@(_ZN13CaptionEngine4CUDA18kernel_text_strokeEPjPKjiifj)
        /*0104*/ 	.word	0x0000001d


	//----- nvinfo : EIATTR_FRAME_SIZE
	.align		4
.L_44:
        /*0108*/ 	.byte	0x04, 0x11
        /*010a*/ 	.short	(.L_46 - .L_45)
	.align		4
.L_45:
        /*010c*/ 	.word	index@($__internal_7_$__cuda_sm3x_div_rn_noftz_f32_slowpath)
        /*0110*/ 	.word	0x00000000


	//----- nvinfo : EIATTR_FRAME_SIZE
	.align		4
.L_46:
        /*0114*/ 	.byte	0x04, 0x11
        /*0116*/ 	.short	(.L_48 - .L_47)
	.align		4
.L_47:
        /*0118*/ 	.word	index@($__internal_6_$__cuda_sm20_sqrt_rn_f32_slowpath)
        /*011c*/ 	.word	0x00000000


	//----- nvinfo : EIATTR_FRAME_SIZE
	.align		4
.L_48:
        /*0120*/ 	.byte	0x04, 0x11
        /*0122*/ 	.short	(.L_50 - .L_49)
	.align		4
.L_49:
        /*0124*/ 	.word	index@(_ZN13CaptionEngine4CUDA18kernel_text_strokeEPjPKjiifj)
        /*0128*/ 	.word	0x00000000


	//----- nvinfo : EIATTR_REGCOUNT
	.align		4
.L_50:
        /*012c*/ 	.byte	0x04, 0x2f
        /*012e*/ 	.short	(.L_52 - .L_51)
	.align		4
.L_51:
        /*0130*/ 	.word	index@(_ZN13CaptionEngine4CUDA18kernel_drop_shadowEPjPKjiifffjf)
        /*0134*/ 	.word	0x0000001a


	//----- nvinfo : EIATTR_FRAME_SIZE
	.align		4
.L_52:
        /*0138*/ 	.byte	0x04, 0x11
        /*013a*/ 	.short	(.L_54 - .L_53)
	.align		4
.L_53:
        /*013c*/ 	.word	index@($__internal_5_$__cuda_sm3x_div_rn_noftz_f32_slowpath)
        /*0140*/ 	.word	0x00000000


	//----- nvinfo : EIATTR_FRAME_SIZE
	.align		4
.L_54:
        /*0144*/ 	.byte	0x04, 0x11
        /*0146*/ 	.short	(.L_56 - .L_55)
	.align		4
.L_55:
        /*0148*/ 	.word	index@($__internal_4_$__cuda_sm20_sqrt_rn_f32_slowpath)
        /*014c*/ 	.word	0x00000000


	//----- nvinfo : EIATTR_FRAME_SIZE
	.align		4
.L_56:
        /*0150*/ 	.byte	0x04, 0x11
        /*0152*/ 	.short	(.L_58 - .L_57)
	.align		4
.L_57:
        /*0154*/ 	.word	index@($__internal_3_$__cuda_sm20_rcp_rn_f32_slowpath)
        /*0158*/ 	.word	0x00000000


	//----- nvinfo : EIATTR_FRAME_SIZE
	.align		4
.L_58:
        /*015c*/ 	.byte	0x04, 0x11
        /*015e*/ 	.short	(.L_60 - .L_59)
	.align		4
.L_59:
        /*0160*/ 	.word	index@(_ZN13CaptionEngine4CUDA18kernel_drop_shadowEPjPKjiifffjf)
        /*0164*/ 	.word	0x00000000


	//----- nvinfo : EIATTR_REGCOUNT
	.align		4
.L_60:
        /*0168*/ 	.byte	0x04, 0x2f
        /*016a*/ 	.short	(.L_62 - .L_61)
	.align		4
.L_61:
        /*016c*/ 	.word	index@(_ZN13CaptionEngine4CUDA24kernel_typewriter_revealEPjPKjiifif)
        /*0170*/ 	.word	0x00000013


	//----- nvinfo : EIATTR_FRAME_SIZE
	.align		4
.L_62:
        /*0174*/ 	.byte	0x04, 0x11
        /*0176*/ 	.short	(.L_64 - .L_63)
	.align		4
.L_63:
        /*0178*/ 	.word	index@($__internal_2_$__cuda_sm3x_div_rn_noftz_f32_slowpath)
        /*017c*/ 	.word	0x00000000


	//----- nvinfo : EIATTR_FRAME_SIZE
	.align		4
.L_64:
        /*0180*/ 	.byte	0x04, 0x11
        /*0182*/ 	.short	(.L_66 - .L_65)
	.align		4
.L_65:
        /*0184*/ 	.word	index@(_ZN13CaptionEngine4CUDA24kernel_typewriter_revealEPjPKjiifif)
        /*0188*/ 	.word	0x00000000


	//----- nvinfo : EIATTR_REGCOUNT
	.align		4
.L_66:
        /*018c*/ 	.byte	0x04, 0x2f
        /*018e*/ 	.short	(.L_68 - .L_67)
	.align		4
.L_67:
        /*0190*/ 	.word	index@(_ZN13CaptionEngine4CUDA16kernel_particlesEPjPKjiifjij)
        /*0194*/ 	.word	0x00000017


	//----- nvinfo : EIATTR_FRAME_SIZE
	.align		4
.L_68:
        /*0198*/ 	.byte	0x04, 0x11
        /*019a*/ 	.short	(.L_70 - .L_69)
	.align		4
.L_69:
        /*019c*/ 	.word	index@($__internal_1_$__cuda_sm3x_div_rn_noftz_f32_slowpath)
        /*01a0*/ 	.word	0x00000000


	//----- nvinfo : EIATTR_FRAME_SIZE
	.align		4
.L_70:
        /*01a4*/ 	.byte	0x04, 0x11
        /*01a6*/ 	.short	(.L_72 - .L_71)
	.align		4
.L_71:
        /*01a8*/ 	.word	index@($__internal_0_$__cuda_sm20_sqrt_rn_f32_slowpath)
        /*01ac*/ 	.word	0x00000000


	//----- nvinfo : EIATTR_FRAME_SIZE
	.align		4
.L_72:
        /*01b0*/ 	.byte	0x04, 0x11
        /*01b2*/ 	.short	(.L_74 - .L_73)
	.align		4
.L_73:
        /*01b4*/ 	.word	index@(_ZN13CaptionEngine4CUDA16kernel_particlesEPjPKjiifjij)
        /*01b8*/ 	.word	0x00000000


	//----- nvinfo : EIATTR_MIN_STACK_SIZE
	.align		4
.L_74:
        /*01bc*/ 	.byte	0x04, 0x12
        /*01be*/ 	.short	(.L_76 - .L_75)
	.align		4
.L_75:
        /*01c0*/ 	.word	index@(_ZN13CaptionEngine4CUDA16kernel_particlesEPjPKjiifjij)
        /*01c4*/ 	.word	0x00000000


	//----- nvinfo : EIATTR_MIN_STACK_SIZE
	.align		4
.L_76:
        /*01c8*/ 	.byte	0x04, 0x12
        /*01ca*/ 	.short	(.L_78 - .L_77)
	.align		4
.L_77:
        /*01cc*/ 	.word	index@(_ZN13CaptionEngine4CUDA24kernel_typewriter_revealEPjPKjiifif)
        /*01d0*/ 	.word	0x00000000


	//----- nvinfo : EIATTR_MIN_STACK_SIZE
	.align		4
.L_78:
        /*01d4*/ 	.byte	0x04, 0x12
        /*01d6*/ 	.short	(.L_80 - .L_79)
	.align		4
.L_79:
        /*01d8*/ 	.word	index@(_ZN13CaptionEngine4CUDA18kernel_drop_shadowEPjPKjiifffjf)
        /*01dc*/ 	.word	0x00000000


	//----- nvinfo : EIATTR_MIN_STACK_SIZE
	.align		4
.L_80:
        /*01e0*/ 	.byte	0x04, 0x12
        /*01e2*/ 	.short	(.L_82 - .L_81)
	.align		4
.L_81:
        /*01e4*/ 	.word	index@(_ZN13CaptionEngine4CUDA18kernel_text_strokeEPjPKjiifj)
        /*01e8*/ 	.word	0x00000000


	//----- nvinfo : EIATTR_MIN_STACK_SIZE
	.align		4
.L_82:
        /*01ec*/ 	.byte	0x04, 0x12
        /*01ee*/ 	.short	(.L_84 - .L_83)
	.align		4
.L_83:
        /*01f0*/ 	.word	index@(_ZN13CaptionEngine4CUDA16kernel_compositeEPjPKjS3_iif)
        /*01f4*/ 	.word	0x00000000


	//----- nvinfo : EIATTR_MIN_STACK_SIZE
	.align		4
.L_84:
        /*01f8*/ 	.byte	0x04, 0x12
        /*01fa*/ 	.short	(.L_86 - .L_85)
	.align		4
.L_85:
        /*01fc*/ 	.word	index@(_ZN13CaptionEngine4CUDA20kernel_blur_verticalEPjPKjiif)
        /*0200*/ 	.word	0x00000000


	//----- nvinfo : EIATTR_MIN_STACK_SIZE
	.align		4
.L_86:
        /*0204*/ 	.byte	0x04, 0x12
        /*0206*/ 	.short	(.L_88 - .L_87)
	.align		4
.L_87:
        /*0208*/ 	.word	index@(_ZN13CaptionEngine4CUDA22kernel_blur_horizontalEPjPKjiif)
        /*020c*/ 	.word	0x00000000


	//----- nvinfo : EIATTR_MIN_STACK_SIZE
	.align		4
.L_88:
        /*0210*/ 	.byte	0x04, 0x12
        /*0212*/ 	.short	(.L_90 - .L_89)
	.align		4
.L_89:
        /*0214*/ 	.word	index@(_ZN13CaptionEngine4CUDA27kernel_chromatic_aberrationEPjPKjiifff)
        /*0218*/ 	.word	0x00000000


	//----- nvinfo : EIATTR_MIN_STACK_SIZE
	.align		4
.L_90:
        /*021c*/ 	.byte	0x04, 0x12
        /*021e*/ 	.short	(.L_92 - .L_91)
	.align		4
.L_91:
        /*0220*/ 	.word	index@(_ZN13CaptionEngine4CUDA22kernel_wave_distortionEPjPKjiiffff)
        /*0224*/ 	.word	0x00000000


	//----- nvinfo : EIATTR_MIN_STACK_SIZE
	.align		4
.L_92:
        /*0228*/ 	.byte	0x04, 0x12
        /*022a*/ 	.short	(.L_94 - .L_93)
	.align		4
.L_93:
        /*022c*/ 	.word	index@(_ZN13CaptionEngine4CUDA13kernel_glitchEPjPKjiiffj)
        /*0230*/ 	.word	0x00000000


	//----- nvinfo : EIATTR_MIN_STACK_SIZE
	.align		4
.L_94:
        /*0234*/ 	.byte	0x04, 0x12
        /*0236*/ 	.short	(.L_96 - .L_95)
	.align		4
.L_95:
        /*0238*/ 	.word	index@(_ZN13CaptionEngine4CUDA16kernel_text_glowEPjPKjiifjf)
        /*023c*/ 	.word	0x00000000
.L_96:


//--------------------- .nv.compat                --------------------------
	.section	.nv.compat,"",@"SHT_CUDA_COMPAT_INFO"
	.align	4
        /*0000*/ 	.byte	0x02, 0x09, 0x00, 0x00, 0x02, 0x02, 0x01, 0x00, 0x02, 0x05, 0x05, 0x00, 0x03, 0x07, 0x01, 0x01
        /*0010*/ 	.byte	0x02, 0x03, 0x00, 0x00, 0x02, 0x06, 0x01, 0x00, 0x04, 0x0b, 0x08, 0x00, 0x01, 0x00, 0x00, 0x00
        /*0020*/ 	.byte	0x00, 0x00, 0x00, 0x00


//--------------------- .nv.info._ZN13CaptionEngine4CUDA16kernel_particlesEPjPKjiifjij --------------------------
	.section	.nv.info._ZN13CaptionEngine4CUDA16kernel_particlesEPjPKjiifjij,"",@"SHT_CUDA_INFO"
	.sectionflags	@""
	.align	4


	//----- nvinfo : EIATTR_CUDA_API_VERSION
	.align		4
        /*0000*/ 	.byte	0x04, 0x37
        /*0002*/ 	.short	(.L_98 - .L_97)
.L_97:
        /*0004*/ 	.word	0x00000082


	//----- nvinfo : EIATTR_KPARAM_INFO
	.align		4
.L_98:
        /*0008*/ 	.byte	0x04, 0x17
        /*000a*/ 	.short	(.L_100 - .L_99)
.L_99:
        /*000c*/ 	.word	0x00000000
        /*0010*/ 	.short	0x0007
        /*0012*/ 	.short	0x0024
        /*0014*/ 	.byte	0x00, 0xf0, 0x11, 0x00


	//----- nvinfo : EIATTR_KPARAM_INFO
	.align		4
.L_100:
        /*0018*/ 	.byte	0x04, 0x17
        /*001a*/ 	.short	(.L_102 - .L_101)
.L_101:
        /*001c*/ 	.word	0x00000000
        /*0020*/ 	.short	0x0006
        /*0022*/ 	.short	0x0020
        /*0024*/ 	.byte	0x00, 0xf0, 0x11, 0x00


	//----- nvinfo : EIATTR_KPARAM_INFO
	.align		4
.L_102:
        /*0028*/ 	.byte	0x04, 0x17
        /*002a*/ 	.short	(.L_104 - .L_103)
.L_103:
        /*002c*/ 	.word	0x00000000
        /*0030*/ 	.short	0x0005
        /*0032*/ 	.short	0x001c
        /*0034*/ 	.byte	0x00, 0xf0, 0x11, 0x00


	//----- nvinfo : EIATTR_KPARAM_INFO
	.align		4
.L_104:
        /*0038*/ 	.byte	0x04, 0x17
        /*003a*/ 	.short	(.L_106 - .L_105)
.L_105:
        /*003c*/ 	.word	0x00000000
        /*0040*/ 	.short	0x0004
        /*0042*/ 	.short	0x0018
        /*0044*/ 	.byte	0x00, 0xf0, 0x11, 0x00


	//----- nvinfo : EIATTR_KPARAM_INFO
	.align		4
.L_106:
        /*0048*/ 	.byte	0x04, 0x17
        /*004a*/ 	.short	(.L_108 - .L_107)
.L_107:
        /*004c*/ 	.word	0x00000000
        /*0050*/ 	.short	0x0003
        /*0052*/ 	.short	0x0014
        /*0054*/ 	.byte	0x00, 0xf0, 0x11, 0x00


	//----- nvinfo : EIATTR_KPARAM_INFO
	.align		4
.L_108:
        /*0058*/ 	.byte	0x04, 0x17
        /*005a*/ 	.short	(.L_110 - .L_109)
.L_109:
        /*005c*/ 	.word	0x00000000
        /*0060*/ 	.short	0x0002
        /*0062*/ 	.short	0x0010
        /*0064*/ 	.byte	0x00, 0xf0, 0x11, 0x00


	//----- nvinfo : EIATTR_KPARAM_INFO
	.align		4
.L_110:
        /*0068*/ 	.byte	0x04, 0x17
        /*006a*/ 	.short	(.L_112 - .L_111)
.L_111:
        /*006c*/ 	.word	0x00000000
        /*0070*/ 	.short	0x0001
        /*0072*/ 	.short	0x0008
        /*0074*/ 	.byte	0x00, 0xf5, 0x21, 0x00


	//----- nvinfo : EIATTR_KPARAM_INFO
	.align		4
.L_112:
        /*0078*/ 	.byte	0x04, 0x17
        /*007a*/ 	.short	(.L_114 - .L_113)
.L_113:
        /*007c*/ 	.word	0x00000000
        /*0080*/ 	.short	0x0000
        /*0082*/ 	.short	0x0000
        /*0084*/ 	.byte	0x00, 0xf5, 0x21, 0x00


	//----- nvinfo : EIATTR_SPARSE_MMA_MASK
	.align		4
.L_114:
        /*0088*/ 	.byte	0x03, 0x50
        /*008a*/ 	.short	0x0000


	//----- nvinfo : EIATTR_MAXREG_COUNT
	.align		4
        /*008c*/ 	.byte	0x03, 0x1b
        /*008e*/ 	.short	0x00ff


	//----- nvinfo : EIATTR_MERCURY_ISA_VERSION
	.align		4
        /*0090*/ 	.byte	0x03, 0x5f
        /*0092*/ 	.short	0x0101


	//----- nvinfo : EIATTR_VRC_CTA_INIT_COUNT
	.align		4
        /*0094*/ 	.byte	0x02, 0x4a
	.zero		1
	.zero		1


	//----- nvinfo : EIATTR_EXIT_INSTR_OFFSETS
	.align		4
        /*0098*/ 	.byte	0x04, 0x1c
        /*009a*/ 	.short	(.L_116 - .L_115)


	//   ....[0]....
.L_115:
        /*009c*/ 	.word	0x000000c0


	//   ....[1]....
        /*00a0*/ 	.word	0x00001770


	//   ....[2]....
        /*00a4*/ 	.word	0x000017b0


	//----- nvinfo : EIATTR_CRS_STACK_SIZE
	.align		4
.L_116:
        /*00a8*/ 	.byte	0x04, 0x1e
        /*00aa*/ 	.short	(.L_118 - .L_117)
.L_117:
        /*00ac*/ 	.word	0x00000000


	//----- nvinfo : EIATTR_CBANK_PARAM_SIZE
	.align		4
.L_118:
        /*00b0*/ 	.byte	0x03, 0x19
        /*00b2*/ 	.short	0x0028


	//----- nvinfo : EIATTR_PARAM_CBANK
	.align		4
        /*00b4*/ 	.byte	0x04, 0x0a
        /*00b6*/ 	.short	(.L_120 - .L_119)
	.align		4
.L_119:
        /*00b8*/ 	.word	index@(.nv.constant0._ZN13CaptionEngine4CUDA16kernel_particlesEPjPKjiifjij)
        /*00bc*/ 	.short	0x0380
        /*00be*/ 	.short	0x0028


	//----- nvinfo : EIATTR_SW_WAR
	.align		4
.L_120:
        /*00c0*/ 	.byte	0x04, 0x36
        /*00c2*/ 	.short	(.L_122 - .L_121)
.L_121:
        /*00c4*/ 	.word	0x00000008
.L_122:


//--------------------- .nv.info._ZN13CaptionEngine4CUDA24kernel_typewriter_revealEPjPKjiifif --------------------------
	.section	.nv.info._ZN13CaptionEngine4CUDA24kernel_typewriter_revealEPjPKjiifif,"",@"SHT_CUDA_INFO"
	.sectionflags	@""
	.align	4


	//----- nvinfo : EIATTR_CUDA_API_VERSION
	.align		4
        /*0000*/ 	.byte	0x04, 0x37
        /*0002*/ 	.short	(.L_124 - .L_123)
.L_123:
        /*0004*/ 	.word	0x00000082


	//----- nvinfo : EIATTR_KPARAM_INFO
	.align		4
.L_124:
        /*0008*/ 	.byte	0x04, 0x17
        /*000a*/ 	.short	(.L_126 - .L_125)
.L_125:
        /*000c*/ 	.word	0x00000000
        /*0010*/ 	.short	0x0006
        /*0012*/ 	.short	0x0020
        /*0014*/ 	.byte	0x00, 0xf0, 0x11, 0x00


	//----- nvinfo : EIATTR_KPARAM_INFO
	.align		4
.L_126:
        /*0018*/ 	.byte	0x04, 0x17
        /*001a*/ 	.short	(.L_128 - .L_127)
.L_127:
        /*001c*/ 	.word	0x00000000
        /*0020*/ 	.short	0x0005
        /*0022*/ 	.short	0x001c
        /*0024*/ 	.byte	0x00, 0xf0, 0x11, 0x00


	//----- nvinfo : EIATTR_KPARAM_INFO
	.align		4
.L_128:
        /*0028*/ 	.byte	0x04, 0x17
        /*002a*/ 	.short	(.L_130 - .L_129)
.L_129:
        /*002c*/ 	.word	0x00000000
        /*0030*/ 	.short	0x0004
        /*0032*/ 	.short	0x0018
        /*0034*/ 	.byte	0x00, 0xf0, 0x11, 0x00


	//----- nvinfo : EIATTR_KPARAM_INFO
	.align		4
.L_130:
        /*0038*/ 	.byte	0x04, 0x17
        /*003a*/ 	.short	(.L_132 - .L_131)
.L_131:
        /*003c*/ 	.word	0x00000000
        /*0040*/ 	.short	0x0003
        /*0042*/ 	.short	0x0014
        /*0044*/ 	.byte	0x00, 0xf0, 0x11, 0x00


	//----- nvinfo : EIATTR_KPARAM_INFO
	.align		4
.L_132:
        /*0048*/ 	.byte	0x04, 0x17
        /*004a*/ 	.short	(.L_134 - .L_133)
.L_133:
        /*004c*/ 	.word	0x00000000
        /*0050*/ 	.short	0x0002
        /*0052*/ 	.short	0x0010
        /*0054*/ 	.byte	0x00, 0xf0, 0x11, 0x00


	//----- nvinfo : EIATTR_KPARAM_INFO
	.align		4
.L_134:
        /*0058*/ 	.byte	0x04, 0x17
        /*005a*/ 	.short	(.L_136 - .L_135)
.L_135:
        /*005c*/ 	.word	0x00000000
        /*0060*/ 	.short	0x0001
        /*0062*/ 	.short	0x0008
        /*0064*/ 	.byte	0x00, 0xf5, 0x21, 0x00


	//----- nvinfo : EIATTR_KPARAM_INFO
	.align		4
.L_136:
        /*0068*/ 	.byte	0x04, 0x17
        /*006a*/ 	.short	(.L_138 - .L_137)
.L_137:
        /*006c*/ 	.word	0x00000000
        /*0070*/ 	.short	0x0000
        /*0072*/ 	.short	0x0000
        /*0074*/ 	.byte	0x00, 0xf5, 0x21, 0x00


	//----- nvinfo : EIATTR_SPARSE_MMA_MASK
	.align		4
.L_138:
        /*0078*/ 	.byte	0x03, 0x50
        /*007a*/ 	.short	0x0000


	//----- nvinfo : EIATTR_MAXREG_COUNT
	.align		4
        /*007c*/ 	.byte	0x03, 0x1b
        /*007e*/ 	.short	0x00ff


	//----- nvinfo : EIATTR_MERCURY_ISA_VERSION
	.align		4
        /*0080*/ 	.byte	0x03, 0x5f
        /*0082*/ 	.short	0x0101


	//----- nvinfo : EIATTR_VRC_CTA_INIT_COUNT
	.align		4
        /*0084*/ 	.byte	0x02, 0x4a
	.zero		1
	.zero		1


	//----- nvinfo : EIATTR_EXIT_INSTR_OFFSETS
	.align		4
        /*0088*/ 	.byte	0x04, 0x1c
        /*008a*/ 	.short	(.L_140 - .L_139)


	//   ....[0]....
.L_139:
        /*008c*/ 	.word	0x000000c0


	//   ....[1]....
        /*0090*/ 	.word	0x00000e40


	//----- nvinfo : EIATTR_INDIRECT_BRANCH_TARGETS
	.align		4
.L_140:
        /*0094*/ 	.byte	0x04, 0x34
        /*0096*/ 	.short	(.L_142 - .L_141)


	//   ....[0]....
.L_141:
        /*0098*/ 	.word	.L_x_449@srel
        /*009c*/ 	.short	0x0
        /*009e*/ 	.short	0x0
        /*00a0*/ 	.word	0x3
        /*00a4*/ 	.word	.L_x_450@srel
        /*00a8*/ 	.word	.L_x_451@srel
        /*00ac*/ 	.word	.L_x_452@srel


	//   ....[1]....
        /*00b0*/ 	.word	.L_x_453@srel
        /*00b4*/ 	.short	0x0
        /*00b6*/ 	.short	0x0
        /*00b8*/ 	.word	0x3
        /*00bc*/ 	.word	.L_x_454@srel
        /*00c0*/ 	.word	.L_x_455@srel
        /*00c4*/ 	.word	.L_x_452@srel


	//----- nvinfo : EIATTR_CRS_STACK_SIZE
	.align		4
.L_142:
        /*00c8*/ 	.byte	0x04, 0x1e
        /*00ca*/ 	.short	(.L_144 - .L_143)
.L_143:
        /*00cc*/ 	.word	0x00000000


	//----- nvinfo : EIATTR_CBANK_PARAM_SIZE
	.align		4
.L_144:
        /*00d0*/ 	.byte	0x03, 0x19
        /*00d2*/ 	.short	0x0024


	//----- nvinfo : EIATTR_PARAM_CBANK
	.align		4
        /*00d4*/ 	.byte	0x04, 0x0a
        /*00d6*/ 	.short	(.L_146 - .L_145)
	.align		4
.L_145:
        /*00d8*/ 	.word	index@(.nv.constant0._ZN13CaptionEngine4CUDA24kernel_typewriter_revealEPjPKjiifif)
        /*00dc*/ 	.short	0x0380
        /*00de*/ 	.short	0x0024


	//----- nvinfo : EIATTR_SW_WAR
	.align		4
.L_146:
        /*00e0*/ 	.byte	0x04, 0x36
        /*00e2*/ 	.short	(.L_148 - .L_147)
.L_147:
        /*00e4*/ 	.word	0x00000008
.L_148:


//--------------------- .nv.info._ZN13CaptionEngine4CUDA18kernel_drop_shadowEPjPKjiifffjf --------------------------
	.section	.nv.info._ZN13CaptionEngine4CUDA18kernel_drop_shadowEPjPKjiifffjf,"",@"SHT_CUDA_INFO"
	.sectionflags	@""
	.align	4


	//----- nvinfo : EIATTR_CUDA_API_VERSION
	.align		4
        /*0000*/ 	.byte	0x04, 0x37
        /*0002*/ 	.short	(.L_150 - .L_149)
.L_149:
        /*0004*/ 	.word	0x00000082


	//----- nvinfo : EIATTR_KPARAM_INFO
	.align		4
.L_150:
        /*0008*/ 	.byte	0x04, 0x17
        /*000a*/ 	.short	(.L_152 - .L_151)
.L_151:
        /*000c*/ 	.word	0x00000000
        /*0010*/ 	.short	0x0008
        /*0012*/ 	.short	0x0028
        /*0014*/ 	.byte	0x00, 0xf0, 0x11, 0x00


	//----- nvinfo : EIATTR_KPARAM_INFO
	.align		4
.L_152:
        /*0018*/ 	.byte	0x04, 0x17
        /*001a*/ 	.short	(.L_154 - .L_153)
.L_153:
        /*001c*/ 	.word	0x00000000
        /*0020*/ 	.short	0x0007
        /*0022*/ 	.short	0x0024
        /*0024*/ 	.byte	0x00, 0xf0, 0x11, 0x00


	//----- nvinfo : EIATTR_KPARAM_INFO
	.align		4
.L_154:
        /*0028*/ 	.byte	0x04, 0x17
        /*002a*/ 	.short	(.L_156 - .L_155)
.L_155:
        /*002c*/ 	.word	0x00000000
        /*0030*/ 	.short	0x0006
        /*0032*/ 	.short	0x0020
        /*0034*/ 	.byte	0x00, 0xf0, 0x11, 0x00


	//----- nvinfo : EIATTR_KPARAM_INFO
	.align		4
.L_156:
        /*0038*/ 	.byte	0x04, 0x17
        /*003a*/ 	.short	(.L_158 - .L_157)
.L_157:
        /*003c*/ 	.word	0x00000000
        /*0040*/ 	.short	0x0005
        /*0042*/ 	.short	0x001c
        /*0044*/ 	.byte	0x00, 0xf0, 0x11, 0x00


	//----- nvinfo : EIATTR_KPARAM_INFO
	.align		4
.L_158:
        /*0048*/ 	.byte	0x04, 0x17
        /*004a*/ 	.short	(.L_160 - .L_159)
.L_159:
        /*004c*/ 	.word	0x00000000
        /*0050*/ 	.short	0x0004
        /*0052*/ 	.short	0x0018
        /*0054*/ 	.byte	0x00, 0xf0, 0x11, 0x00


	//----- nvinfo : EIATTR_KPARAM_INFO
	.align		4
.L_160:
        /*0058*/ 	.byte	0x04, 0x17
        /*005a*/ 	.short	(.L_162 - .L_161)
.L_161:
        /*005c*/ 	.word	0x00000000
        /*0060*/ 	.short	0x0003
        /*0062*/ 	.short	0x0014
        /*0064*/ 	.byte	0x00, 0xf0, 0x11, 0x00


	//----- nvinfo : EIATTR_KPARAM_INFO
	.align		4
.L_162:
        /*0068*/ 	.byte	0x04, 0x17
        /*006a*/ 	.short	(.L_164 - .L_163)
.L_163:
        /*006c*/ 	.word	0x00000000
        /*0070*/ 	.short	0x0002
        /*0072*/ 	.short	0x0010
        /*0074*/ 	.byte	0x00, 0xf0, 0x11, 0x00


	//----- nvinfo : EIATTR_KPARAM_INFO
	.align		4
.L_164:
        /*0078*/ 	.byte	0x04, 0x17
        /*007a*/ 	.short	(.L_166 - .L_165)
.L_165:
        /*007c*/ 	.word	0x00000000
        /*0080*/ 	.short	0x0001
        /*0082*/ 	.short	0x0008
        /*0084*/ 	.byte	0x00, 0xf5, 0x21, 0x00


	//----- nvinfo : EIATTR_KPARAM_INFO
	.align		4
.L_166:
        /*0088*/ 	.byte	0x04, 0x17
        /*008a*/ 	.short	(.L_168 - .L_167)
.L_167:
        /*008c*/ 	.word	0x00000000
        /*0090*/ 	.short	0x0000
        /*0092*/ 	.short	0x0000
        /*0094*/ 	.byte	0x00, 0xf5, 0x21, 0x00


	//----- nvinfo : EIATTR_SPARSE_MMA_MASK
	.align		4
.L_168:
        /*0098*/ 	.byte	0x03, 0x50
        /*009a*/ 	.short	0x0000


	//----- nvinfo : EIATTR_MAXREG_COUNT
	.align		4
        /*009c*/ 	.byte	0x03, 0x1b
        /*009e*/ 	.short	0x00ff


	//----- nvinfo : EIATTR_MERCURY_ISA_VERSION
	.align		4
        /*00a0*/ 	.byte	0x03, 0x5f
        /*00a2*/ 	.short	0x0101


	//----- nvinfo : EIATTR_VRC_CTA_INIT_COUNT
	.align		4
        /*00a4*/ 	.byte	0x02, 0x4a
	.zero		1
	.zero		1


	//----- nvinfo : EIATTR_EXIT_INSTR_OFFSETS
	.align		4
        /*00a8*/ 	.byte	0x04, 0x1c
        /*00aa*/ 	.short	(.L_170 - .L_169)


	//   ....[0]....
.L_169:
        /*00ac*/ 	.word	0x000000c0


	//   ....[1]....
        /*00b0*/ 	.word	0x00001f70


	//   ....[2]....
        /*00b4*/ 	.word	0x000028b0


	//----- nvinfo : EIATTR_CRS_STACK_SIZE
	.align		4
.L_170:
        /*00b8*/ 	.byte	0x04, 0x1e
        /*00ba*/ 	.short	(.L_172 - .L_171)
.L_171:
        /*00bc*/ 	.word	0x00000000


	//----- nvinfo : EIATTR_CBANK_PARAM_SIZE
	.align		4
.L_172:
        /*00c0*/ 	.byte	0x03, 0x19
        /*00c2*/ 	.short	0x002c


	//----- nvinfo : EIATTR_PARAM_CBANK
	.align		4
        /*00c4*/ 	.byte	0x04, 0x0a
        /*00c6*/ 	.short	(.L_174 - .L_173)
	.align		4
.L_173:
        /*00c8*/ 	.word	index@(.nv.constant0._ZN13CaptionEngine4CUDA18kernel_drop_shadowEPjPKjiifffjf)
        /*00cc*/ 	.short	0x0380
        /*00ce*/ 	.short	0x002c


	//----- nvinfo : EIATTR_SW_WAR
	.align		4
.L_174:
        /*00d0*/ 	.byte	0x04, 0x36
        /*00d2*/ 	.short	(.L_176 - .L_175)
.L_175:
        /*00d4*/ 	.word	0x00000008
.L_176:


//--------------------- .nv.info._ZN13CaptionEngine4CUDA18kernel_text_strokeEPjPKjiifj --------------------------
	.section	.nv.info._ZN13CaptionEngine4CUDA18kernel_text_strokeEPjPKjiifj,"",@"SHT_CUDA_INFO"
	.sectionflags	@""
	.align	4


	//----- nvinfo : EIATTR_CUDA_API_VERSION
	.align		4
        /*0000*/ 	.byte	0x04, 0x37
        /*0002*/ 	.short	(.L_178 - .L_177)
.L_177:
        /*0004*/ 	.word	0x00000082


	//----- nvinfo : EIATTR_KPARAM_INFO
	.align		4
.L_178:
        /*0008*/ 	.byte	0x04, 0x17
        /*000a*/ 	.short	(.L_180 - .L_179)
.L_179:
        /*000c*/ 	.word	0x00000000
        /*0010*/ 	.short	0x0005
        /*0012*/ 	.short	0x001c
        /*0014*/ 	.byte	0x00, 0xf0, 0x11, 0x00


	//----- nvinfo : EIATTR_KPARAM_INFO
	.align		4
.L_180:
        /*0018*/ 	.byte	0x04, 0x17
        /*001a*/ 	.short	(.L_182 - .L_181)
.L_181:
        /*001c*/ 	.word	0x00000000
        /*0020*/ 	.short	0x0004
        /*0022*/ 	.short	0x0018
        /*0024*/ 	.byte	0x00, 0xf0, 0x11, 0x00


	//----- nvinfo : EIATTR_KPARAM_INFO
	.align		4
.L_182:
        /*0028*/ 	.byte	0x04, 0x17
        /*002a*/ 	.short	(.L_184 - .L_183)
.L_183:
        /*002c*/ 	.word	0x00000000
        /*0030*/ 	.short	0x0003
        /*0032*/ 	.short	0x0014
        /*0034*/ 	.byte	0x00, 0xf0, 0x11, 0x00


	//----- nvinfo : EIATTR_KPARAM_INFO
	.align		4
.L_184:
        /*0038*/ 	.byte	0x04, 0x17
        /*003a*/ 	.short	(.L_186 - .L_185)
.L_185:
        /*003c*/ 	.word	0x00000000
        /*0040*/ 	.short	0x0002
        /*0042*/ 	.short	0x0010
        /*0044*/ 	.byte	0x00, 0xf0, 0x11, 0x00


	//----- nvinfo : EIATTR_KPARAM_INFO
	.align		4
.L_186:
        /*0048*/ 	.byte	0x04, 0x17
        /*004a*/ 	.short	(.L_188 - .L_187)
.L_187:
        /*004c*/ 	.word	0x00000000
        /*0050*/ 	.short	0x0001
        /*0052*/ 	.short	0x0008
        /*0054*/ 	.byte	0x00, 0xf5, 0x21, 0x00


	//----- nvinfo : EIATTR_KPARAM_INFO
	.align		4
.L_188:
        /*0058*/ 	.byte	0x04, 0x17
        /*005a*/ 	.short	(.L_190 - .L_189)
.L_189:
        /*005c*/ 	.word	0x00000000
        /*0060*/ 	.short	0x0000
        /*0062*/ 	.short	0x0000
        /*0064*/ 	.byte	0x00, 0xf5, 0x21, 0x00


	//----- nvinfo : EIATTR_SPARSE_MMA_MASK
	.align		4
.L_190:
        /*0068*/ 	.byte	0x03, 0x50
        /*006a*/ 	.short	0x0000


	//----- nvinfo : EIATTR_MAXREG_COUNT
	.align		4
        /*006c*/ 	.byte	0x03, 0x1b
        /*006e*/ 	.short	0x00ff


	//----- nvinfo : EIATTR_MERCURY_ISA_VERSION
	.align		4
        /*0070*/ 	.byte	0x03, 0x5f
        /*0072*/ 	.short	0x0101


	//----- nvinfo : EIATTR_VRC_CTA_INIT_COUNT
	.align		4
        /*0074*/ 	.byte	0x02, 0x4a
	.zero		1
	.zero		1


	//----- nvinfo : EIATTR_EXIT_INSTR_OFFSETS
	.align		4
        /*0078*/ 	.byte	0x04, 0x1c
        /*007a*/ 	.short	(.L_192 - .L_191)


	//   ....[0]....
.L_191:
        /*007c*/ 	.word	0x000000c0


	//   ....[1]....
        /*0080*/ 	.word	0x00000260


	//   ....[2]....
        /*0084*/ 	.word	0x000024a0


	//   ....[3]....
        /*0088*/ 	.word	0x000024e0


	//----- nvinfo : EIATTR_CRS_STACK_SIZE
	.align		4
.L_192:
        /*008c*/ 	.byte	0x04, 0x1e
        /*008e*/ 	.short	(.L_194 - .L_193)
.L_193:
        /*0090*/ 	.word	0x00000000


	//----- nvinfo : EIATTR_CBANK_PARAM_SIZE
	.align		4
.L_194:
        /*0094*/ 	.byte	0x03, 0x19
        /*0096*/ 	.short	0x0020


	//----- nvinfo : EIATTR_PARAM_CBANK
	.align		4
        /*0098*/ 	.byte	0x04, 0x0a
        /*009a*/ 	.short	(.L_196 - .L_195)
	.align		4
.L_195:
        /*009c*/ 	.word	index@(.nv.constant0._ZN13CaptionEngine4CUDA18kernel_text_strokeEPjPKjiifj)
        /*00a0*/ 	.short	0x0380
        /*00a2*/ 	.short	0x0020


	//----- nvinfo : EIATTR_SW_WAR
	.align		4
.L_196:
        /*00a4*/ 	.byte	0x04, 0x36
        /*00a6*/ 	.short	(.L_198 - .L_197)
.L_197:
        /*00a8*/ 	.word	0x00000008
.L_198:


//--------------------- .nv.info._ZN13CaptionEngine4CUDA16kernel_compositeEPjPKjS3_iif --------------------------
	.section	.nv.info._ZN13CaptionEngine4CUDA16kernel_compositeEPjPKjS3_iif,"",@"SHT_CUDA_INFO"
	.sectionflags	@""
	.align	4


	//----- nvinfo : EIATTR_CUDA_API_VERSION
	.align		4
        /*0000*/ 	.byte	0x04, 0x37
        /*0002*/ 	.short	(.L_200 - .L_199)
.L_199:
        /*0004*/ 	.word	0x00000082


	//----- nvinfo : EIATTR_KPARAM_INFO
	.align		4
.L_200:
        /*0008*/ 	.byte	0x04, 0x17
        /*000a*/ 	.short	(.L_202 - .L_201)
.L_201:
        /*000c*/ 	.word	0x00000000
        /*0010*/ 	.short	0x0005
        /*0012*/ 	.short	0x0020
        /*0014*/ 	.byte	0x00, 0xf0, 0x11, 0x00


	//----- nvinfo : EIATTR_KPARAM_INFO
	.align		4
.L_202:
        /*0018*/ 	.byte	0x04, 0x17
        /*001a*/ 	.short	(.L_204 - .L_203)
.L_203:
        /*001c*/ 	.word	0x00000000
        /*0020*/ 	.short	0x0004
        /*0022*/ 	.short	0x001c
        /*0024*/ 	.byte	0x00, 0xf0, 0x11, 0x00


	//----- nvinfo : EIATTR_KPARAM_INFO
	.align		4
.L_204:
        /*0028*/ 	.byte	0x04, 0x17
        /*002a*/ 	.short	(.L_206 - .L_205)
.L_205:
        /*002c*/ 	.word	0x00000000
        /*0030*/ 	.short	0x0003
        /*0032*/ 	.short	0x0018
        /*0034*/ 	.byte	0x00, 0xf0, 0x11, 0x00


	//----- nvinfo : EIATTR_KPARAM_INFO
	.align		4
.L_206:
        /*0038*/ 	.byte	0x04, 0x17
        /*003a*/ 	.short	(.L_208 - .L_207)
.L_207:
        /*003c*/ 	.word	0x00000000
        /*0040*/ 	.short	0x0002
        /*0042*/ 	.short	0x0010
        /*0044*/ 	.byte	0x00, 0xf5, 0x21, 0x00


	//----- nvinfo : EIATTR_KPARAM_INFO
	.align		4
.L_208:
        /*0048*/ 	.byte	0x04, 0x17
        /*004a*/ 	.short	(.L_210 - .L_209)
.L_209:
        /*004c*/ 	.word	0x00000000
        /*0050*/ 	.short	0x0001
        /*0052*/ 	.short	0x0008
        /*0054*/ 	.byte	0x00, 0xf5, 0x21, 0x00


	//----- nvinfo : EIATTR_KPARAM_INFO
	.align		4
.L_210:
        /*0058*/ 	.byte	0x04, 0x17
        /*005a*/ 	.short	(.L_212 - .L_211)
.L_211:
        /*005c*/ 	.word	0x00000000
        /*0060*/ 	.short	0x0000
        /*0062*/ 	.short	0x0000
        /*0064*/ 	.byte	0x00, 0xf5, 0x21, 0x00


	//----- nvinfo : EIATTR_SPARSE_MMA_MASK
	.align		4
.L_212:
        /*0068*/ 	.byte	0x03, 0x50
        /*006a*/ 	.short	0x0000


	//----- nvinfo : EIATTR_MAXREG_COUNT
	.align		4
        /*006c*/ 	.byte	0x03, 0x1b
        /*006e*/ 	.short	0x00ff


	//----- nvinfo : EIATTR_MERCURY_ISA_VERSION
	.align		4
        /*0070*/ 	.byte	0x03, 0x5f
        /*0072*/ 	.short	0x0101


	//----- nvinfo : EIATTR_VRC_CTA_INIT_COUNT
	.align		4
        /*0074*/ 	.byte	0x02, 0x4a
	.zero		1
	.zero		1


	//----- nvinfo : EIATTR_EXIT_INSTR_OFFSETS
	.align		4
        /*0078*/ 	.byte	0x04, 0x1c
        /*007a*/ 	.short	(.L_214 - .L_213)


	//   ....[0]....
.L_213:
        /*007c*/ 	.word	0x000000c0


	//   ....[1]....
        /*0080*/ 	.word	0x00000f00


	//----- nvinfo : EIATTR_CRS_STACK_SIZE
	.align		4
.L_214:
        /*0084*/ 	.byte	0x04, 0x1e
        /*0086*/ 	.short	(.L_216 - .L_215)
.L_215:
        /*0088*/ 	.word	0x00000000


	//----- nvinfo : EIATTR_CBANK_PARAM_SIZE
	.align		4
.L_216:
        /*008c*/ 	.byte	0x03, 0x19
        /*008e*/ 	.short	0x0024


	//----- nvinfo : EIATTR_PARAM_CBANK
	.align		4
        /*0090*/ 	.byte	0x04, 0x0a
        /*0092*/ 	.short	(.L_218 - .L_217)
	.align		4
.L_217:
        /*0094*/ 	.word	index@(.nv.constant0._ZN13CaptionEngine4CUDA16kernel_compositeEPjPKjS3_iif)
        /*0098*/ 	.short	0x0380
        /*009a*/ 	.short	0x0024


	//----- nvinfo : EIATTR_SW_WAR
	.align		4
.L_218:
        /*009c*/ 	.byte	0x04, 0x36
        /*009e*/ 	.short	(.L_220 - .L_219)
.L_219:
        /*00a0*/ 	.word	0x00000008
.L_220:


//--------------------- .nv.info._ZN13CaptionEngine4CUDA20kernel_blur_verticalEPjPKjiif --------------------------
	.section	.nv.info._ZN13CaptionEngine4CUDA20kernel_blur_verticalEPjPKjiif,"",@"SHT_CUDA_INFO"
	.sectionflags	@""
	.align	4


	//----- nvinfo : EIATTR_CUDA_API_VERSION
	.align		4
        /*0000*/ 	.byte	0x04, 0x37
        /*0002*/ 	.short	(.L_222 - .L_221)
.L_221:
        /*0004*/ 	.word	0x00000082


	//----- nvinfo : EIATTR_KPARAM_INFO
	.align		4
.L_222:
        /*0008*/ 	.byte	0x04, 0x17
        /*000a*/ 	.short	(.L_224 - .L_223)
.L_223:
        /*000c*/ 	.word	0x00000000
        /*0010*/ 	.short	0x0004
        /*0012*/ 	.short	0x0018
        /*0014*/ 	.byte	0x00, 0xf0, 0x11, 0x00


	//----- nvinfo : EIATTR_KPARAM_INFO
	.align		4
.L_224:
        /*0018*/ 	.byte	0x04, 0x17
        /*001a*/ 	.short	(.L_226 - .L_225)
.L_225:
        /*001c*/ 	.word	0x00000000
        /*0020*/ 	.short	0x0003
        /*0022*/ 	.short	0x0014
        /*0024*/ 	.byte	0x00, 0xf0, 0x11, 0x00


	//----- nvinfo : EIATTR_KPARAM_INFO
	.align		4
.L_226:
        /*0028*/ 	.byte	0x04, 0x17
        /*002a*/ 	.short	(.L_228 - .L_227)
.L_227:
        /*002c*/ 	.word	0x00000000
        /*0030*/ 	.short	0x0002
        /*0032*/ 	.short	0x0010
        /*0034*/ 	.byte	0x00, 0xf0, 0x11, 0x00


	//----- nvinfo : EIATTR_KPARAM_INFO
	.align		4
.L_228:
        /*0038*/ 	.byte	0x04, 0x17
        /*003a*/ 	.short	(.L_230 - .L_229)
.L_229:
        /*003c*/ 	.word	0x00000000
        /*0040*/ 	.short	0x0001
        /*0042*/ 	.short	0x0008
        /*0044*/ 	.byte	0x00, 0xf5, 0x21, 0x00


	//----- nvinfo : EIATTR_KPARAM_INFO
	.align		4
.L_230:
        /*0048*/ 	.byte	0x04, 0x17
        /*004a*/ 	.short	(.L_232 - .L_231)
.L_231:
        /*004c*/ 	.word	0x00000000
        /*0050*/ 	.short	0x0000
        /*0052*/ 	.short	0x0000
        /*0054*/ 	.byte	0x00, 0xf5, 0x21, 0x00


	//----- nvinfo : EIATTR_SPARSE_MMA_MASK
	.align		4
.L_232:
        /*0058*/ 	.byte	0x03, 0x50
        /*005a*/ 	.short	0x0000


	//----- nvinfo : EIATTR_MAXREG_COUNT
	.align		4
        /*005c*/ 	.byte	0x03, 0x1b
        /*005e*/ 	.short	0x00ff


	//----- nvinfo : EIATTR_MERCURY_ISA_VERSION
	.align		4
        /*0060*/ 	.byte	0x03, 0x5f
        /*0062*/ 	.short	0x0101


	//----- nvinfo : EIATTR_VRC_CTA_INIT_COUNT
	.align		4
        /*0064*/ 	.byte	0x02, 0x4a
	.zero		1
	.zero		1


	//----- nvinfo : EIATTR_EXIT_INSTR_OFFSETS
	.align		4
        /*0068*/ 	.byte	0x04, 0x1c
        /*006a*/ 	.short	(.L_234 - .L_233)


	//   ....[0]....
.L_233:
        /*006c*/ 	.word	0x000000c0


	//   ....[1]....
        /*0070*/ 	.word	0x00001c30


	//----- nvinfo : EIATTR_CRS_STACK_SIZE
	.align		4
.L_234:
        /*0074*/ 	.byte	0x04, 0x1e
        /*0076*/ 	.short	(.L_236 - .L_235)
.L_235:
        /*0078*/ 	.word	0x00000000


	//----- nvinfo : EIATTR_CBANK_PARAM_SIZE
	.align		4
.L_236:
        /*007c*/ 	.byte	0x03, 0x19
        /*007e*/ 	.short	0x001c


	//----- nvinfo : EIATTR_PARAM_CBANK
	.align		4
        /*0080*/ 	.byte	0x04, 0x0a
        /*0082*/ 	.short	(.L_238 - .L_237)
	.align		4
.L_237:
        /*0084*/ 	.word	index@(.nv.constant0._ZN13CaptionEngine4CUDA20kernel_blur_verticalEPjPKjiif)
        /*0088*/ 	.short	0x0380
        /*008a*/ 	.short	0x001c


	//----- nvinfo : EIATTR_SW_WAR
	.align		4
.L_238:
        /*008c*/ 	.byte	0x04, 0x36
        /*008e*/ 	.short	(.L_240 - .L_239)
.L_239:
        /*0090*/ 	.word	0x00000008
.L_240:


//--------------------- .nv.info._ZN13CaptionEngine4CUDA22kernel_blur_horizontalEPjPKjiif --------------------------
	.section	.nv.info._ZN13CaptionEngine4CUDA22kernel_blur_horizontalEPjPKjiif,"",@"SHT_CUDA_INFO"
	.sectionflags	@""
	.align	4


	//----- nvinfo : EIATTR_CUDA_API_VERSION
	.align		4
        /*0000*/ 	.byte	0x04, 0x37
        /*0002*/ 	.short	(.L_242 - .L_241)
.L_241:
        /*0004*/ 	.word	0x00000082


	//----- nvinfo : EIATTR_KPARAM_INFO
	.align		4
.L_242:
        /*0008*/ 	.byte	0x04, 0x17
        /*000a*/ 	.short	(.L_244 - .L_243)
.L_243:
        /*000c*/ 	.word	0x00000000
        /*0010*/ 	.short	0x0004
        /*0012*/ 	.short	0x0018
        /*0014*/ 	.byte	0x00, 0xf0, 0x11, 0x00


	//----- nvinfo : EIATTR_KPARAM_INFO
	.align		4
.L_244:
        /*0018*/ 	.byte	0x04, 0x17
        /*001a*/ 	.short	(.L_246 - .L_245)
.L_245:
        /*001c*/ 	.word	0x00000000
        /*0020*/ 	.short	0x0003
        /*0022*/ 	.short	0x0014
        /*0024*/ 	.byte	0x00, 0xf0, 0x11, 0x00


	//----- nvinfo : EIATTR_KPARAM_INFO
	.align		4
.L_246:
        /*0028*/ 	.byte	0x04, 0x17
        /*002a*/ 	.short	(.L_248 - .L_247)
.L_247:
        /*002c*/ 	.word	0x00000000
        /*0030*/ 	.short	0x0002
        /*0032*/ 	.short	0x0010
        /*0034*/ 	.byte	0x00, 0xf0, 0x11, 0x00


	//----- nvinfo : EIATTR_KPARAM_INFO
	.align		4
.L_248:
        /*0038*/ 	.byte	0x04, 0x17
        /*003a*/ 	.short	(.L_250 - .L_249)
.L_249:
        /*003c*/ 	.word	0x00000000
        /*0040*/ 	.short	0x0001
        /*0042*/ 	.short	0x0008
        /*0044*/ 	.byte	0x00, 0xf5, 0x21, 0x00


	//----- nvinfo : EIATTR_KPARAM_INFO
	.align		4
.L_250:
        /*0048*/ 	.byte	0x04, 0x17
        /*004a*/ 	.short	(.L_252 - .L_251)
.L_251:
        /*004c*/ 	.word	0x00000000
        /*0050*/ 	.short	0x0000
        /*0052*/ 	.short	0x0000
        /*0054*/ 	.byte	0x00, 0xf5, 0x21, 0x00


	//----- nvinfo : EIATTR_SPARSE_MMA_MASK
	.align		4
.L_252:
        /*0058*/ 	.byte	0x03, 0x50
        /*005a*/ 	.short	0x0000


	//----- nvinfo : EIATTR_MAXREG_COUNT
	.align		4
        /*005c*/ 	.byte	0x03, 0x1b
        /*005e*/ 	.short	0x00ff


	//----- nvinfo : EIATTR_MERCURY_ISA_VERSION
	.align		4
        /*0060*/ 	.byte	0x03, 0x5f
        /*0062*/ 	.short	0x0101


	//----- nvinfo : EIATTR_VRC_CTA_INIT_COUNT
	.align		4
        /*0064*/ 	.byte	0x02, 0x4a
	.zero		1
	.zero		1


	//----- nvinfo : EIATTR_EXIT_INSTR_OFFSETS
	.align		4
        /*0068*/ 	.byte	0x04, 0x1c
        /*006a*/ 	.short	(.L_254 - .L_253)


	//   ....[0]....
.L_253:
        /*006c*/ 	.word	0x000000c0


	//   ....[1]....
        /*0070*/ 	.word	0x00001c30


	//----- nvinfo : EIATTR_CRS_STACK_SIZE
	.align		4
.L_254:
        /*0074*/ 	.byte	0x04, 0x1e
        /*0076*/ 	.short	(.L_256 - .L_255)
.L_255:
        /*0078*/ 	.word	0x00000000


	//----- nvinfo : EIATTR_CBANK_PARAM_SIZE
	.align		4
.L_256:
        /*007c*/ 	.byte	0x03, 0x19
        /*007e*/ 	.short	0x001c


	//----- nvinfo : EIATTR_PARAM_CBANK
	.align		4
        /*0080*/ 	.byte	0x04, 0x0a
        /*0082*/ 	.short	(.L_258 - .L_257)
	.align		4
.L_257:
        /*0084*/ 	.word	index@(.nv.constant0._ZN13CaptionEngine4CUDA22kernel_blur_horizontalEPjPKjiif)
        /*0088*/ 	.short	0x0380
        /*008a*/ 	.short	0x001c


	//----- nvinfo : EIATTR_SW_WAR
	.align		4
.L_258:
        /*008c*/ 	.byte	0x04, 0x36
        /*008e*/ 	.short	(.L_260 - .L_259)
.L_259:
        /*0090*/ 	.word	0x00000008
.L_260:


//--------------------- .nv.info._ZN13CaptionEngine4CUDA27kernel_chromatic_aberrationEPjPKjiifff --------------------------
	.section	.nv.info._ZN13CaptionEngine4CUDA27kernel_chromatic_aberrationEPjPKjiifff,"",@"SHT_CUDA_INFO"
	.sectionflags	@""
	.align	4


	//----- nvinfo : EIATTR_CUDA_API_VERSION
	.align		4
        /*0000*/ 	.byte	0x04, 0x37
        /*0002*/ 	.short	(.L_262 - .L_261)
.L_261:
        /*0004*/ 	.word	0x00000082


	//----- nvinfo : EIATTR_KPARAM_INFO
	.align		4
.L_262:
        /*0008*/ 	.byte	0x04, 0x17
        /*000a*/ 	.short	(.L_264 - .L_263)
.L_263:
        /*000c*/ 	.word	0x00000000
        /*0010*/ 	.short	0x0006
        /*0012*/ 	.short	0x0020
        /*0014*/ 	.byte	0x00, 0xf0, 0x11, 0x00


	//----- nvinfo : EIATTR_KPARAM_INFO
	.align		4
.L_264:
        /*0018*/ 	.byte	0x04, 0x17
        /*001a*/ 	.short	(.L_266 - .L_265)
.L_265:
        /*001c*/ 	.word	0x00000000
        /*0020*/ 	.short	0x0005
        /*0022*/ 	.short	0x001c
        /*0024*/ 	.byte	0x00, 0xf0, 0x11, 0x00


	//----- nvinfo : EIATTR_KPARAM_INFO
	.align		4
.L_266:
        /*0028*/ 	.byte	0x04, 0x17
        /*002a*/ 	.short	(.L_268 - .L_267)
.L_267:
        /*002c*/ 	.word	0x00000000
        /*0030*/ 	.short	0x0004
        /*0032*/ 	.short	0x0018
        /*0034*/ 	.byte	0x00, 0xf0, 0x11, 0x00


	//----- nvinfo : EIATTR_KPARAM_INFO
	.align		4
.L_268:
        /*0038*/ 	.byte	0x04, 0x17
        /*003a*/ 	.short	(.L_270 - .L_269)
.L_269:
        /*003c*/ 	.word	0x00000000
        /*0040*/ 	.short	0x0003
        /*0042*/ 	.short	0x0014
        /*0044*/ 	.byte	0x00, 0xf0, 0x11, 0x00


	//----- nvinfo : EIATTR_KPARAM_INFO
	.align		4
.L_270:
        /*0048*/ 	.byte	0x04, 0x17
        /*004a*/ 	.short	(.L_272 - .L_271)
.L_271:
        /*004c*/ 	.word	0x00000000
        /*0050*/ 	.short	0x0002
        /*0052*/ 	.short	0x0010
        /*0054*/ 	.byte	0x00, 0xf0, 0x11, 0x00


	//----- nvinfo : EIATTR_KPARAM_INFO
	.align		4
.L_272:
        /*0058*/ 	.byte	0x04, 0x17
        /*005a*/ 	.short	(.L_274 - .L_273)
.L_273:
        /*005c*/ 	.word	0x00000000
        /*0060*/ 	.short	0x0001
        /*0062*/ 	.short	0x0008
        /*0064*/ 	.byte	0x00, 0xf5, 0x21, 0x00


	//----- nvinfo : EIATTR_KPARAM_INFO
	.align		4
.L_274:
        /*0068*/ 	.byte	0x04, 0x17
        /*006a*/ 	.short	(.L_276 - .L_275)
.L_275:
        /*006c*/ 	.word	0x00000000
        /*0070*/ 	.short	0x0000
        /*0072*/ 	.short	0x0000
        /*0074*/ 	.byte	0x00, 0xf5, 0x21, 0x00


	//----- nvinfo : EIATTR_SPARSE_MMA_MASK
	.align		4
.L_276:
        /*0078*/ 	.byte	0x03, 0x50
        /*007a*/ 	.short	0x0000


	//----- nvinfo : EIATTR_MAXREG_COUNT
	.align		4
        /*007c*/ 	.byte	0x03, 0x1b
        /*007e*/ 	.short	0x00ff


	//----- nvinfo : EIATTR_MERCURY_ISA_VERSION
	.align		4
        /*0080*/ 	.byte	0x03, 0x5f
        /*0082*/ 	.short	0x0101


	//----- nvinfo : EIATTR_VRC_CTA_INIT_COUNT
	.align		4
        /*0084*/ 	.byte	0x02, 0x4a
	.zero		1
	.zero		1


	//----- nvinfo : EIATTR_EXIT_INSTR_OFFSETS
	.align		4
        /*0088*/ 	.byte	0x04, 0x1c
        /*008a*/ 	.short	(.L_278 - .L_277)


	//   ....[0]....
.L_277:
        /*008c*/ 	.word	0x000000c0


	//   ....[1]....
        /*0090*/ 	.word	0x00000500


	//   ....[2]....
        /*0094*/ 	.word	0x00000930


	//----- nvinfo : EIATTR_CRS_STACK_SIZE
	.align		4
.L_278:
        /*0098*/ 	.byte	0x04, 0x1e
        /*009a*/ 	.short	(.L_280 - .L_279)
.L_279:
        /*009c*/ 	.word	0x00000000


	//----- nvinfo : EIATTR_CBANK_PARAM_SIZE
	.align		4
.L_280:
        /*00a0*/ 	.byte	0x03, 0x19
        /*00a2*/ 	.short	0x0024


	//----- nvinfo : EIATTR_PARAM_CBANK
	.align		4
        /*00a4*/ 	.byte	0x04, 0x0a
        /*00a6*/ 	.short	(.L_282 - .L_281)
	.align		4
.L_281:
        /*00a8*/ 	.word	index@(.nv.constant0._ZN13CaptionEngine4CUDA27kernel_chromatic_aberrationEPjPKjiifff)
        /*00ac*/ 	.short	0x0380
        /*00ae*/ 	.short	0x0024


	//----- nvinfo : EIATTR_SW_WAR
	.align		4
.L_282:
        /*00b0*/ 	.byte	0x04, 0x36
        /*00b2*/ 	.short	(.L_284 - .L_283)
.L_283:
        /*00b4*/ 	.word	0x00000008
.L_284:


//--------------------- .nv.info._ZN13CaptionEngine4CUDA22kernel_wave_distortionEPjPKjiiffff --------------------------
	.section	.nv.info._ZN13CaptionEngine4CUDA22kernel_wave_distortionEPjPKjiiffff,"",@"SHT_CUDA_INFO"
	.sectionflags	@""
	.align	4


	//----- nvinfo : EIATTR_CUDA_API_VERSION
	.align		4
        /*0000*/ 	.byte	0x04, 0x37
        /*0002*/ 	.short	(.L_286 - .L_285)
.L_285:
        /*0004*/ 	.word	0x00000082


	//----- nvinfo : EIATTR_KPARAM_INFO
	.align		4
.L_286:
        /*0008*/ 	.byte	0x04, 0x17
        /*000a*/ 	.short	(.L_288 - .L_287)
.L_287:
        /*000c*/ 	.word	0x00000000
        /*0010*/ 	.short	0x0007
        /*0012*/ 	.short	0x0024
        /*0014*/ 	.byte	0x00, 0xf0, 0x11, 0x00


	//----- nvinfo : EIATTR_KPARAM_INFO
	.align		4
.L_288:
        /*0018*/ 	.byte	0x04, 0x17
        /*001a*/ 	.short	(.L_290 - .L_289)
.L_289:
        /*001c*/ 	.word	0x00000000
        /*0020*/ 	.short	0x0006
        /*0022*/ 	.short	0x0020
        /*0024*/ 	.byte	0x00, 0xf0, 0x11, 0x00


	//----- nvinfo : EIATTR_KPARAM_INFO
	.align		4
.L_290:
        /*0028*/ 	.byte	0x04, 0x17
        /*002a*/ 	.short	(.L_292 - .L_291)
.L_291:
        /*002c*/ 	.word	0x00000000
        /*0030*/ 	.short	0x0005
        /*0032*/ 	.short	0x001c
        /*0034*/ 	.byte	0x00, 0xf0, 0x11, 0x00


	//----- nvinfo : EIATTR_KPARAM_INFO
	.align		4
.L_292:
        /*0038*/ 	.byte	0x04, 0x17
        /*003a*/ 	.short	(.L_294 - .L_293)
.L_293:
        /*003c*/ 	.word	0x00000000
        /*0040*/ 	.short	0x0004
        /*0042*/ 	.short	0x0018
        /*0044*/ 	.byte	0x00, 0xf0, 0x11, 0x00


	//----- nvinfo : EIATTR_KPARAM_INFO
	.align		4
.L_294:
        /*0048*/ 	.byte	0x04, 0x17
        /*004a*/ 	.short	(.L_296 - .L_295)
.L_295:
        /*004c*/ 	.word	0x00000000
        /*0050*/ 	.short	0x0003
        /*0052*/ 	.short	0x0014
        /*0054*/ 	.byte	0x00, 0xf0, 0x11, 0x00


	//----- nvinfo : EIATTR_KPARAM_INFO
	.align		4
.L_296:
        /*0058*/ 	.byte	0x04, 0x17
        /*005a*/ 	.short	(.L_298 - .L_297)
.L_297:
        /*005c*/ 	.word	0x00000000
        /*0060*/ 	.short	0x0002
        /*0062*/ 	.short	0x0010
        /*0064*/ 	.byte	0x00, 0xf0, 0x11, 0x00


	//----- nvinfo : EIATTR_KPARAM_INFO
	.align		4
.L_298:
        /*0068*/ 	.byte	0x04, 0x17
        /*006a*/ 	.short	(.L_300 - .L_299)
.L_299:
        /*006c*/ 	.word	0x00000000
        /*0070*/ 	.short	0x0001
        /*0072*/ 	.short	0x0008
        /*0074*/ 	.byte	0x00, 0xf5, 0x21, 0x00


	//----- nvinfo : EIATTR_KPARAM_INFO
	.align		4
.L_300:
        /*0078*/ 	.byte	0x04, 0x17
        /*007a*/ 	.short	(.L_302 - .L_301)
.L_301:
        /*007c*/ 	.word	0x00000000
        /*0080*/ 	.short	0x0000
        /*0082*/ 	.short	0x0000
        /*0084*/ 	.byte	0x00, 0xf5, 0x21, 0x00


	//----- nvinfo : EIATTR_SPARSE_MMA_MASK
	.align		4
.L_302:
        /*0088*/ 	.byte	0x03, 0x50
        /*008a*/ 	.short	0x0000


	//----- nvinfo : EIATTR_MAXREG_COUNT
	.align		4
        /*008c*/ 	.byte	0x03, 0x1b
        /*008e*/ 	.short	0x00ff


	//----- nvinfo : EIATTR_MERCURY_ISA_VERSION
	.align		4
        /*0090*/ 	.byte	0x03, 0x5f
        /*0092*/ 	.short	0x0101


	//----- nvinfo : EIATTR_VRC_CTA_INIT_COUNT
	.align		4
        /*0094*/ 	.byte	0x02, 0x4a
	.zero		1
	.zero		1


	//----- nvinfo : EIATTR_EXIT_INSTR_OFFSETS
	.align		4
        /*0098*/ 	.byte	0x04, 0x1c
        /*009a*/ 	.short	(.L_304 - .L_303)


	//   ....[0]....
.L_303:
        /*009c*/ 	.word	0x000000c0


	//   ....[1]....
        /*00a0*/ 	.word	0x000011d0


	//----- nvinfo : EIATTR_CRS_STACK_SIZE
	.align		4
.L_304:
        /*00a4*/ 	.byte	0x04, 0x1e
        /*00a6*/ 	.short	(.L_306 - .L_305)
.L_305:
        /*00a8*/ 	.word	0x00000000


	//----- nvinfo : EIATTR_CBANK_PARAM_SIZE
	.align		4
.L_306:
        /*00ac*/ 	.byte	0x03, 0x19
        /*00ae*/ 	.short	0x0028


	//----- nvinfo : EIATTR_PARAM_CBANK
	.align		4
        /*00b0*/ 	.byte	0x04, 0x0a
        /*00b2*/ 	.short	(.L_308 - .L_307)
	.align		4
.L_307:
        /*00b4*/ 	.word	index@(.nv.constant0._ZN13CaptionEngine4CUDA22kernel_wave_distortionEPjPKjiiffff)
        /*00b8*/ 	.short	0x0380
        /*00ba*/ 	.short	0x0028


	//----- nvinfo : EIATTR_SW_WAR
	.align		4
.L_308:
        /*00bc*/ 	.byte	0x04, 0x36
        /*00be*/ 	.short	(.L_310 - .L_309)
.L_309:
        /*00c0*/ 	.word	0x00000008
.L_310:


//--------------------- .nv.info._ZN13CaptionEngine4CUDA13kernel_glitchEPjPKjiiffj --------------------------
	.section	.nv.info._ZN13CaptionEngine4CUDA13kernel_glitchEPjPKjiiffj,"",@"SHT_CUDA_INFO"
	.sectionflags	@""
	.align	4


	//----- nvinfo : EIATTR_CUDA_API_VERSION
	.align		4
        /*0000*/ 	.byte	0x04, 0x37
        /*0002*/ 	.short	(.L_312 - .L_311)
.L_311:
        /*0004*/ 	.word	0x00000082


	//----- nvinfo : EIATTR_KPARAM_INFO
	.align		4
.L_312:
        /*0008*/ 	.byte	0x04, 0x17
        /*000a*/ 	.short	(.L_314 - .L_313)
.L_313:
        /*000c*/ 	.word	0x00000000
        /*0010*/ 	.short	0x0006
        /*0012*/ 	.short	0x0020
        /*0014*/ 	.byte	0x00, 0xf0, 0x11, 0x00


	//----- nvinfo : EIATTR_KPARAM_INFO
	.align		4
.L_314:
        /*0018*/ 	.byte	0x04, 0x17
        /*001a*/ 	.short	(.L_316 - .L_315)
.L_315:
        /*001c*/ 	.word	0x00000000
        /*0020*/ 	.short	0x0005
        /*0022*/ 	.short	0x001c
        /*0024*/ 	.byte	0x00, 0xf0, 0x11, 0x00


	//----- nvinfo : EIATTR_KPARAM_INFO
	.align		4
.L_316:
        /*0028*/ 	.byte	0x04, 0x17
        /*002a*/ 	.short	(.L_318 - .L_317)
.L_317:
        /*002c*/ 	.word	0x00000000
        /*0030*/ 	.short	0x0004
        /*0032*/ 	.short	0x0018
        /*0034*/ 	.byte	0x00, 0xf0, 0x11, 0x00


	//----- nvinfo : EIATTR_KPARAM_INFO
	.align		4
.L_318:
        /*0038*/ 	.byte	0x04, 0x17
        /*003a*/ 	.short	(.L_320 - .L_319)
.L_319:
        /*003c*/ 	.word	0x00000000
        /*0040*/ 	.short	0x0003
        /*0042*/ 	.short	0x0014
        /*0044*/ 	.byte	0x00, 0xf0, 0x11, 0x00


	//----- nvinfo : EIATTR_KPARAM_INFO
	.align		4
.L_320:
        /*0048*/ 	.byte	0x04, 0x17
        /*004a*/ 	.short	(.L_322 - .L_321)
.L_321:
        /*004c*/ 	.word	0x00000000
        /*0050*/ 	.short	0x0002
        /*0052*/ 	.short	0x0010
        /*0054*/ 	.byte	0x00, 0xf0, 0x11, 0x00


	//----- nvinfo : EIATTR_KPARAM_INFO
	.align		4
.L_322:
        /*0058*/ 	.byte	0x04, 0x17
        /*005a*/ 	.short	(.L_324 - .L_323)
.L_323:
        /*005c*/ 	.word	0x00000000
        /*0060*/ 	.short	0x0001
        /*0062*/ 	.short	0x0008
        /*0064*/ 	.byte	0x00, 0xf5, 0x21, 0x00


	//----- nvinfo : EIATTR_KPARAM_INFO
	.align		4
.L_324:
        /*0068*/ 	.byte	0x04, 0x17
        /*006a*/ 	.short	(.L_326 - .L_325)
.L_325:
        /*006c*/ 	.word	0x00000000
        /*0070*/ 	.short	0x0000
        /*0072*/ 	.short	0x0000
        /*0074*/ 	.byte	0x00, 0xf5, 0x21, 0x00


	//----- nvinfo : EIATTR_SPARSE_MMA_MASK
	.align		4
.L_326:
        /*0078*/ 	.byte	0x03, 0x50
        /*007a*/ 	.short	0x0000


	//----- nvinfo : EIATTR_MAXREG_COUNT
	.align		4
        /*007c*/ 	.byte	0x03, 0x1b
        /*007e*/ 	.short	0x00ff


	//----- nvinfo : EIATTR_MERCURY_ISA_VERSION
	.align		4
        /*0080*/ 	.byte	0x03, 0x5f
        /*0082*/ 	.short	0x0101


	//----- nvinfo : EIATTR_VRC_CTA_INIT_COUNT
	.align		4
        /*0084*/ 	.byte	0x02, 0x4a
	.zero		1
	.zero		1


	//----- nvinfo : EIATTR_EXIT_INSTR_OFFSETS
	.align		4
        /*0088*/ 	.byte	0x04, 0x1c
        /*008a*/ 	.short	(.L_328 - .L_327)


	//   ....[0]....
.L_327:
        /*008c*/ 	.word	0x000000c0


	//   ....[1]....
        /*0090*/ 	.word	0x00000370


	//   ....[2]....
        /*0094*/ 	.word	0x000007d0


	//----- nvinfo : EIATTR_CRS_STACK_SIZE
	.align		4
.L_328:
        /*0098*/ 	.byte	0x04, 0x1e
        /*009a*/ 	.short	(.L_330 - .L_329)
.L_329:
        /*009c*/ 	.word	0x00000000


	//----- nvinfo : EIATTR_CBANK_PARAM_SIZE
	.align		4
.L_330:
        /*00a0*/ 	.byte	0x03, 0x19
        /*00a2*/ 	.short	0x0024


	//----- nvinfo : EIATTR_PARAM_CBANK
	.align		4
        /*00a4*/ 	.byte	0x04, 0x0a
        /*00a6*/ 	.short	(.L_332 - .L_331)
	.align		4
.L_331:
        /*00a8*/ 	.word	index@(.nv.constant0._ZN13CaptionEngine4CUDA13kernel_glitchEPjPKjiiffj)
        /*00ac*/ 	.short	0x0380
        /*00ae*/ 	.short	0x0024


	//----- nvinfo : EIATTR_SW_WAR
	.align		4
.L_332:
        /*00b0*/ 	.byte	0x04, 0x36
        /*00b2*/ 	.short	(.L_334 - .L_333)
.L_333:
        /*00b4*/ 	.word	0x00000008
.L_334:


//--------------------- .nv.info._ZN13CaptionEngine4CUDA16kernel_text_glowEPjPKjiifjf --------------------------
	.section	.nv.info._ZN13CaptionEngine4CUDA16kernel_text_glowEPjPKjiifjf,"",@"SHT_CUDA_INFO"
	.sectionflags	@""
	.align	4


	//----- nvinfo : EIATTR_CUDA_API_VERSION
	.align		4
        /*0000*/ 	.byte	0x04, 0x37
        /*0002*/ 	.short	(.L_336 - .L_335)
.L_335:
        /*0004*/ 	.word	0x00000082


	//----- nvinfo : EIATTR_KPARAM_INFO
	.align		4
.L_336:
        /*0008*/ 	.byte	0x04, 0x17
        /*000a*/ 	.short	(.L_338 - .L_337)
.L_337:
        /*000c*/ 	.word	0x00000000
        /*0010*/ 	.short	0x0006
        /*0012*/ 	.short	0x0020
        /*0014*/ 	.byte	0x00, 0xf0, 0x11, 0x00


	//----- nvinfo : EIATTR_KPARAM_INFO
	.align		4
.L_338:
        /*0018*/ 	.byte	0x04, 0x17
        /*001a*/ 	.short	(.L_340 - .L_339)
.L_339:
        /*001c*/ 	.word	0x00000000
        /*0020*/ 	.short	0x0005
        /*0022*/ 	.short	0x001c
        /*0024*/ 	.byte	0x00, 0xf0, 0x11, 0x00


	//----- nvinfo : EIATTR_KPARAM_INFO
	.align		4
.L_340:
        /*0028*/ 	.byte	0x04, 0x17
        /*002a*/ 	.short	(.L_342 - .L_341)
.L_341:
        /*002c*/ 	.word	0x00000000
        /*0030*/ 	.short	0x0004
        /*0032*/ 	.short	0x0018
        /*0034*/ 	.byte	0x00, 0xf0, 0x11, 0x00


	//----- nvinfo : EIATTR_KPARAM_INFO
	.align		4
.L_342:
        /*0038*/ 	.byte	0x04, 0x17
        /*003a*/ 	.short	(.L_344 - .L_343)
.L_343:
        /*003c*/ 	.word	0x00000000
        /*0040*/ 	.short	0x0003
        /*0042*/ 	.short	0x0014
        /*0044*/ 	.byte	0x00, 0xf0, 0x11, 0x00


	//----- nvinfo : EIATTR_KPARAM_INFO
	.align		4
.L_344:
        /*0048*/ 	.byte	0x04, 0x17
        /*004a*/ 	.short	(.L_346 - .L_345)
.L_345:
        /*004c*/ 	.word	0x00000000
        /*0050*/ 	.short	0x0002
        /*0052*/ 	.short	0x0010
        /*0054*/ 	.byte	0x00, 0xf0, 0x11, 0x00


	//----- nvinfo : EIATTR_KPARAM_INFO
	.align		4
.L_346:
        /*0058*/ 	.byte	0x04, 0x17
        /*005a*/ 	.short	(.L_348 - .L_347)
.L_347:
        /*005c*/ 	.word	0x00000000
        /*0060*/ 	.short	0x0001
        /*0062*/ 	.short	0x0008
        /*0064*/ 	.byte	0x00, 0xf5, 0x21, 0x00


	//----- nvinfo : EIATTR_KPARAM_INFO
	.align		4
.L_348:
        /*0068*/ 	.byte	0x04, 0x17
        /*006a*/ 	.short	(.L_350 - .L_349)
.L_349:
        /*006c*/ 	.word	0x00000000
        /*0070*/ 	.short	0x0000
        /*0072*/ 	.short	0x0000
        /*0074*/ 	.byte	0x00, 0xf5, 0x21, 0x00


	//----- nvinfo : EIATTR_SPARSE_MMA_MASK
	.align		4
.L_350:
        /*0078*/ 	.byte	0x03, 0x50
        /*007a*/ 	.short	0x0000


	//----- nvinfo : EIATTR_MAXREG_COUNT
	.align		4
        /*007c*/ 	.byte	0x03, 0x1b
        /*007e*/ 	.short	0x00ff


	//----- nvinfo : EIATTR_MERCURY_ISA_VERSION
	.align		4
        /*0080*/ 	.byte	0x03, 0x5f
        /*0082*/ 	.short	0x0101


	//----- nvinfo : EIATTR_VRC_CTA_INIT_COUNT
	.align		4
        /*0084*/ 	.byte	0x02, 0x4a
	.zero		1
	.zero		1


	//----- nvinfo : EIATTR_EXIT_INSTR_OFFSETS
	.align		4
        /*0088*/ 	.byte	0x04, 0x1c
        /*008a*/ 	.short	(.L_352 - .L_351)


	//   ....[0]....
.L_351:
        /*008c*/ 	.word	0x000000c0


	//   ....[1]....
        /*0090*/ 	.word	0x000026d0


	//----- nvinfo : EIATTR_CRS_STACK_SIZE
	.align		4
.L_352:
        /*0094*/ 	.byte	0x04, 0x1e
        /*0096*/ 	.short	(.L_354 - .L_353)
.L_353:
        /*0098*/ 	.word	0x00000000


	//----- nvinfo : EIATTR_CBANK_PARAM_SIZE
	.align		4
.L_354:
        /*009c*/ 	.byte	0x03, 0x19
        /*009e*/ 	.short	0x0024


	//----- nvinfo : EIATTR_PARAM_CBANK
	.align		4
        /*00a0*/ 	.byte	0x04, 0x0a
        /*00a2*/ 	.short	(.L_356 - .L_355)
	.align		4
.L_355:
        /*00a4*/ 	.word	index@(.nv.constant0._ZN13CaptionEngine4CUDA16kernel_text_glowEPjPKjiifjf)
        /*00a8*/ 	.short	0x0380
        /*00aa*/ 	.short	0x0024


	//----- nvinfo : EIATTR_SW_WAR
	.align		4
.L_356:
        /*00ac*/ 	.byte	0x04, 0x36
        /*00ae*/ 	.short	(.L_358 - .L_357)
.L_357:
        /*00b0*/ 	.word	0x00000008
.L_358:


//--------------------- .nv.callgraph             --------------------------
	.section	.nv.callgraph,"",@"SHT_CUDA_CALLGRAPH"
	.align	4
	.sectionentsize	8
	.align		4
        /*0000*/ 	.word	0x00000000
	.align		4
        /*0004*/ 	.word	0xffffffff
	.align		4
        /*0008*/ 	.word	0x00000000
	.align		4
        /*000c*/ 	.word	0xfffffffe
	.align		4
        /*0010*/ 	.word	0x00000000
	.align		4
        /*0014*/ 	.word	0xfffffffd
	.align		4
        /*0018*/ 	.word	0x00000000
	.align		4
        /*001c*/ 	.word	0xfffffffc


//--------------------- .nv.constant4             --------------------------
	.section	.nv.constant4,"a",@progbits
	.align	8
	.align		8
.nv.constant4:
        /*0000*/ 	.dword	__cudart_i2opi_f


//--------------------- .nv.constant2._ZN13CaptionEngine4CUDA24kernel_typewriter_revealEPjPKjiifif --------------------------
	.section	.nv.constant2._ZN13CaptionEngine4CUDA24kernel_typewriter_revealEPjPKjiifif,"a",@progbits
	.sectionflags	@""
	.align	4
.nv.constant2._ZN13CaptionEngine4CUDA24kernel_typewriter_revealEPjPKjiifif:
        /*0000*/ 	.byte	0xb0, 0x02, 0x00, 0x00, 0xa0, 0x01, 0x00, 0x00, 0x40, 0x06, 0x00, 0x00, 0x30, 0x05, 0x00, 0x00
        /*0010*/ 	.byte	0x20, 0x04, 0x00, 0x00, 0x40, 0x06, 0x00, 0x00


//--------------------- .text._ZN13CaptionEngine4CUDA16kernel_particlesEPjPKjiifjij --------------------------
	.section	.text._ZN13CaptionEngine4CUDA16kernel_particlesEPjPKjiifjij,"ax",@progbits
	.align	128
        .global         _ZN13CaptionEngine4CUDA16kernel_particlesEPjPKjiifjij
        .type           _ZN13CaptionEngine4CUDA16kernel_particlesEPjPKjiifjij,@function
        .size           _ZN13CaptionEngine4CUDA16kernel_particlesEPjPKjiifjij,(.L_x_458 - _ZN13CaptionEngine4CUDA16kernel_particlesEPjPKjiifjij)
        .other          _ZN13CaptionEngine4CUDA16kernel_particlesEPjPKjiifjij,@"STO_CUDA_ENTRY STV_DEFAULT"
_ZN13CaptionEngine4CUDA16kernel_particlesEPjPKjiifjij:
.text._ZN13CaptionEngine4CUDA16kernel_particlesEPjPKjiifjij:
[----:B------:R-:W-:Y:S01]  /*0000*/  LDC R1, c[0x0][0x37c] ;  /* 0x0000df00ff017b82 */ /* 0x000fe20000000800 */
[----:B------:R-:W0:Y:S07]  /*0010*/  S2R R3, SR_TID.Y ;  /* 0x0000000000037919 */ /* 0x000e2e0000002200 */
[----:B------:R-:W1:Y:S01]  /*0020*/  LDC R11, c[0x0][0x360] ;  /* 0x0000d800ff0b7b82 */ /* 0x000e620000000800 */
[----:B------:R-:W2:Y:S01]  /*0030*/  LDCU.64 UR8, c[0x0][0x390] ;  /* 0x00007200ff0877ac */ /* 0x000ea20008000a00 */
[----:B------:R-:W1:Y:S06]  /*0040*/  S2R R2, SR_TID.X ;  /* 0x0000000000027919 */ /* 0x000e6c0000002100 */
[----:B------:R-:W0:Y:S08]  /*0050*/  S2UR UR5, SR_CTAID.Y ;  /* 0x00000000000579c3 */ /* 0x000e300000002600 */
[----:B------:R-:W0:Y:S08]  /*0060*/  LDC R0, c[0x0][0x364] ;  /* 0x0000d900ff007b82 */ /* 0x000e300000000800 */
[----:B------:R-:W1:Y:S01]  /*0070*/  S2UR UR4, SR_CTAID.X ;  /* 0x00000000000479c3 */ /* 0x000e620000002500 */
[----:B0-----:R-:W-:-:S05]  /*0080*/  IMAD R0, R0, UR5, R3 ;  /* 0x0000000500007c24 */ /* 0x001fca000f8e0203 */
[----:B--2---:R-:W-:Y:S01]  /*0090*/  ISETP.GE.AND P0, PT, R0, UR9, PT ;  /* 0x0000000900007c0c */ /* 0x004fe2000bf06270 */
[----:B-1----:R-:W-:-:S05]  /*00a0*/  IMAD R11, R11, UR4, R2 ;  /* 0x000000040b0b7c24 */ /* 0x002fca000f8e0202 */
[----:B------:R-:W-:-:S13]  /*00b0*/  ISETP.GE.OR P0, PT, R11, UR8, P0 ;  /* 0x000000080b007c0c */ /* 0x000fda0008706670 */
[----:B------:R-:W-:Y:S05]  /*00c0*/  @P0 EXIT ;  /* 0x000000000000094d */ /* 0x000fea0003800000 */
[----:B------:R-:W0:Y:S01]  /*00d0*/  LDC.64 R6, c[0x0][0x388] ;  /* 0x0000e200ff067b82 */ /* 0x000e220000000a00 */
[----:B------:R-:W1:Y:S01]  /*00e0*/  LDCU.64 UR6, c[0x0][0x358] ;  /* 0x00006b00ff0677ac */ /* 0x000e620008000a00 */
[----:B------:R-:W-:-:S06]  /*00f0*/  IMAD R4, R0, UR8, R11 ;  /* 0x0000000800047c24 */ /* 0x000fcc000f8e020b */
[----:B------:R-:W2:Y:S01]  /*0100*/  LDC R17, c[0x0][0x3a0] ;  /* 0x0000e800ff117b82 */ /* 0x000ea20000000800 */
[----:B0-----:R-:W-:-:S05]  /*0110*/  IMAD.WIDE R6, R4, 0x4, R6 ;  /* 0x0000000404067825 */ /* 0x001fca00078e0206 */
[----:B-1----:R0:W5:Y:S01]  /*0120*/  LDG.E R5, desc[UR6][R6.64] ;  /* 0x0000000606057981 */ /* 0x002162000c1e1900 */
[----:B------:R-:W-:Y:S01]  /*0130*/  IMAD.MOV.U32 R2, RZ, RZ, RZ ;  /* 0x000000ffff027224 */ /* 0x000fe200078e00ff */
[----:B--2---:R-:W-:-:S13]  /*0140*/  ISETP.GE.AND P0, PT, R17, 0x1, PT ;  /* 0x000000011100780c */ /* 0x004fda0003f06270 */
[----:B0-----:R-:W-:Y:S05]  /*0150*/  @!P0 BRA `(.L_x_0) ;  /* 0x0000000800ec8947 */ /* 0x001fea0003800000 */
[----:B------:R-:W-:Y:S01]  /*0160*/  IMAD.MOV.U32 R2, RZ, RZ, -0x1 ;  /* 0xffffffffff027424 */ /* 0x000fe200078e00ff */
[----:B------:R-:W-:Y:S01]  /*0170*/  I2FP.F32.S32 R9, UR8 ;  /* 0x0000000800097c45 */ /* 0x000fe20008201400 */
[----:B------:R-:W-:Y:S01]  /*0180*/  IMAD.MOV.U32 R14, RZ, RZ, RZ ;  /* 0x000000ffff0e7224 */ /* 0x000fe200078e00ff */
[----:B------:R-:W-:Y:S02]  /*0190*/  I2FP.F32.U32 R10, UR9 ;  /* 0x00000009000a7c45 */ /* 0x000fe40008201000 */
[----:B------:R-:W-:Y:S01]  /*01a0*/  VIADDMNMX.U32 R17, R17, R2, 0x63, PT ;  /* 0x0000006311117446 */ /* 0x000fe20003800002 */
[----:B------:R-:W-:Y:S01]  /*01b0*/  HFMA2 R2, -RZ, RZ, 0, 0 ;  /* 0x00000000ff027431 */ /* 0x000fe200000001ff */
[----:B------:R-:W-:Y:S02]  /*01c0*/  I2FP.F32.S32 R11, R11 ;  /* 0x0000000b000b7245 */ /* 0x000fe40000201400 */
[----:B------:R-:W-:Y:S02]  /*01d0*/  I2FP.F32.U32 R13, R0 ;  /* 0x00000000000d7245 */ /* 0x000fe40000201000 */
[----:B------:R-:W-:-:S07]  /*01e0*/  IADD3 R17, PT, PT, R17, 0x1, RZ ;  /* 0x0000000111117810 */ /* 0x000fce0007ffe0ff */
.L_x_13:
[----:B------:R-:W0:Y:S02]  /*01f0*/  LDC.64 R6, c[0x0][0x398] ;  /* 0x0000e600ff067b82 */ /* 0x000e240000000a00 */
[C---:B0-----:R-:W-:Y:S01]  /*0200*/  IMAD R7, R14.reuse, 0x1eef, R7 ;  /* 0x00001eef0e077824 */ /* 0x041fe200078e0207 */
[----:B------:R-:W-:-:S04]  /*0210*/  IADD3 R14, PT, PT, R14, 0x1, RZ ;  /* 0x000000010e0e7810 */ /* 0x000fc80007ffe0ff */
[----:B------:R-:W-:Y:S02]  /*0220*/  SHF.R.U32.HI R0, RZ, 0x11, R7 ;  /* 0x00000011ff007819 */ /* 0x000fe40000011607 */
[----:B------:R-:W-:Y:S02]  /*0230*/  ISETP.NE.AND P2, PT, R14, R17, PT ;  /* 0x000000110e00720c */ /* 0x000fe40003f45270 */
[----:B------:R-:W-:-:S05]  /*0240*/  LOP3.LUT R0, R0, R7, RZ, 0x3c, !PT ;  /* 0x0000000700007212 */ /* 0x000fca00078e3cff */
[----:B------:R-:W-:-:S05]  /*0250*/  IMAD R0, R0, -0x12a52b45, RZ ;  /* 0xed5ad4bb00007824 */ /* 0x000fca00078e02ff */
[----:B------:R-:W-:-:S04]  /*0260*/  SHF.R.U32.HI R3, RZ, 0xb, R0 ;  /* 0x0000000bff037819 */ /* 0x000fc80000011600 */
[----:B------:R-:W-:-:S05]  /*0270*/  LOP3.LUT R3, R3, R0, RZ, 0x3c, !PT ;  /* 0x0000000003037212 */ /* 0x000fca00078e3cff */
[----:B------:R-:W-:-:S05]  /*0280*/  IMAD R3, R3, -0x53b3e4af, RZ ;  /* 0xac4c1b5103037824 */ /* 0x000fca00078e02ff */
[----:B------:R-:W-:-:S04]  /*0290*/  SHF.R.U32.HI R0, RZ, 0xf, R3 ;  /* 0x0000000fff007819 */ /* 0x000fc80000011603 */
[----:B------:R-:W-:-:S05]  /*02a0*/  LOP3.LUT R0, R0, R3, RZ, 0x3c, !PT ;  /* 0x0000000300007212 */ /* 0x000fca00078e3cff */
[----:B------:R-:W-:-:S05]  /*02b0*/  IMAD R0, R0, 0x31848bab, RZ ;  /* 0x31848bab00007824 */ /* 0x000fca00078e02ff */
[----:B------:R-:W-:-:S04]  /*02c0*/  SHF.R.U32.HI R3, RZ, 0xe, R0 ;  /* 0x0000000eff037819 */ /* 0x000fc80000011600 */
[----:B------:R-:W-:-:S05]  /*02d0*/  LOP3.LUT R0, R3, R0, RZ, 0x3c, !PT ;  /* 0x0000000003007212 */ /* 0x000fca00078e3cff */
[C---:B------:R-:W-:Y:S02]  /*02e0*/  VIADD R3, R0.reuse, 0x4 ;  /* 0x0000000400037836 */ /* 0x040fe40000000000 */
[----:B------:R-:W-:-:S03]  /*02f0*/  VIADD R7, R0, 0x3 ;  /* 0x0000000300077836 */ /* 0x000fc60000000000 */
[----:B------:R-:W-:Y:S02]  /*0300*/  SHF.R.U32.HI R8, RZ, 0x11, R3 ;  /* 0x00000011ff087819 */ /* 0x000fe40000011603 */
[----:B------:R-:W-:Y:S02]  /*0310*/  SHF.R.U32.HI R12, RZ, 0x11, R7 ;  /* 0x00000011ff0c7819 */ /* 0x000fe40000011607 */
[----:B------:R-:W-:Y:S02]  /*0320*/  LOP3.LUT R8, R8, R3, RZ, 0x3c, !PT ;  /* 0x0000000308087212 */ /* 0x000fe400078e3cff */
[----:B------:R-:W-:Y:S02]  /*0330*/  IADD3 R3, PT, PT, R0, 0x2, RZ ;  /* 0x0000000200037810 */ /* 0x000fe40007ffe0ff */
[----:B------:R-:W-:Y:S01]  /*0340*/  LOP3.LUT R12, R12, R7, RZ, 0x3c, !PT ;  /* 0x000000070c0c7212 */ /* 0x000fe200078e3cff */
[----:B------:R-:W-:Y:S01]  /*0350*/  IMAD R15, R8, -0x12a52b45, RZ ;  /* 0xed5ad4bb080f7824 */ /* 0x000fe200078e02ff */
[----:B------:R-:W-:-:S03]  /*0360*/  SHF.R.U32.HI R8, RZ, 0x11, R3 ;  /* 0x00000011ff087819 */ /* 0x000fc60000011603 */
[----:B------:R-:W-:Y:S01]  /*0370*/  IMAD R12, R12, -0x12a52b45, RZ ;  /* 0xed5ad4bb0c0c7824 */ /* 0x000fe200078e02ff */
[----:B------:R-:W-:Y:S02]  /*0380*/  SHF.R.U32.HI R16, RZ, 0xb, R15 ;  /* 0x0000000bff107819 */ /* 0x000fe4000001160f */
[----:B------:R-:W-:Y:S02]  /*0390*/  LOP3.LUT R8, R8, R3, RZ, 0x3c, !PT ;  /* 0x0000000308087212 */ /* 0x000fe400078e3cff */
[----:B------:R-:W-:Y:S02]  /*03a0*/  LOP3.LUT R16, R16, R15, RZ, 0x3c, !PT ;  /* 0x0000000f10107212 */ /* 0x000fe400078e3cff */
[----:B------:R-:W-:Y:S01]  /*03b0*/  SHF.R.U32.HI R7, RZ, 0xb, R12 ;  /* 0x0000000bff077819 */ /* 0x000fe2000001160c */
[----:B------:R-:W-:Y:S02]  /*03c0*/  IMAD R8, R8, -0x12a52b45, RZ ;  /* 0xed5ad4bb08087824 */ /* 0x000fe400078e02ff */
[----:B------:R-:W-:Y:S01]  /*03d0*/  IMAD R16, R16, -0x53b3e4af, RZ ;  /* 0xac4c1b5110107824 */ /* 0x000fe200078e02ff */
[----:B------:R-:W-:-:S02]  /*03e0*/  LOP3.LUT R7, R7, R12, RZ, 0x3c, !PT ;  /* 0x0000000c07077212 */ /* 0x000fc400078e3cff */
[----:B------:R-:W-:Y:S02]  /*03f0*/  SHF.R.U32.HI R3, RZ, 0xb, R8 ;  /* 0x0000000bff037819 */ /* 0x000fe40000011608 */
[----:B------:R-:W-:Y:S01]  /*0400*/  SHF.R.U32.HI R15, RZ, 0xf, R16 ;  /* 0x0000000fff0f7819 */ /* 0x000fe20000011610 */
[----:B------:R-:W-:Y:S01]  /*0410*/  IMAD R7, R7, -0x53b3e4af, RZ ;  /* 0xac4c1b5107077824 */ /* 0x000fe200078e02ff */
[----:B------:R-:W-:Y:S02]  /*0420*/  LOP3.LUT R3, R3, R8, RZ, 0x3c, !PT ;  /* 0x0000000803037212 */ /* 0x000fe400078e3cff */
[----:B------:R-:W-:Y:S02]  /*0430*/  LOP3.LUT R15, R15, R16, RZ, 0x3c, !PT ;  /* 0x000000100f0f7212 */ /* 0x000fe400078e3cff */
[----:B------:R-:W-:Y:S01]  /*0440*/  SHF.R.U32.HI R12, RZ, 0xf, R7 ;  /* 0x0000000fff0c7819 */ /* 0x000fe20000011607 */
[----:B------:R-:W-:Y:S02]  /*0450*/  IMAD R3, R3, -0x53b3e4af, RZ ;  /* 0xac4c1b5103037824 */ /* 0x000fe400078e02ff */
[----:B------:R-:W-:Y:S01]  /*0460*/  IMAD R15, R15, 0x31848bab, RZ ;  /* 0x31848bab0f0f7824 */ /* 0x000fe200078e02ff */
[----:B------:R-:W-:-:S02]  /*0470*/  LOP3.LUT R12, R12, R7, RZ, 0x3c, !PT ;  /* 0x000000070c0c7212 */ /* 0x000fc400078e3cff */
[----:B------:R-:W-:Y:S02]  /*0480*/  SHF.R.U32.HI R8, RZ, 0xf, R3 ;  /* 0x0000000fff087819 */ /* 0x000fe40000011603 */
[--C-:B------:R-:W-:Y:S01]  /*0490*/  SHF.R.U32.HI R16, RZ, 0xe, R15.reuse ;  /* 0x0000000eff107819 */ /* 0x100fe2000001160f */
[----:B------:R-:W-:Y:S01]  /*04a0*/  IMAD R12, R12, 0x31848bab, RZ ;  /* 0x31848bab0c0c7824 */ /* 0x000fe200078e02ff */
[----:B------:R-:W-:Y:S02]  /*04b0*/  LOP3.LUT R8, R8, R3, RZ, 0x3c, !PT ;  /* 0x0000000308087212 */ /* 0x000fe400078e3cff */
[----:B------:R-:W-:Y:S02]  /*04c0*/  LOP3.LUT R16, R16, 0xffffff, R15, 0x78, !PT ;  /* 0x00ffffff10107812 */ /* 0x000fe400078e780f */
[----:B------:R-:W-:Y:S01]  /*04d0*/  SHF.R.U32.HI R7, RZ, 0xe, R12 ;  /* 0x0000000eff077819 */ /* 0x000fe2000001160c */
[----:B------:R-:W-:Y:S01]  /*04e0*/  IMAD R8, R8, 0x31848bab, RZ ;  /* 0x31848bab08087824 */ /* 0x000fe200078e02ff */
[----:B------:R-:W-:-:S02]  /*04f0*/  I2FP.F32.U32 R16, R16 ;  /* 0x0000001000107245 */ /* 0x000fc40000201000 */
[----:B------:R-:W-:Y:S02]  /*0500*/  LOP3.LUT R7, R7, 0xffffff, R12, 0x78, !PT ;  /* 0x00ffffff07077812 */ /* 0x000fe400078e780c */
[--C-:B------:R-:W-:Y:S01]  /*0510*/  SHF.R.U32.HI R3, RZ, 0xe, R8.reuse ;  /* 0x0000000eff037819 */ /* 0x100fe20000011608 */
[----:B------:R-:W-:Y:S01]  /*0520*/  FMUL R15, R16, 5.9604644775390625e-08 ;  /* 0x33800000100f7820 */ /* 0x000fe20000400000 */
[----:B------:R-:W-:Y:S02]  /*0530*/  I2FP.F32.U32 R7, R7 ;  /* 0x0000000700077245 */ /* 0x000fe40000201000 */
[----:B------:R-:W-:Y:S01]  /*0540*/  LOP3.LUT R3, R3, 0xffffff, R8, 0x78, !PT ;  /* 0x00ffffff03037812 */ /* 0x000fe200078e7808 */
[----:B------:R-:W-:Y:S01]  /*0550*/  FFMA R6, R15, 2, R6 ;  /* 0x400000000f067823 */ /* 0x000fe20000000006 */
[----:B------:R-:W-:Y:S01]  /*0560*/  IMAD.MOV.U32 R8, RZ, RZ, 0x33800000 ;  /* 0x33800000ff087424 */ /* 0x000fe200078e00ff */
[----:B------:R-:W-:Y:S02]  /*0570*/  MOV R12, 0x42c80000 ;  /* 0x42c80000000c7802 */ /* 0x000fe40000000f00 */
[----:B------:R-:W-:Y:S01]  /*0580*/  I2FP.F32.U32 R3, R3 ;  /* 0x0000000300037245 */ /* 0x000fe20000201000 */
[----:B------:R-:W-:Y:S01]  /*0590*/  FFMA R7, R7, R8, -0.5 ;  /* 0xbf00000007077423 */ /* 0x000fe20000000008 */
[C---:B------:R-:W-:Y:S01]  /*05a0*/  FSETP.GEU.AND P0, PT, |R6|.reuse, 2, PT ;  /* 0x400000000600780b */ /* 0x040fe20003f0e200 */
[----:B------:R-:W-:-:S02]  /*05b0*/  FADD R15, |R6|, -RZ ;  /* 0x800000ff060f7221 */ /* 0x000fc40000000200 */
[----:B------:R-:W-:Y:S01]  /*05c0*/  FFMA R3, R3, R8, -0.5 ;  /* 0xbf00000003037423 */ /* 0x000fe20000000008 */
[----:B------:R-:W-:-:S09]  /*05d0*/  FFMA R7, R7, R12, -50 ;  /* 0xc248000007077423 */ /* 0x000fd2000000000c */
[----:B------:R-:W-:Y:S05]  /*05e0*/  @!P0 BRA `(.L_x_1) ;  /* 0x0000000000b88947 */ /* 0x000fea0003800000 */
[----:B------:R-:W-:-:S13]  /*05f0*/  FSETP.GTU.AND P0, PT, R15, 16777216, PT ;  /* 0x4b8000000f00780b */ /* 0x000fda0003f0c000 */
[----:B------:R-:W-:Y:S05]  /*0600*/  @P0 BRA `(.L_x_2) ;  /* 0x0000000000540947 */ /* 0x000fea0003800000 */
[----:B------:R-:W-:-:S06]  /*0610*/  FMUL R8, R15, 0.5 ;  /* 0x3f0000000f087820 */ /* 0x000fcc0000400000 */
[----:B------:R-:W0:Y:S02]  /*0620*/  FRND.TRUNC R8, R8 ;  /* 0x0000000800087307 */ /* 0x000e24000020d000 */
[----:B0-----:R-:W-:-:S05]  /*0630*/  FFMA R19, R8, -2, R15 ;  /* 0xc000000008137823 */ /* 0x001fca000000000f */
[----:B------:R-:W-:-:S13]  /*0640*/  ISETP.GE.U32.AND P0, PT, R19, 0x40000000, PT ;  /* 0x400000001300780c */ /* 0x000fda0003f06070 */
[----:B------:R-:W-:Y:S05]  /*0650*/  @!P0 BRA `(.L_x_3) ;  /* 0x0000000000388947 */ /* 0x000fea0003800000 */
[----:B------:R-:W-:-:S04]  /*0660*/  ISETP.GE.U32.AND P0, PT, R19, -0x7fffffff, PT ;  /* 0x800000011300780c */ /* 0x000fc80003f06070 */
[----:B------:R-:W-:-:S09]  /*0670*/  FSETP.GEU.OR P1, PT, R19, -2, !P0 ;  /* 0xc00000001300780b */ /* 0x000fd2000472e400 */
[----:B------:R-:W-:-:S04]  /*0680*/  @P0 FADD R12, R8, -1 ;  /* 0xbf800000080c0421 */ /* 0x000fc80000000000 */
[----:B------:R-:W-:-:S04]  /*0690*/  @!P1 FADD R12, R12, -1 ;  /* 0xbf8000000c0c9421 */ /* 0x000fc80000000000 */
[----:B------:R-:W-:Y:S01]  /*06a0*/  @P0 IMAD.MOV.U32 R8, RZ, RZ, R12 ;  /* 0x000000ffff080224 */ /* 0x000fe200078e000c */
[----:B------:R-:W-:Y:S06]  /*06b0*/  @P0 BRA `(.L_x_3) ;  /* 0x0000000000200947 */ /* 0x000fec0003800000 */
[----:B------:R-:W-:Y:S01]  /*06c0*/  FSETP.GE.AND P0, PT, R19, 4, PT ;  /* 0x408000001300780b */ /* 0x000fe20003f06000 */
[----:B------:R-:W-:-:S12]  /*06d0*/  FADD R8, R8, 1 ;  /* 0x3f80000008087421 */ /* 0x000fd80000000000 */
[----:B------:R-:W-:-:S05]  /*06e0*/  @P0 MOV R12, 0x40000000 ;  /* 0x40000000000c0802 */ /* 0x000fca0000000f00 */
[----:B------:R-:W-:-:S05]  /*06f0*/  @P0 FFMA R12, R12, -3, R19 ;  /* 0xc04000000c0c0823 */ /* 0x000fca0000000013 */
[----:B------:R-:W-:Y:S01]  /*0700*/  FSETP.GE.AND P1, PT, R12, RZ, P0 ;  /* 0x000000ff0c00720b */ /* 0x000fe20000726000 */
[----:B------:R-:W-:-:S12]  /*0710*/  @P0 FADD R12, R8, 1 ;  /* 0x3f800000080c0421 */ /* 0x000fd80000000000 */
[----:B------:R-:W-:-:S04]  /*0720*/  @P1 FADD R12, R12, 1 ;  /* 0x3f8000000c0c1421 */ /* 0x000fc80000000000 */
[----:B------:R-:W-:-:S07]  /*0730*/  @P0 IMAD.MOV.U32 R8, RZ, RZ, R12 ;  /* 0x000000ffff080224 */ /* 0x000fce00078e000c */
.L_x_3:
[----:B------:R-:W-:Y:S01]  /*0740*/  FFMA R15, R8, -2, R15 ;  /* 0xc0000000080f7823 */ /* 0x000fe2000000000f */
[----:B------:R-:W-:Y:S06]  /*0750*/  BRA `(.L_x_1) ;  /* 0x00000000005c7947 */ /* 0x000fec0003800000 */
.L_x_2:
[C---:B------:R-:W-:Y:S01]  /*0760*/  LOP3.LUT R8, R15.reuse, 0xff800000, RZ, 0xc0, !PT ;  /* 0xff8000000f087812 */ /* 0x040fe200078ec0ff */
[----:B------:R-:W-:Y:S01]  /*0770*/  IMAD.MOV.U32 R18, RZ, RZ, 0x7fffffff ;  /* 0x7fffffffff127424 */ /* 0x000fe200078e00ff */
[C---:B------:R-:W-:Y:S02]  /*0780*/  ISETP.GT.U32.AND P0, PT, R15.reuse, 0x7f7fffff, PT ;  /* 0x7f7fffff0f00780c */ /* 0x040fe40003f04070 */
[----:B------:R-:W-:Y:S02]  /*0790*/  IADD3 R12, PT, PT, R8, -0x40000000, RZ ;  /* 0xc0000000080c7810 */ /* 0x000fe40007ffe0ff */
[----:B------:R-:W-:Y:S02]  /*07a0*/  LOP3.LUT R8, R15, 0x7fffff, RZ, 0xc0, !PT ;  /* 0x007fffff0f087812 */ /* 0x000fe400078ec0ff */
[----:B------:R-:W-:Y:S02]  /*07b0*/  ISETP.NE.AND P1, PT, R12, RZ, PT ;  /* 0x000000ff0c00720c */ /* 0x000fe40003f25270 */
[----:B------:R-:W-:-:S02]  /*07c0*/  LOP3.LUT R8, R8, 0x3f800000, RZ, 0xfc, !PT ;  /* 0x3f80000008087812 */ /* 0x000fc400078efcff */
[----:B------:R-:W-:-:S09]  /*07d0*/  FSEL R18, R18, 16777216, P0 ;  /* 0x4b80000012127808 */ /* 0x000fd20000000000 */
[----:B------:R-:W-:Y:S05]  /*07e0*/  @!P1 BRA `(.L_x_4) ;  /* 0x0000000000309947 */ /* 0x000fea0003800000 */
.L_x_5:
[----:B------:R-:W-:-:S04]  /*07f0*/  VIMNMX.U32 R15, PT, PT, R12, 0xb800000, PT ;  /* 0x0b8000000c0f7848 */ /* 0x000fc80003fe0000 */
[----:B------:R-:W-:Y:S01]  /*0800*/  IADD3 R8, PT, PT, R15, R8, RZ ;  /* 0x000000080f087210 */ /* 0x000fe20007ffe0ff */
[----:B------:R-:W-:-:S04]  /*0810*/  IMAD.IADD R12, R12, 0x1, -R15 ;  /* 0x000000010c0c7824 */ /* 0x000fc800078e0a0f */
[----:B------:R-:W-:Y:S01]  /*0820*/  FADD R19, R8, -R8 ;  /* 0x8000000808137221 */ /* 0x000fe20000000000 */
[----:B------:R-:W-:-:S03]  /*0830*/  ISETP.NE.AND P1, PT, R12, RZ, PT ;  /* 0x000000ff0c00720c */ /* 0x000fc60003f25270 */
[----:B------:R-:W-:-:S04]  /*0840*/  FADD R19, R8, R19 ;  /* 0x0000001308137221 */ /* 0x000fc80000000000 */
[----:B------:R-:W-:-:S04]  /*0850*/  FADD R16, R8, -R19 ;  /* 0x8000001308107221 */ /* 0x000fc80000000000 */
[----:B------:R-:W-:-:S04]  /*0860*/  FFMA.RZ R16, R16, 1, R19 ;  /* 0x3f80000010107823 */ /* 0x000fc8000000c013 */
[----:B------:R-:W0:Y:S02]  /*0870*/  FRND.TRUNC R19, R16 ;  /* 0x0000001000137307 */ /* 0x000e24000020d000 */
[----:B0-----:R-:W-:-:S05]  /*0880*/  FADD R8, R8, -R19 ;  /* 0x8000001308087221 */ /* 0x001fca0000000000 */
[----:B------:R-:W-:-:S13]  /*0890*/  ISETP.NE.AND P0, PT, R8, RZ, PT ;  /* 0x000000ff0800720c */ /* 0x000fda0003f05270 */
[----:B------:R-:W-:Y:S05]  /*08a0*/  @P0 BRA P1, `(.L_x_5) ;  /* 0xfffffffc00d00947 */ /* 0x000fea000083ffff */
.L_x_4:
[----:B------:R-:W-:-:S04]  /*08b0*/  FMUL R15, R8, 1.1920928955078125e-07 ;  /* 0x34000000080f7820 */ /* 0x000fc80000400000 */
[----:B------:R-:W-:-:S07]  /*08c0*/  FMUL R15, R18, R15 ;  /* 0x0000000f120f7220 */ /* 0x000fce0000400000 */
.L_x_1:
[----:B------:R-:W-:Y:S01]  /*08d0*/  IADD3 R8, PT, PT, R0, 0x1, RZ ;  /* 0x0000000100087810 */ /* 0x000fe20007ffe0ff */
[----:B------:R-:W-:Y:S01]  /*08e0*/  FMUL R3, R3, 100 ;  /* 0x42c8000003037820 */ /* 0x000fe20000400000 */
[C---:B------:R-:W-:Y:S01]  /*08f0*/  FSETP.NAN.AND P0, PT, |R15|.reuse, |R15|, PT ;  /* 0x4000000f0f00720b */ /* 0x040fe20003f08200 */
[----:B------:R-:W-:Y:S01]  /*0900*/  BSSY.RECONVERGENT B0, `(.L_x_6) ;  /* 0x0000028000007945 */ /* 0x000fe20003800200 */
[----:B------:R-:W-:Y:S02]  /*0910*/  SHF.R.U32.HI R19, RZ, 0x11, R8 ;  /* 0x00000011ff137819 */ /* 0x000fe40000011608 */
[----:B------:R-:W-:Y:S02]  /*0920*/  LOP3.LUT R16, R15, 0x80000000, R6, 0xb8, !PT ;  /* 0x800000000f107812 */ /* 0x000fe400078eb806 */
[----:B------:R-:W-:Y:S02]  /*0930*/  LOP3.LUT R19, R19, R8, RZ, 0x3c, !PT ;  /* 0x0000000813137212 */ /* 0x000fe400078e3cff */
[----:B------:R-:W-:-:S02]  /*0940*/  FSEL R16, R15, R16, P0 ;  /* 0x000000100f107208 */ /* 0x000fc40000000000 */
[----:B------:R-:W-:Y:S01]  /*0950*/  LOP3.LUT R0, R0, 0xffffff, RZ, 0xc0, !PT ;  /* 0x00ffffff00007812 */ /* 0x000fe200078ec0ff */
[----:B------:R-:W-:Y:S02]  /*0960*/  IMAD R19, R19, -0x12a52b45, RZ ;  /* 0xed5ad4bb13137824 */ /* 0x000fe400078e02ff */
[----:B------:R-:W-:Y:S01]  /*0970*/  FMUL R7, R7, R16 ;  /* 0x0000001007077220 */ /* 0x000fe20000400000 */
[----:B------:R-:W-:Y:S01]  /*0980*/  I2FP.F32.U32 R6, R0 ;  /* 0x0000000000067245 */ /* 0x000fe20000201000 */
[----:B------:R-:W-:Y:S01]  /*0990*/  FMUL R0, R16, R3 ;  /* 0x0000000310007220 */ /* 0x000fe20000400000 */
[----:B------:R-:W-:-:S03]  /*09a0*/  SHF.R.U32.HI R8, RZ, 0xb, R19 ;  /* 0x0000000bff087819 */ /* 0x000fc60000011613 */
[----:B------:R-:W-:Y:S01]  /*09b0*/  FMUL R6, R6, 5.9604644775390625e-08 ;  /* 0x3380000006067820 */ /* 0x000fe20000400000 */
[----:B------:R-:W-:-:S03]  /*09c0*/  LOP3.LUT R8, R8, R19, RZ, 0x3c, !PT ;  /* 0x0000001308087212 */ /* 0x000fc600078e3cff */
[----:B------:R-:W-:Y:S02]  /*09d0*/  FFMA R0, R9, R6, R0 ;  /* 0x0000000609007223 */ /* 0x000fe40000000000 */
[----:B------:R-:W-:Y:S02]  /*09e0*/  IMAD R8, R8, -0x53b3e4af, RZ ;  /* 0xac4c1b5108087824 */ /* 0x000fe400078e02ff */
[----:B------:R-:W-:-:S03]  /*09f0*/  FADD R0, R11, -R0 ;  /* 0x800000000b007221 */ /* 0x000fc60000000000 */
[----:B------:R-:W-:-:S04]  /*0a00*/  SHF.R.U32.HI R19, RZ, 0xf, R8 ;  /* 0x0000000fff137819 */ /* 0x000fc80000011608 */
[----:B------:R-:W-:-:S05]  /*0a10*/  LOP3.LUT R19, R19, R8, RZ, 0x3c, !PT ;  /* 0x0000000813137212 */ /* 0x000fca00078e3cff */
[----:B------:R-:W-:-:S05]  /*0a20*/  IMAD R19, R19, 0x31848bab, RZ ;  /* 0x31848bab13137824 */ /* 0x000fca00078e02ff */
[----:B------:R-:W-:-:S04]  /*0a30*/  SHF.R.U32.HI R8, RZ, 0xe, R19 ;  /* 0x0000000eff087819 */ /* 0x000fc80000011613 */
[----:B------:R-:W-:-:S04]  /*0a40*/  LOP3.LUT R8, R8, 0xffffff, R19, 0x78, !PT ;  /* 0x00ffffff08087812 */ /* 0x000fc800078e7813 */
[----:B------:R-:W-:-:S05]  /*0a50*/  I2FP.F32.U32 R8, R8 ;  /* 0x0000000800087245 */ /* 0x000fca0000201000 */
[----:B------:R-:W-:-:S04]  /*0a60*/  FMUL R8, R8, 5.9604644775390625e-08 ;  /* 0x3380000008087820 */ /* 0x000fc80000400000 */
[----:B------:R-:W-:Y:S01]  /*0a70*/  FFMA R7, R10, R8, R7 ;  /* 0x000000080a077223 */ /* 0x000fe20000000007 */
[----:B------:R-:W-:-:S04]  /*0a80*/  FMUL R8, R16, 25 ;  /* 0x41c8000010087820 */ /* 0x000fc80000400000 */
[----:B------:R-:W-:-:S04]  /*0a90*/  FFMA R8, R16, R8, R7 ;  /* 0x0000000810087223 */ /* 0x000fc80000000007 */
[----:B------:R-:W-:-:S04]  /*0aa0*/  FADD R8, R13, -R8 ;  /* 0x800000080d087221 */ /* 0x000fc80000000000 */
[----:B------:R-:W-:-:S04]  /*0ab0*/  FMUL R3, R8, R8 ;  /* 0x0000000808037220 */ /* 0x000fc80000400000 */
[----:B------:R-:W-:-:S04]  /*0ac0*/  FFMA R0, R0, R0, R3 ;  /* 0x0000000000007223 */ /* 0x000fc80000000003 */
[----:B------:R-:W-:Y:S01]  /*0ad0*/  VIADD R3, R0, 0xf3000000 ;  /* 0xf300000000037836 */ /* 0x000fe20000000000 */
[----:B------:R0:W1:Y:S04]  /*0ae0*/  MUFU.RSQ R7, R0 ;  /* 0x0000000000077308 */ /* 0x0000680000001400 */
[----:B------:R-:W-:-:S13]  /*0af0*/  ISETP.GT.U32.AND P0, PT, R3, 0x727fffff, PT ;  /* 0x727fffff0300780c */ /* 0x000fda0003f04070 */
[----:B01----:R-:W-:Y:S05]  /*0b00*/  @!P0 BRA `(.L_x_7) ;  /* 0x00000000000c8947 */ /* 0x003fea0003800000 */
[----:B------:R-:W-:-:S07]  /*0b10*/  MOV R15, 0xb30 ;  /* 0x00000b30000f7802 */ /* 0x000fce0000000f00 */
[----:B-----5:R-:W-:Y:S05]  /*0b20*/  CALL.REL.NOINC `($__internal_0_$__cuda_sm20_sqrt_rn_f32_slowpath) ;  /* 0x0000000c00247944 */ /* 0x020fea0003c00000 */
[----:B------:R-:W-:Y:S05]  /*0b30*/  BRA `(.L_x_8) ;  /* 0x0000000000107947 */ /* 0x000fea0003800000 */
.L_x_7:
[----:B------:R-:W-:Y:S01]  /*0b40*/  FMUL.FTZ R3, R0, R7 ;  /* 0x0000000700037220 */ /* 0x000fe20000410000 */
[----:B------:R-:W-:-:S03]  /*0b50*/  FMUL.FTZ R6, R7, 0.5 ;  /* 0x3f00000007067820 */ /* 0x000fc60000410000 */
[----:B------:R-:W-:-:S04]  /*0b60*/  FFMA R0, -R3, R3, R0 ;  /* 0x0000000303007223 */ /* 0x000fc80000000100 */
[----:B------:R-:W-:-:S07]  /*0b70*/  FFMA R3, R0, R6, R3 ;  /* 0x0000000600037223 */ /* 0x000fce0000000003 */
.L_x_8:
[----:B------:R-:W-:Y:S05]  /*0b80*/  BSYNC.RECONVERGENT B0 ;  /* 0x0000000000007941 */ /* 0x000fea0003800200 */
.L_x_6:
[----:B------:R-:W-:Y:S01]  /*0b90*/  HFMA2 R7, -RZ, RZ, 1.75, 0 ;  /* 0x3f000000ff077431 */ /* 0x000fe200000001ff */
[----:B------:R-:W-:Y:S04]  /*0ba0*/  BSSY.RECONVERGENT B0, `(.L_x_9) ;  /* 0x0000015000007945 */ /* 0x000fe80003800200 */
[----:B------:R-:W-:-:S04]  /*0bb0*/  FFMA R16, R16, -R7, 1 ;  /* 0x3f80000010107423 */ /* 0x000fc80000000807 */
[----:B------:R-:W-:-:S05]  /*0bc0*/  FMUL R8, R16, 5 ;  /* 0x40a0000010087820 */ /* 0x000fca0000400000 */
[----:B------:R-:W-:-:S13]  /*0bd0*/  FSETP.GEU.AND P0, PT, R3, R8, PT ;  /* 0x000000080300720b */ /* 0x000fda0003f0e000 */
[----:B------:R-:W-:Y:S05]  /*0be0*/  @P0 BRA `(.L_x_10) ;  /* 0x0000000000400947 */ /* 0x000fea0003800000 */
[----:B------:R-:W0:Y:S01]  /*0bf0*/  MUFU.RCP R0, R8 ;  /* 0x0000000800007308 */ /* 0x000e220000001000 */
[----:B------:R-:W-:Y:S07]  /*0c00*/  BSSY.RECONVERGENT B1, `(.L_x_11) ;  /* 0x000000b000017945 */ /* 0x000fee0003800200 */
[----:B------:R-:W1:Y:S01]  /*0c10*/  FCHK P0, R3, R8 ;  /* 0x0000000803007302 */ /* 0x000e620000000000 */
[----:B0-----:R-:W-:-:S04]  /*0c20*/  FFMA R7, -R8, R0, 1 ;  /* 0x3f80000008077423 */ /* 0x001fc80000000100 */
[----:B------:R-:W-:-:S04]  /*0c30*/  FFMA R0, R0, R7, R0 ;  /* 0x0000000700007223 */ /* 0x000fc80000000000 */
[----:B------:R-:W-:-:S04]  /*0c40*/  FFMA R6, R0, R3, RZ ;  /* 0x0000000300067223 */ /* 0x000fc800000000ff */
[----:B------:R-:W-:-:S04]  /*0c50*/  FFMA R7, -R8, R6, R3 ;  /* 0x0000000608077223 */ /* 0x000fc80000000103 */
[----:B------:R-:W-:Y:S01]  /*0c60*/  FFMA R0, R0, R7, R6 ;  /* 0x0000000700007223 */ /* 0x000fe20000000006 */
[----:B-1----:R-:W-:Y:S06]  /*0c70*/  @!P0 BRA `(.L_x_12) ;  /* 0x00000000000c8947 */ /* 0x002fec0003800000 */
[----:B------:R-:W-:Y:S01]  /*0c80*/  IMAD.MOV.U32 R0, RZ, RZ, R8 ;  /* 0x000000ffff007224 */ /* 0x000fe200078e0008 */
[----:B------:R-:W-:-:S07]  /*0c90*/  MOV R6, 0xcb0 ;  /* 0x00000cb000067802 */ /* 0x000fce0000000f00 */
[----:B-----5:R-:W-:Y:S05]  /*0ca0*/  CALL.REL.NOINC `($__internal_1_$__cuda_sm3x_div_rn_noftz_f32_slowpath) ;  /* 0x0000000c001c7944 */ /* 0x020fea0003c00000 */
.L_x_12:
[----:B------:R-:W-:Y:S05]  /*0cb0*/  BSYNC.RECONVERGENT B1 ;  /* 0x0000000000017941 */ /* 0x000fea0003800200 */
.L_x_11:
[----:B------:R-:W-:-:S04]  /*0cc0*/  FADD R3, -R0, 1 ;  /* 0x3f80000000037421 */ /* 0x000fc80000000100 */
[----:B------:R-:W-:-:S05]  /*0cd0*/  FMUL R3, R16, R3 ;  /* 0x0000000310037220 */ /* 0x000fca0000400000 */
[----:B------:R-:W-:-:S07]  /*0ce0*/  FMNMX R2, R2, R3, !PT ;  /* 0x0000000302027209 */ /* 0x000fce0007800000 */
.L_x_10:
[----:B------:R-:W-:Y:S05]  /*0cf0*/  BSYNC.RECONVERGENT B0 ;  /* 0x0000000000007941 */ /* 0x000fea0003800200 */
.L_x_9:
[----:B------:R-:W-:Y:S05]  /*0d00*/  @P2 BRA `(.L_x_13) ;  /* 0xfffffff400382947 */ /* 0x000fea000383ffff */
.L_x_0:
[----:B------:R-:W-:-:S13]  /*0d10*/  FSETP.GT.AND P0, PT, R2, 0.0099999997764825820923, PT ;  /* 0x3c23d70a0200780b */ /* 0x000fda0003f04000 */
[----:B------:R-:W-:Y:S05]  /*0d20*/  @!P0 BRA `(.L_x_14) ;  /* 0x0000000800948947 */ /* 0x000fea0003800000 */
[----:B------:R-:W0:Y:S01]  /*0d30*/  LDCU.U8 UR4, c[0x0][0x3a4] ;  /* 0x00007480ff0477ac */ /* 0x000e220008000000 */
[----:B------:R-:W-:Y:S01]  /*0d40*/  MOV R7, 0x3b808081 ;  /* 0x3b80808100077802 */ /* 0x000fe20000000f00 */
[----:B------:R-:W-:-:S04]  /*0d50*/  IMAD.MOV.U32 R0, RZ, RZ, 0x437f0000 ;  /* 0x437f0000ff007424 */ /* 0x000fc800078e00ff */
[----:B------:R-:W-:-:S04]  /*0d60*/  FFMA R0, R7, -R0, 1 ;  /* 0x3f80000007007423 */ /* 0x000fc80000000800 */
[----:B------:R-:W-:Y:S01]  /*0d70*/  FFMA R0, R0, R7, 0.0039215688593685626984 ;  /* 0x3b80808100007423 */ /* 0x000fe20000000007 */
[----:B0-----:R-:W-:-:S04]  /*0d80*/  I2FP.F32.U32 R3, UR4 ;  /* 0x0000000400037c45 */ /* 0x001fc80008201000 */
[----:B------:R-:W0:Y:S01]  /*0d90*/  FCHK P0, R3, 255 ;  /* 0x437f000003007902 */ /* 0x000e220000000000 */
[----:B------:R-:W-:-:S04]  /*0da0*/  FFMA R17, R3, R0, RZ ;  /* 0x0000000003117223 */ /* 0x000fc800000000ff */
[----:B------:R-:W-:-:S04]  /*0db0*/  FFMA R6, R17, -255, R3 ;  /* 0xc37f000011067823 */ /* 0x000fc80000000003 */
[----:B------:R-:W-:Y:S01]  /*0dc0*/  FFMA R17, R0, R6, R17 ;  /* 0x0000000600117223 */ /* 0x000fe20000000011 */
[----:B0-----:R-:W-:Y:S06]  /*0dd0*/  @!P0 BRA `(.L_x_15) ;  /* 0x0000000000108947 */ /* 0x001fec0003800000 */
[----:B------:R-:W-:Y:S01]  /*0de0*/  HFMA2 R0, -RZ, RZ, 3.748046875, 0 ;  /* 0x437f0000ff007431 */ /* 0x000fe200000001ff */
[----:B------:R-:W-:-:S07]  /*0df0*/  MOV R6, 0xe10 ;  /* 0x00000e1000067802 */ /* 0x000fce0000000f00 */
[----:B-----5:R-:W-:Y:S05]  /*0e00*/  CALL.REL.NOINC `($__internal_1_$__cuda_sm3x_div_rn_noftz_f32_slowpath) ;  /* 0x0000000800c47944 */ /* 0x020fea0003c00000 */
[----:B------:R-:W-:-:S07]  /*0e10*/  IMAD.MOV.U32 R17, RZ, RZ, R0 ;  /* 0x000000ffff117224 */ /* 0x000fce00078e0000 */
.L_x_15:
[----:B------:R-:W0:Y:S01]  /*0e20*/  LDCU UR4, c[0x0][0x3a4] ;  /* 0x00007480ff0477ac */ /* 0x000e220008000800 */
[----:B------:R-:W-:Y:S01]  /*0e30*/  MOV R0, 0x3b808081 ;  /* 0x3b80808100007802 */ /* 0x000fe20000000f00 */
[----:B------:R-:W-:-:S04]  /*0e40*/  IMAD.MOV.U32 R3, RZ, RZ, 0x437f0000 ;  /* 0x437f0000ff037424 */ /* 0x000fc800078e00ff */
[----:B------:R-:W-:-:S04]  /*0e50*/  FFMA R7, R0, -R3, 1 ;  /* 0x3f80000000077423 */ /* 0x000fc80000000803 */
[----:B------:R-:W-:Y:S01]  /*0e60*/  FFMA R0, R7, R0, 0.0039215688593685626984 ;  /* 0x3b80808107007423 */ /* 0x000fe20000000000 */
[----:B0-----:R-:W-:-:S04]  /*0e70*/  USHF.R.U32.HI UR4, URZ, 0x8, UR4 ;  /* 0x00000008ff047899 */ /* 0x001fc80008011604 */
[----:B------:R-:W-:-:S06]  /*0e80*/  ULOP3.LUT UR4, UR4, 0xff, URZ, 0xc0, !UPT ;  /* 0x000000ff04047892 */ /* 0x000fcc000f8ec0ff */
[----:B------:R-:W-:-:S04]  /*0e90*/  I2FP.F32.U32 R3, UR4 ;  /* 0x0000000400037c45 */ /* 0x000fc80008201000 */
        /* <DEDUP_REMOVED lines=9> */
.L_x_16:
        /* <DEDUP_REMOVED lines=17> */
.L_x_17:
[----:B------:R-:W0:Y:S01]  /*1040*/  LDCU.U16 UR4, c[0x0][0x3a6] ;  /* 0x000074c0ff0477ac */ /* 0x000e220008000400 */
[----:B------:R-:W-:Y:S01]  /*1050*/  MOV R0, 0x3b808081 ;  /* 0x3b80808100007802 */ /* 0x000fe20000000f00 */
[----:B------:R-:W-:-:S04]  /*1060*/  IMAD.MOV.U32 R7, RZ, RZ, 0x437f0000 ;  /* 0x437f0000ff077424 */ /* 0x000fc800078e00ff */
[----:B------:R-:W-:-:S04]  /*1070*/  FFMA R7, R0, -R7, 1 ;  /* 0x3f80000000077423 */ /* 0x000fc80000000807 */
[----:B------:R-:W-:Y:S01]  /*1080*/  FFMA R0, R7, R0, 0.0039215688593685626984 ;  /* 0x3b80808107007423 */ /* 0x000fe20000000000 */
[----:B0-----:R-:W0:Y:S08]  /*1090*/  I2F.U8 R3, UR4.B1 ;  /* 0x1000000400037d06 */ /* 0x001e300008001000 */
[----:B0-----:R-:W0:Y:S01]  /*10a0*/  FCHK P0, R3, 255 ;  /* 0x437f000003007902 */ /* 0x001e220000000000 */
        /* <DEDUP_REMOVED lines=8> */
.L_x_18:
[----:B-----5:R-:W0:Y:S01]  /*1130*/  I2F.U8 R3, R5 ;  /* 0x0000000500037306 */ /* 0x020e220000001000 */
[----:B------:R-:W-:Y:S01]  /*1140*/  MOV R0, 0x3b808081 ;  /* 0x3b80808100007802 */ /* 0x000fe20000000f00 */
[----:B------:R-:W-:Y:S01]  /*1150*/  IMAD.MOV.U32 R7, RZ, RZ, 0x437f0000 ;  /* 0x437f0000ff077424 */ /* 0x000fe200078e00ff */
[----:B------:R-:W-:Y:S01]  /*1160*/  BSSY.RECONVERGENT B0, `(.L_x_19) ;  /* 0x000000d000007945 */ /* 0x000fe20003800200 */
[----:B------:R-:W-:Y:S02]  /*1170*/  FMUL R17, R17, R2 ;  /* 0x0000000211117220 */ /* 0x000fe40000400000 */
[----:B------:R-:W-:-:S04]  /*1180*/  FFMA R7, R0, -R7, 1 ;  /* 0x3f80000000077423 */ /* 0x000fc80000000807 */
[----:B------:R-:W-:Y:S01]  /*1190*/  FFMA R0, R7, R0, 0.0039215688593685626984 ;  /* 0x3b80808107007423 */ /* 0x000fe20000000000 */
[----:B0-----:R-:W0:Y:S03]  /*11a0*/  FCHK P0, R3, 255 ;  /* 0x437f000003007902 */ /* 0x001e260000000000 */
[----:B------:R-:W-:-:S04]  /*11b0*/  FFMA R6, R0, R3, RZ ;  /* 0x0000000300067223 */ /* 0x000fc800000000ff */
[----:B------:R-:W-:-:S04]  /*11c0*/  FFMA R7, R6, -255, R3 ;  /* 0xc37f000006077823 */ /* 0x000fc80000000003 */
[----:B------:R-:W-:Y:S01]  /*11d0*/  FFMA R6, R0, R7, R6 ;  /* 0x0000000700067223 */ /* 0x000fe20000000006 */
[----:B0-----:R-:W-:Y:S06]  /*11e0*/  @!P0 BRA `(.L_x_20) ;  /* 0x0000000000108947 */ /* 0x001fec0003800000 */
[----:B------:R-:W-:Y:S01]  /*11f0*/  HFMA2 R0, -RZ, RZ, 3.748046875, 0 ;  /* 0x437f0000ff007431 */ /* 0x000fe200000001ff */
[----:B------:R-:W-:-:S07]  /*1200*/  MOV R6, 0x1220 ;  /* 0x0000122000067802 */ /* 0x000fce0000000f00 */
[----:B------:R-:W-:Y:S05]  /*1210*/  CALL.REL.NOINC `($__internal_1_$__cuda_sm3x_div_rn_noftz_f32_slowpath) ;  /* 0x0000000400c07944 */ /* 0x000fea0003c00000 */
[----:B------:R-:W-:-:S07]  /*1220*/  IMAD.MOV.U32 R6, RZ, RZ, R0 ;  /* 0x000000ffff067224 */ /* 0x000fce00078e0000 */
.L_x_20:
[----:B------:R-:W-:Y:S05]  /*1230*/  BSYNC.RECONVERGENT B0 ;  /* 0x0000000000007941 */ /* 0x000fea0003800200 */
.L_x_19:
[----:B------:R-:W-:Y:S01]  /*1240*/  SHF.R.U32.HI R0, RZ, 0x8, R5 ;  /* 0x00000008ff007819 */ /* 0x000fe20000011605 */
[----:B------:R-:W-:Y:S01]  /*1250*/  IMAD.MOV.U32 R8, RZ, RZ, 0x437f0000 ;  /* 0x437f0000ff087424 */ /* 0x000fe200078e00ff */
[----:B------:R-:W-:Y:S01]  /*1260*/  MOV R7, 0x3b808081 ;  /* 0x3b80808100077802 */ /* 0x000fe20000000f00 */
[----:B------:R-:W-:Y:S01]  /*1270*/  FADD R6, -R6, 1 ;  /* 0x3f80000006067421 */ /* 0x000fe20000000100 */
[----:B------:R-:W-:Y:S01]  /*1280*/  LOP3.LUT R0, R0, 0xff, RZ, 0xc0, !PT ;  /* 0x000000ff00007812 */ /* 0x000fe200078ec0ff */
[----:B------:R-:W-:Y:S01]  /*1290*/  FADD R17, -R17, 1 ;  /* 0x3f80000011117421 */ /* 0x000fe20000000100 */
[----:B------:R-:W-:Y:S01]  /*12a0*/  BSSY.RECONVERGENT B0, `(.L_x_21) ;  /* 0x000000f000007945 */ /* 0x000fe20003800200 */
[----:B------:R-:W-:Y:S01]  /*12b0*/  FFMA R8, R7, -R8, 1 ;  /* 0x3f80000007087423 */ /* 0x000fe20000000808 */
[----:B------:R-:W-:Y:S01]  /*12c0*/  I2FP.F32.U32 R3, R0 ;  /* 0x0000000000037245 */ /* 0x000fe20000201000 */
[----:B------:R-:W-:Y:S01]  /*12d0*/  FFMA.SAT R10, -R6, R17, 1 ;  /* 0x3f800000060a7423 */ /* 0x000fe20000002111 */
[----:B------:R-:W-:Y:S01]  /*12e0*/  FMUL R13, R13, R2 ;  /* 0x000000020d0d7220 */ /* 0x000fe20000400000 */
[----:B------:R-:W-:Y:S01]  /*12f0*/  FFMA R0, R8, R7, 0.0039215688593685626984 ;  /* 0x3b80808108007423 */ /* 0x000fe20000000007 */
[----:B------:R-:W0:Y:S03]  /*1300*/  FCHK P0, R3, 255 ;  /* 0x437f000003007902 */ /* 0x000e260000000000 */
        /* <DEDUP_REMOVED lines=8> */
.L_x_22:
[----:B------:R-:W-:Y:S05]  /*1390*/  BSYNC.RECONVERGENT B0 ;  /* 0x0000000000007941 */ /* 0x000fea0003800200 */
.L_x_21:
[----:B------:R-:W-:Y:S01]  /*13a0*/  SHF.R.U32.HI R0, RZ, 0x10, R5 ;  /* 0x00000010ff007819 */ /* 0x000fe20000011605 */
[----:B------:R-:W-:Y:S01]  /*13b0*/  IMAD.MOV.U32 R3, RZ, RZ, 0x437f0000 ;  /* 0x437f0000ff037424 */ /* 0x000fe200078e00ff */
[----:B------:R-:W-:Y:S01]  /*13c0*/  MOV R6, 0x3b808081 ;  /* 0x3b80808100067802 */ /* 0x000fe20000000f00 */
[----:B------:R-:W-:Y:S01]  /*13d0*/  FADD R7, -R7, 1 ;  /* 0x3f80000007077421 */ /* 0x000fe20000000100 */
[----:B------:R-:W-:Y:S01]  /*13e0*/  LOP3.LUT R0, R0, 0xff, RZ, 0xc0, !PT ;  /* 0x000000ff00007812 */ /* 0x000fe200078ec0ff */
[----:B------:R-:W-:Y:S01]  /*13f0*/  BSSY.RECONVERGENT B0, `(.L_x_23) ;  /* 0x0000010000007945 */ /* 0x000fe20003800200 */
[----:B------:R-:W-:Y:S01]  /*1400*/  FMUL R11, R11, R2 ;  /* 0x000000020b0b7220 */ /* 0x000fe20000400000 */
[----:B------:R-:W-:Y:S01]  /*1410*/  FFMA R15, R6, -R3, 1 ;  /* 0x3f800000060f7423 */ /* 0x000fe20000000803 */
[----:B------:R-:W-:-:S03]  /*1420*/  I2FP.F32.U32 R3, R0 ;  /* 0x0000000000037245 */ /* 0x000fc60000201000 */
[----:B------:R-:W-:Y:S01]  /*1430*/  FFMA R0, R15, R6, 0.0039215688593685626984 ;  /* 0x3b8080810f007423 */ /* 0x000fe20000000006 */
[----:B------:R-:W0:Y:S01]  /*1440*/  FCHK P0, R3, 255 ;  /* 0x437f000003007902 */ /* 0x000e220000000000 */
[----:B------:R-:W-:Y:S02]  /*1450*/  FADD R6, -R13, 1 ;  /* 0x3f8000000d067421 */ /* 0x000fe40000000100 */
[----:B------:R-:W-:Y:S02]  /*1460*/  FFMA R8, R0, R3, RZ ;  /* 0x0000000300087223 */ /* 0x000fe400000000ff */
[----:B------:R-:W-:Y:S02]  /*1470*/  FFMA.SAT R13, -R7, R6, 1 ;  /* 0x3f800000070d7423 */ /* 0x000fe40000002106 */
[----:B------:R-:W-:-:S04]  /*1480*/  FFMA R15, R8, -255, R3 ;  /* 0xc37f0000080f7823 */ /* 0x000fc80000000003 */
[----:B------:R-:W-:Y:S01]  /*1490*/  FFMA R8, R0, R15, R8 ;  /* 0x0000000f00087223 */ /* 0x000fe20000000008 */
[----:B0-----:R-:W-:Y:S06]  /*14a0*/  @!P0 BRA `(.L_x_24) ;  /* 0x0000000000108947 */ /* 0x001fec0003800000 */
[----:B------:R-:W-:Y:S01]  /*14b0*/  HFMA2 R0, -RZ, RZ, 3.748046875, 0 ;  /* 0x437f0000ff007431 */ /* 0x000fe200000001ff */
[----:B------:R-:W-:-:S07]  /*14c0*/  MOV R6, 0x14e0 ;  /* 0x000014e000067802 */ /* 0x000fce0000000f00 */
[----:B------:R-:W-:Y:S05]  /*14d0*/  CALL.REL.NOINC `($__internal_1_$__cuda_sm3x_div_rn_noftz_f32_slowpath) ;  /* 0x0000000400107944 */ /* 0x000fea0003c00000 */
[----:B------:R-:W-:-:S07]  /*14e0*/  IMAD.MOV.U32 R8, RZ, RZ, R0 ;  /* 0x000000ffff087224 */ /* 0x000fce00078e0000 */
.L_x_24:
[----:B------:R-:W-:Y:S05]  /*14f0*/  BSYNC.RECONVERGENT B0 ;  /* 0x0000000000007941 */ /* 0x000fea0003800200 */
.L_x_23:
[----:B------:R-:W0:Y:S01]  /*1500*/  I2F.U8 R3, R5.B3 ;  /* 0x3000000500037306 */ /* 0x000e220000001000 */
[----:B------:R-:W-:Y:S01]  /*1510*/  MOV R0, 0x3b808081 ;  /* 0x3b80808100007802 */ /* 0x000fe20000000f00 */
[----:B------:R-:W-:Y:S02]  /*1520*/  IMAD.MOV.U32 R7, RZ, RZ, 0x437f0000 ;  /* 0x437f0000ff077424 */ /* 0x000fe400078e00ff */
[----:B------:R-:W-:Y:S01]  /*1530*/  FADD R8, -R8, 1 ;  /* 0x3f80000008087421 */ /* 0x000fe20000000100 */
[----:B------:R-:W-:Y:S01]  /*1540*/  FADD R11, -R11, 1 ;  /* 0x3f8000000b0b7421 */ /* 0x000fe20000000100 */
[----:B------:R-:W-:Y:S01]  /*1550*/  BSSY.RECONVERGENT B0, `(.L_x_25) ;  /* 0x000000d000007945 */ /* 0x000fe20003800200 */
[----:B------:R-:W-:Y:S01]  /*1560*/  FFMA R7, R0, -R7, 1 ;  /* 0x3f80000000077423 */ /* 0x000fe20000000807 */
[----:B------:R-:W-:Y:S01]  /*1570*/  FMUL R9, R9, R2 ;  /* 0x0000000209097220 */ /* 0x000fe20000400000 */
[----:B------:R-:W-:Y:S02]  /*1580*/  FFMA.SAT R2, -R8, R11, 1 ;  /* 0x3f80000008027423 */ /* 0x000fe4000000210b */
        /* <DEDUP_REMOVED lines=9> */
.L_x_26:
[----:B------:R-:W-:Y:S05]  /*1620*/  BSYNC.RECONVERGENT B0 ;  /* 0x0000000000007941 */ /* 0x000fea0003800200 */
.L_x_25:
[----:B------:R-:W-:Y:S01]  /*1630*/  FMUL R5, R2, 255 ;  /* 0x437f000002057820 */ /* 0x000fe20000400000 */
[----:B------:R-:W-:Y:S01]  /*1640*/  FMNMX R0, R9, R0, !PT ;  /* 0x0000000009007209 */ /* 0x000fe20007800000 */
[----:B------:R-:W-:Y:S01]  /*1650*/  FMUL R13, R13, 255 ;  /* 0x437f00000d0d7820 */ /* 0x000fe20000400000 */
[----:B------:R-:W-:Y:S01]  /*1660*/  FMUL R10, R10, 255 ;  /* 0x437f00000a0a7820 */ /* 0x000fe20000400000 */
[----:B------:R-:W0:Y:S02]  /*1670*/  LDC.64 R2, c[0x0][0x380] ;  /* 0x0000e000ff027b82 */ /* 0x000e240000000a00 */
[----:B------:R-:W1:Y:S01]  /*1680*/  F2I.U32.TRUNC.NTZ R5, R5 ;  /* 0x0000000500057305 */ /* 0x000e62000020f000 */
[----:B------:R-:W-:-:S04]  /*1690*/  FADD.SAT R0, RZ, R0 ;  /* 0x00000000ff007221 */ /* 0x000fc80000002000 */
[----:B------:R-:W-:-:S03]  /*16a0*/  FMUL R0, R0, 255 ;  /* 0x437f000000007820 */ /* 0x000fc60000400000 */
[----:B------:R-:W2:Y:S01]  /*16b0*/  F2I.U32.TRUNC.NTZ R13, R13 ;  /* 0x0000000d000d7305 */ /* 0x000ea2000020f000 */
[----:B-1----:R-:W-:-:S07]  /*16c0*/  IMAD.U32 R6, R5, 0x10000, RZ ;  /* 0x0001000005067824 */ /* 0x002fce00078e00ff */
[----:B------:R-:W1:Y:S01]  /*16d0*/  F2I.U32.TRUNC.NTZ R0, R0 ;  /* 0x0000000000007305 */ /* 0x000e62000020f000 */
[----:B------:R-:W-:Y:S01]  /*16e0*/  LOP3.LUT R7, R6, 0xff0000, RZ, 0xc0, !PT ;  /* 0x00ff000006077812 */ /* 0x000fe200078ec0ff */
[----:B0-----:R-:W-:Y:S01]  /*16f0*/  IMAD.WIDE R4, R4, 0x4, R2 ;  /* 0x0000000404047825 */ /* 0x001fe200078e0202 */
[----:B--2---:R-:W-:-:S05]  /*1700*/  SHF.L.U32 R13, R13, 0x8, RZ ;  /* 0x000000080d0d7819 */ /* 0x004fca00000006ff */
[----:B------:R-:W0:Y:S01]  /*1710*/  F2I.U32.TRUNC.NTZ R10, R10 ;  /* 0x0000000a000a7305 */ /* 0x000e22000020f000 */
[----:B------:R-:W-:Y:S01]  /*1720*/  LOP3.LUT R6, R13, 0xff00, RZ, 0xc0, !PT ;  /* 0x0000ff000d067812 */ /* 0x000fe200078ec0ff */
[----:B-1----:R-:W-:Y:S01]  /*1730*/  IMAD R7, R0, 0x1000000, R7 ;  /* 0x0100000000077824 */ /* 0x002fe200078e0207 */
[----:B0-----:R-:W-:-:S04]  /*1740*/  LOP3.LUT R8, R10, 0xff, RZ, 0xc0, !PT ;  /* 0x000000ff0a087812 */ /* 0x001fc800078ec0ff */
[----:B------:R-:W-:-:S05]  /*1750*/  IADD3 R7, PT, PT, R8, R7, R6 ;  /* 0x0000000708077210 */ /* 0x000fca0007ffe006 */
[----:B------:R-:W-:Y:S01]  /*1760*/  STG.E desc[UR6][R4.64], R7 ;  /* 0x0000000704007986 */ /* 0x000fe2000c101906 */
[----:B------:R-:W-:Y:S05]  /*1770*/  EXIT ;  /* 0x000000000000794d */ /* 0x000fea0003800000 */
.L_x_14:
[----:B------:R-:W0:Y:S02]  /*1780*/  LDC.64 R2, c[0x0][0x380] ;  /* 0x0000e000ff027b82 */ /* 0x000e240000000a00 */
[----:B0-----:R-:W-:-:S05]  /*1790*/  IMAD.WIDE R2, R4, 0x4, R2 ;  /* 0x0000000404027825 */ /* 0x001fca00078e0202 */
[----:B-----5:R-:W-:Y:S01]  /*17a0*/  STG.E desc[UR6][R2.64], R5 ;  /* 0x0000000502007986 */ /* 0x020fe2000c101906 */
[----:B------:R-:W-:Y:S05]  /*17b0*/  EXIT ;  /* 0x000000000000794d */ /* 0x000fea0003800000 */
        .weak           $__internal_0_$__cuda_sm20_sqrt_rn_f32_slowpath
        .type           $__internal_0_$__cuda_sm20_sqrt_rn_f32_slowpath,@function
        .size           $__internal_0_$__cuda_sm20_sqrt_rn_f32_slowpath,($__internal_1_$__cuda_sm3x_div_rn_noftz_f32_slowpath - $__internal_0_$__cuda_sm20_sqrt_rn_f32_slowpath)
$__internal_0_$__cuda_sm20_sqrt_rn_f32_slowpath:
[----:B------:R-:W-:-:S13]  /*17c0*/  LOP3.LUT P0, RZ, R0, 0x7fffffff, RZ, 0xc0, !PT ;  /* 0x7fffffff00ff7812 */ /* 0x000fda000780c0ff */
[----:B------:R-:W-:Y:S01]  /*17d0*/  @!P0 MOV R3, R0 ;  /* 0x0000000000038202 */ /* 0x000fe20000000f00 */
[----:B------:R-:W-:Y:S06]  /*17e0*/  @!P0 BRA `(.L_x_27) ;  /* 0x0000000000408947 */ /* 0x000fec0003800000 */
[----:B------:R-:W-:-:S13]  /*17f0*/  FSETP.GEU.FTZ.AND P0, PT, R0, RZ, PT ;  /* 0x000000ff0000720b */ /* 0x000fda0003f1e000 */
[----:B------:R-:W-:Y:S01]  /*1800*/  @!P0 IMAD.MOV.U32 R3, RZ, RZ, 0x7fffffff ;  /* 0x7fffffffff038424 */ /* 0x000fe200078e00ff */
[----:B------:R-:W-:Y:S06]  /*1810*/  @!P0 BRA `(.L_x_27) ;  /* 0x0000000000348947 */ /* 0x000fec0003800000 */
[----:B------:R-:W-:-:S13]  /*1820*/  FSETP.GTU.FTZ.AND P0, PT, |R0|, +INF , PT ;  /* 0x7f8000000000780b */ /* 0x000fda0003f1c200 */
[----:B------:R-:W-:Y:S01]  /*1830*/  @P0 FADD.FTZ R3, R0, 1 ;  /* 0x3f80000000030421 */ /* 0x000fe20000010000 */
[----:B------:R-:W-:Y:S06]  /*1840*/  @P0 BRA `(.L_x_27) ;  /* 0x0000000000280947 */ /* 0x000fec0003800000 */
[----:B------:R-:W-:-:S13]  /*1850*/  FSETP.NEU.FTZ.AND P0, PT, |R0|, +INF , PT ;  /* 0x7f8000000000780b */ /* 0x000fda0003f1d200 */
[----:B------:R-:W-:-:S04]  /*1860*/  @P0 FFMA R6, R0, 1.84467440737095516160e+19, RZ ;  /* 0x5f80000000060823 */ /* 0x000fc800000000ff */
[----:B------:R-:W0:Y:S02]  /*1870*/  @P0 MUFU.RSQ R3, R6 ;  /* 0x0000000600030308 */ /* 0x000e240000001400 */
[----:B0-----:R-:W-:Y:S01]  /*1880*/  @P0 FMUL.FTZ R7, R6, R3 ;  /* 0x0000000306070220 */ /* 0x001fe20000410000 */
[----:B------:R-:W-:Y:S01]  /*1890*/  @P0 FMUL.FTZ R12, R3, 0.5 ;  /* 0x3f000000030c0820 */ /* 0x000fe20000410000 */
[----:B------:R-:W-:Y:S02]  /*18a0*/  @!P0 MOV R3, R0 ;  /* 0x0000000000038202 */ /* 0x000fe40000000f00 */
[----:B------:R-:W-:-:S04]  /*18b0*/  @P0 FADD.FTZ R8, -R7, -RZ ;  /* 0x800000ff07080221 */ /* 0x000fc80000010100 */
[----:B------:R-:W-:-:S04]  /*18c0*/  @P0 FFMA R8, R7, R8, R6 ;  /* 0x0000000807080223 */ /* 0x000fc80000000006 */
[----:B------:R-:W-:-:S04]  /*18d0*/  @P0 FFMA R8, R8, R12, R7 ;  /* 0x0000000c08080223 */ /* 0x000fc80000000007 */
[----:B------:R-:W-:-:S07]  /*18e0*/  @P0 FMUL.FTZ R3, R8, 2.3283064365386962891e-10 ;  /* 0x2f80000008030820 */ /* 0x000fce0000410000 */
.L_x_27:
[----:B------:R-:W-:Y:S02]  /*18f0*/  HFMA2 R7, -RZ, RZ, 0, 0 ;  /* 0x00000000ff077431 */ /* 0x000fe400000001ff */
[----:B------:R-:W-:-:S04]  /*1900*/  IMAD.MOV.U32 R6, RZ, RZ, R15 ;  /* 0x000000ffff067224 */ /* 0x000fc800078e000f */
[----:B------:R-:W-:Y:S05]  /*1910*/  RET.REL.NODEC R6 `(_ZN13CaptionEngine4CUDA16kernel_particlesEPjPKjiifjij) ;  /* 0xffffffe406b87950 */ /* 0x000fea0003c3ffff */
        .weak           $__internal_1_$__cuda_sm3x_div_rn_noftz_f32_slowpath
        .type           $__internal_1_$__cuda_sm3x_div_rn_noftz_f32_slowpath,@function
        .size           $__internal_1_$__cuda_sm3x_div_rn_noftz_f32_slowpath,(.L_x_458 - $__internal_1_$__cuda_sm3x_div_rn_noftz_f32_slowpath)
$__internal_1_$__cuda_sm3x_div_rn_noftz_f32_slowpath:
[----:B------:R-:W-:Y:S01]  /*1920*/  SHF.R.U32.HI R7, RZ, 0x17, R0 ;  /* 0x00000017ff077819 */ /* 0x000fe20000011600 */
[----:B------:R-:W-:Y:S01]  /*1930*/  BSSY.RECONVERGENT B2, `(.L_x_28) ;  /* 0x0000063000027945 */ /* 0x000fe20003800200 */
[--C-:B------:R-:W-:Y:S01]  /*1940*/  SHF.R.U32.HI R12, RZ, 0x17, R3.reuse ;  /* 0x00000017ff0c7819 */ /* 0x100fe20000011603 */
[----:B------:R-:W-:Y:S01]  /*1950*/  IMAD.MOV.U32 R15, RZ, RZ, R3 ;  /* 0x000000ffff0f7224 */ /* 0x000fe200078e0003 */
[----:B------:R-:W-:Y:S02]  /*1960*/  LOP3.LUT R7, R7, 0xff, RZ, 0xc0, !PT ;  /* 0x000000ff07077812 */ /* 0x000fe400078ec0ff */
[----:B------:R-:W-:-:S03]  /*1970*/  LOP3.LUT R12, R12, 0xff, RZ, 0xc0, !PT ;  /* 0x000000ff0c0c7812 */ /* 0x000fc600078ec0ff */
[----:B------:R-:W-:Y:S01]  /*1980*/  VIADD R18, R7, 0xffffffff ;  /* 0xffffffff07127836 */ /* 0x000fe20000000000 */
[----:B------:R-:W-:-:S04]  /*1990*/  IADD3 R19, PT, PT, R12, -0x1, RZ ;  /* 0xffffffff0c137810 */ /* 0x000fc80007ffe0ff */
[----:B------:R-:W-:-:S04]  /*19a0*/  ISETP.GT.U32.AND P0, PT, R18, 0xfd, PT ;  /* 0x000000fd1200780c */ /* 0x000fc80003f04070 */
[----:B------:R-:W-:-:S13]  /*19b0*/  ISETP.GT.U32.OR P0, PT, R19, 0xfd, P0 ;  /* 0x000000fd1300780c */ /* 0x000fda0000704470 */
[----:B------:R-:W-:Y:S01]  /*19c0*/  @!P0 MOV R8, RZ ;  /* 0x000000ff00088202 */ /* 0x000fe20000000f00 */
[----:B------:R-:W-:Y:S06]  /*19d0*/  @!P0 BRA `(.L_x_29) ;  /* 0x00000000005c8947 */ /* 0x000fec0003800000 */
[----:B------:R-:W-:Y:S02]  /*19e0*/  FSETP.GTU.FTZ.AND P0, PT, |R3|, +INF , PT ;  /* 0x7f8000000300780b */ /* 0x000fe40003f1c200 */
[----:B------:R-:W-:-:S04]  /*19f0*/  FSETP.GTU.FTZ.AND P1, PT, |R0|, +INF , PT ;  /* 0x7f8000000000780b */ /* 0x000fc80003f3c200 */
[----:B------:R-:W-:-:S13]  /*1a00*/  PLOP3.LUT P0, PT, P0, P1, PT, 0xf8, 0x8f ;  /* 0x00000000008f781c */ /* 0x000fda0000703f70 */
[----:B------:R-:W-:Y:S05]  /*1a10*/  @P0 BRA `(.L_x_30) ;  /* 0x00000004004c0947 */ /* 0x000fea0003800000 */
[----:B------:R-:W-:-:S13]  /*1a20*/  LOP3.LUT P0, RZ, R0, 0x7fffffff, R15, 0xc8, !PT ;  /* 0x7fffffff00ff7812 */ /* 0x000fda000780c80f */
[----:B------:R-:W-:Y:S05]  /*1a30*/  @!P0 BRA `(.L_x_31) ;  /* 0x00000004003c8947 */ /* 0x000fea0003800000 */
[C---:B------:R-:W-:Y:S02]  /*1a40*/  FSETP.NEU.FTZ.AND P3, PT, |R3|.reuse, +INF , PT ;  /* 0x7f8000000300780b */ /* 0x040fe40003f7d200 */
[----:B------:R-:W-:Y:S02]  /*1a50*/  FSETP.NEU.FTZ.AND P1, PT, |R0|, +INF , PT ;  /* 0x7f8000000000780b */ /* 0x000fe40003f3d200 */
[----:B------:R-:W-:-:S11]  /*1a60*/  FSETP.NEU.FTZ.AND P0, PT, |R3|, +INF , PT ;  /* 0x7f8000000300780b */ /* 0x000fd60003f1d200 */
[----:B------:R-:W-:Y:S05]  /*1a70*/  @!P1 BRA !P3, `(.L_x_31) ;  /* 0x00000004002c9947 */ /* 0x000fea0005800000 */
[----:B------:R-:W-:-:S04]  /*1a80*/  LOP3.LUT P3, RZ, R15, 0x7fffffff, RZ, 0xc0, !PT ;  /* 0x7fffffff0fff7812 */ /* 0x000fc8000786c0ff */
[----:B------:R-:W-:-:S13]  /*1a90*/  PLOP3.LUT P1, PT, P1, P3, PT, 0x2f, 0xf2 ;  /* 0x0000000000f2781c */ /* 0x000fda0000f26577 */
[----:B------:R-:W-:Y:S05]  /*1aa0*/  @P1 BRA `(.L_x_32) ;  /* 0x0000000400181947 */ /* 0x000fea0003800000 */
[----:B------:R-:W-:-:S04]  /*1ab0*/  LOP3.LUT P1, RZ, R0, 0x7fffffff, RZ, 0xc0, !PT ;  /* 0x7fffffff00ff7812 */ /* 0x000fc8000782c0ff */
[----:B------:R-:W-:-:S13]  /*1ac0*/  PLOP3.LUT P0, PT, P0, P1, PT, 0x2f, 0xf2 ;  /* 0x0000000000f2781c */ /* 0x000fda0000702577 */
[----:B------:R-:W-:Y:S05]  /*1ad0*/  @P0 BRA `(.L_x_33) ;  /* 0x0000000400000947 */ /* 0x000fea0003800000 */
[----:B------:R-:W-:Y:S02]  /*1ae0*/  ISETP.GE.AND P0, PT, R19, RZ, PT ;  /* 0x000000ff1300720c */ /* 0x000fe40003f06270 */
[----:B------:R-:W-:-:S11]  /*1af0*/  ISETP.GE.AND P1, PT, R18, RZ, PT ;  /* 0x000000ff1200720c */ /* 0x000fd60003f26270 */
[----:B------:R-:W-:Y:S01]  /*1b00*/  @P0 IMAD.MOV.U32 R8, RZ, RZ, RZ ;  /* 0x000000ffff080224 */ /* 0x000fe200078e00ff */
[----:B------:R-:W-:Y:S01]  /*1b10*/  @!P0 MOV R8, 0xffffffc0 ;  /* 0xffffffc000088802 */ /* 0x000fe20000000f00 */
[----:B------:R-:W-:Y:S01]  /*1b20*/  @!P0 FFMA R15, R3, 1.84467440737095516160e+19, RZ ;  /* 0x5f800000030f8823 */ /* 0x000fe200000000ff */
[----:B------:R-:W-:-:S03]  /*1b30*/  @!P1 FFMA R0, R0, 1.84467440737095516160e+19, RZ ;  /* 0x5f80000000009823 */ /* 0x000fc600000000ff */
[----:B------:R-:W-:-:S07]  /*1b40*/  @!P1 VIADD R8, R8, 0x40 ;  /* 0x0000004008089836 */ /* 0x000fce0000000000 */
.L_x_29:
[----:B------:R-:W-:Y:S01]  /*1b50*/  LEA R3, R7, 0xc0800000, 0x17 ;  /* 0xc080000007037811 */ /* 0x000fe200078eb8ff */
[----:B------:R-:W-:Y:S01]  /*1b60*/  VIADD R12, R12, 0xffffff81 ;  /* 0xffffff810c0c7836 */ /* 0x000fe20000000000 */
[----:B------:R-:W-:Y:S02]  /*1b70*/  BSSY.RECONVERGENT B3, `(.L_x_34) ;  /* 0x0000035000037945 */ /* 0x000fe40003800200 */
[----:B------:R-:W-:Y:S01]  /*1b80*/  IADD3 R20, PT, PT, -R3, R0, RZ ;  /* 0x0000000003147210 */ /* 0x000fe20007ffe1ff */
[----:B------:R-:W-:-:S03]  /*1b90*/  IMAD R0, R12, -0x800000, R15 ;  /* 0xff8000000c007824 */ /* 0x000fc600078e020f */
[----:B------:R-:W0:Y:S01]  /*1ba0*/  MUFU.RCP R18, R20 ;  /* 0x0000001400127308 */ /* 0x000e220000001000 */
[----:B------:R-:W-:-:S04]  /*1bb0*/  FADD.FTZ R3, -R20, -RZ ;  /* 0x800000ff14037221 */ /* 0x000fc80000010100 */
[----:B0-----:R-:W-:-:S04]  /*1bc0*/  FFMA R19, R18, R3, 1 ;  /* 0x3f80000012137423 */ /* 0x001fc80000000003 */
[----:B------:R-:W-:-:S04]  /*1bd0*/  FFMA R15, R18, R19, R18 ;  /* 0x00000013120f7223 */ /* 0x000fc80000000012 */
[----:B------:R-:W-:-:S04]  /*1be0*/  FFMA R18, R0, R15, RZ ;  /* 0x0000000f00127223 */ /* 0x000fc800000000ff */
[----:B------:R-:W-:-:S04]  /*1bf0*/  FFMA R19, R3, R18, R0 ;  /* 0x0000001203137223 */ /* 0x000fc80000000000 */
[----:B------:R-:W-:Y:S01]  /*1c00*/  FFMA R18, R15, R19, R18 ;  /* 0x000000130f127223 */ /* 0x000fe20000000012 */
[----:B------:R-:W-:-:S03]  /*1c10*/  IADD3 R19, PT, PT, R12, 0x7f, -R7 ;  /* 0x0000007f0c137810 */ /* 0x000fc60007ffe807 */
[----:B------:R-:W-:Y:S01]  /*1c20*/  FFMA R3, R3, R18, R0 ;  /* 0x0000001203037223 */ /* 0x000fe20000000000 */
[----:B------:R-:W-:-:S03]  /*1c30*/  IADD3 R19, PT, PT, R19, R8, RZ ;  /* 0x0000000813137210 */ /* 0x000fc60007ffe0ff */
[----:B------:R-:W-:-:S05]  /*1c40*/  FFMA R0, R15, R3, R18 ;  /* 0x000000030f007223 */ /* 0x000fca0000000012 */
[----:B------:R-:W-:-:S04]  /*1c50*/  SHF.R.U32.HI R7, RZ, 0x17, R0 ;  /* 0x00000017ff077819 */ /* 0x000fc80000011600 */
[----:B------:R-:W-:-:S05]  /*1c60*/  LOP3.LUT R8, R7, 0xff, RZ, 0xc0, !PT ;  /* 0x000000ff07087812 */ /* 0x000fca00078ec0ff */
[----:B------:R-:W-:-:S05]  /*1c70*/  IMAD.IADD R7, R8, 0x1, R19 ;  /* 0x0000000108077824 */ /* 0x000fca00078e0213 */
[----:B------:R-:W-:-:S04]  /*1c80*/  IADD3 R8, PT, PT, R7, -0x1, RZ ;  /* 0xffffffff07087810 */ /* 0x000fc80007ffe0ff */
[----:B------:R-:W-:-:S13]  /*1c90*/  ISETP.GE.U32.AND P0, PT, R8, 0xfe, PT ;  /* 0x000000fe0800780c */ /* 0x000fda0003f06070 */
[----:B------:R-:W-:Y:S05]  /*1ca0*/  @!P0 BRA `(.L_x_35) ;  /* 0x0000000000808947 */ /* 0x000fea0003800000 */
[----:B------:R-:W-:-:S13]  /*1cb0*/  ISETP.GT.AND P0, PT, R7, 0xfe, PT ;  /* 0x000000fe0700780c */ /* 0x000fda0003f04270 */
[----:B------:R-:W-:Y:S05]  /*1cc0*/  @P0 BRA `(.L_x_36) ;  /* 0x00000000006c0947 */ /* 0x000fea0003800000 */
[----:B------:R-:W-:-:S13]  /*1cd0*/  ISETP.GE.AND P0, PT, R7, 0x1, PT ;  /* 0x000000010700780c */ /* 0x000fda0003f06270 */
[----:B------:R-:W-:Y:S05]  /*1ce0*/  @P0 BRA `(.L_x_37) ;  /* 0x0000000000740947 */ /* 0x000fea0003800000 */
[----:B------:R-:W-:Y:S02]  /*1cf0*/  ISETP.GE.AND P0, PT, R7, -0x18, PT ;  /* 0xffffffe80700780c */ /* 0x000fe40003f06270 */
[----:B------:R-:W-:-:S11]  /*1d00*/  LOP3.LUT R0, R0, 0x80000000, RZ, 0xc0, !PT ;  /* 0x8000000000007812 */ /* 0x000fd600078ec0ff */
[----:B------:R-:W-:Y:S05]  /*1d10*/  @!P0 BRA `(.L_x_37) ;  /* 0x0000000000688947 */ /* 0x000fea0003800000 */
[CCC-:B------:R-:W-:Y:S01]  /*1d20*/  FFMA.RZ R8, R15.reuse, R3.reuse, R18.reuse ;  /* 0x000000030f087223 */ /* 0x1c0fe2000000c012 */
[CCC-:B------:R-:W-:Y:S01]  /*1d30*/  FFMA.RP R12, R15.reuse, R3.reuse, R18.reuse ;  /* 0x000000030f0c7223 */ /* 0x1c0fe20000008012 */
[----:B------:R-:W-:Y:S01]  /*1d40*/  FFMA.RM R3, R15, R3, R18 ;  /* 0x000000030f037223 */ /* 0x000fe20000004012 */
[C---:B------:R-:W-:Y:S01]  /*1d50*/  VIADD R15, R7.reuse, 0x20 ;  /* 0x00000020070f7836 */ /* 0x040fe20000000000 */
[C---:B------:R-:W-:Y:S02]  /*1d60*/  ISETP.NE.AND P3, PT, R7.reuse, RZ, PT ;  /* 0x000000ff0700720c */ /* 0x040fe40003f65270 */
[----:B------:R-:W-:Y:S02]  /*1d70*/  LOP3.LUT R8, R8, 0x7fffff, RZ, 0xc0, !PT ;  /* 0x007fffff08087812 */ /* 0x000fe400078ec0ff */
[----:B------:R-:W-:Y:S02]  /*1d80*/  ISETP.NE.AND P1, PT, R7, RZ, PT ;  /* 0x000000ff0700720c */ /* 0x000fe40003f25270 */
[----:B------:R-:W-:-:S02]  /*1d90*/  LOP3.LUT R8, R8, 0x800000, RZ, 0xfc, !PT ;  /* 0x0080000008087812 */ /* 0x000fc400078efcff */
[----:B------:R-:W-:Y:S02]  /*1da0*/  IADD3 R7, PT, PT, -R7, RZ, RZ ;  /* 0x000000ff07077210 */ /* 0x000fe40007ffe1ff */
[----:B------:R-:W-:Y:S02]  /*1db0*/  SHF.L.U32 R15, R8, R15, RZ ;  /* 0x0000000f080f7219 */ /* 0x000fe400000006ff */
[----:B------:R-:W-:Y:S02]  /*1dc0*/  FSETP.NEU.FTZ.AND P0, PT, R12, R3, PT ;  /* 0x000000030c00720b */ /* 0x000fe40003f1d000 */
[----:B------:R-:W-:Y:S02]  /*1dd0*/  SEL R3, R7, RZ, P3 ;  /* 0x000000ff07037207 */ /* 0x000fe40001800000 */
[----:B------:R-:W-:Y:S02]  /*1de0*/  ISETP.NE.AND P1, PT, R15, RZ, P1 ;  /* 0x000000ff0f00720c */ /* 0x000fe40000f25270 */
[----:B------:R-:W-:-:S02]  /*1df0*/  SHF.R.U32.HI R3, RZ, R3, R8 ;  /* 0x00000003ff037219 */ /* 0x000fc40000011608 */
[----:B------:R-:W-:Y:S02]  /*1e00*/  PLOP3.LUT P0, PT, P0, P1, PT, 0xf8, 0x8f ;  /* 0x00000000008f781c */ /* 0x000fe40000703f70 */
[----:B------:R-:W-:Y:S02]  /*1e10*/  SHF.R.U32.HI R8, RZ, 0x1, R3 ;  /* 0x00000001ff087819 */ /* 0x000fe40000011603 */
[----:B------:R-:W-:-:S04]  /*1e20*/  SEL R7, RZ, 0x1, !P0 ;  /* 0x00000001ff077807 */ /* 0x000fc80004000000 */
[----:B------:R-:W-:-:S04]  /*1e30*/  LOP3.LUT R12, R7, 0x1, R8, 0xf8, !PT ;  /* 0x00000001070c7812 */ /* 0x000fc800078ef808 */
[----:B------:R-:W-:-:S05]  /*1e40*/  LOP3.LUT R3, R12, R3, RZ, 0xc0, !PT ;  /* 0x000000030c037212 */ /* 0x000fca00078ec0ff */
[----:B------:R-:W-:-:S05]  /*1e50*/  IMAD.IADD R3, R8, 0x1, R3 ;  /* 0x0000000108037824 */ /* 0x000fca00078e0203 */
[----:B------:R-:W-:Y:S01]  /*1e60*/  LOP3.LUT R0, R3, R0, RZ, 0xfc, !PT ;  /* 0x0000000003007212 */ /* 0x000fe200078efcff */
[----:B------:R-:W-:Y:S06]  /*1e70*/  BRA `(.L_x_37) ;  /* 0x0000000000107947 */ /* 0x000fec0003800000 */
.L_x_36:
[----:B------:R-:W-:-:S04]  /*1e80*/  LOP3.LUT R0, R0, 0x80000000, RZ, 0xc0, !PT ;  /* 0x8000000000007812 */ /* 0x000fc800078ec0ff */
[----:B------:R-:W-:Y:S01]  /*1e90*/  LOP3.LUT R0, R0, 0x7f800000, RZ, 0xfc, !PT ;  /* 0x7f80000000007812 */ /* 0x000fe200078efcff */
[----:B------:R-:W-:Y:S06]  /*1ea0*/  BRA `(.L_x_37) ;  /* 0x0000000000047947 */ /* 0x000fec0003800000 */
.L_x_35:
[----:B------:R-:W-:-:S07]  /*1eb0*/  LEA R0, R19, R0, 0x17 ;  /* 0x0000000013007211 */ /* 0x000fce00078eb8ff */
.L_x_37:
[----:B------:R-:W-:Y:S05]  /*1ec0*/  BSYNC.RECONVERGENT B3 ;  /* 0x0000000000037941 */ /* 0x000fea0003800200 */
.L_x_34:
[----:B------:R-:W-:Y:S05]  /*1ed0*/  BRA `(.L_x_38) ;  /* 0x0000000000207947 */ /* 0x000fea0003800000 */
.L_x_33:
[----:B------:R-:W-:-:S04]  /*1ee0*/  LOP3.LUT R0, R0, 0x80000000, R15, 0x48, !PT ;  /* 0x8000000000007812 */ /* 0x000fc800078e480f */
[----:B------:R-:W-:Y:S01]  /*1ef0*/  LOP3.LUT R0, R0, 0x7f800000, RZ, 0xfc, !PT ;  /* 0x7f80000000007812 */ /* 0x000fe200078efcff */
[----:B------:R-:W-:Y:S06]  /*1f00*/  BRA `(.L_x_38) ;  /* 0x0000000000147947 */ /* 0x000fec0003800000 */
.L_x_32:
[----:B------:R-:W-:Y:S01]  /*1f10*/  LOP3.LUT R0, R0, 0x80000000, R15, 0x48, !PT ;  /* 0x8000000000007812 */ /* 0x000fe200078e480f */
[----:B------:R-:W-:Y:S06]  /*1f20*/  BRA `(.L_x_38) ;  /* 0x00000000000c7947 */ /* 0x000fec0003800000 */
.L_x_31:
[----:B------:R-:W0:Y:S01]  /*1f30*/  MUFU.RSQ R0, -QNAN ;  /* 0xffc0000000007908 */ /* 0x000e220000001400 */
[----:B------:R-:W-:Y:S05]  /*1f40*/  BRA `(.L_x_38) ;  /* 0x0000000000047947 */ /* 0x000fea0003800000 */
.L_x_30:
[----:B------:R-:W-:-:S07]  /*1f50*/  FADD.FTZ R0, R3, R0 ;  /* 0x0000000003007221 */ /* 0x000fce0000010000 */
.L_x_38:
[----:B------:R-:W-:Y:S05]  /*1f60*/  BSYNC.RECONVERGENT B2 ;  /* 0x0000000000027941 */ /* 0x000fea0003800200 */
.L_x_28:
[----:B------:R-:W-:-:S04]  /*1f70*/  IMAD.MOV.U32 R7, RZ, RZ, 0x0 ;  /* 0x00000000ff077424 */ /* 0x000fc800078e00ff */
[----:B0-----:R-:W-:Y:S05]  /*1f80*/  RET.REL.NODEC R6 `(_ZN13CaptionEngine4CUDA16kernel_particlesEPjPKjiifjij) ;  /* 0xffffffe0061c7950 */ /* 0x001fea0003c3ffff */
.L_x_39:
[----:B------:R-:W-:-:S00]  /*1f90*/  BRA `(.L_x_39) ;  /* 0xfffffffc00fc7947 */ /* 0x000fc0000383ffff */
[----:B------:R-:W-:-:S00]  /*1fa0*/  NOP ;  /* 0x0000000000007918 */ /* 0x000fc00000000000 */
        /* <DEDUP_REMOVED lines=13> */
.L_x_458:


//--------------------- .text._ZN13CaptionEngine4CUDA24kernel_typewriter_revealEPjPKjiifif --------------------------
	.section	.text._ZN13CaptionEngine4CUDA24kernel_typewriter_revealEPjPKjiifif,"ax",@progbits
	.align	128
        .global         _ZN13CaptionEngine4CUDA24kernel_typewriter_revealEPjPKjiifif
        .type           _ZN13CaptionEngine4CUDA24kernel_typewriter_revealEPjPKjiifif,@function
        .size           _ZN13CaptionEngine4CUDA24kernel_typewriter_revealEPjPKjiifif,(.L_x_459 - _ZN13CaptionEngine4CUDA24kernel_typewriter_revealEPjPKjiifif)
        .other          _ZN13CaptionEngine4CUDA24kernel_typewriter_revealEPjPKjiifif,@"STO_CUDA_ENTRY STV_DEFAULT"
_ZN13CaptionEngine4CUDA24kernel_typewriter_revealEPjPKjiifif:
.text._ZN13CaptionEngine4CUDA24kernel_typewriter_revealEPjPKjiifif:
        /* <DEDUP_REMOVED lines=17> */
[----:B0-----:R-:W-:-:S06]  /*0110*/  IMAD.WIDE R4, R2, 0x4, R4 ;  /* 0x0000000402047825 */ /* 0x001fcc00078e0204 */
[----:B-1----:R0:W5:Y:S01]  /*0120*/  LDG.E R4, desc[UR4][R4.64] ;  /* 0x0000000404047981 */ /* 0x002162000c1e1900 */
[----:B--2---:R-:W-:-:S13]  /*0130*/  ISETP.GT.AND P0, PT, R6, 0x1, PT ;  /* 0x000000010600780c */ /* 0x004fda0003f04270 */
[----:B0-----:R-:W-:Y:S05]  /*0140*/  @P0 BRA `(.L_x_40) ;  /* 0x00000000009c0947 */ /* 0x001fea0003800000 */
[----:B------:R-:W-:-:S05]  /*0150*/  VIMNMX.U32 R3, PT, PT, R6, 0x2, PT ;  /* 0x0000000206037848 */ /* 0x000fca0003fe0000 */
[----:B------:R-:W-:-:S04]  /*0160*/  IMAD.SHL.U32 R3, R3, 0x4, RZ ;  /* 0x0000000403037824 */ /* 0x000fc800078e00ff */
[----:B------:R-:W0:Y:S02]  /*0170*/  LDC R6, c[0x2][R3] ;  /* 0x0080000003067b82 */ /* 0x000e240000000800 */
[----:B0-----:R-:W-:-:S04]  /*0180*/  SHF.R.S32.HI R7, RZ, 0x1f, R6 ;  /* 0x0000001fff077819 */ /* 0x001fc80000011406 */
.L_x_449:
[----:B------:R-:W-:Y:S05]  /*0190*/  BRX R6 -0x1a0                                                                         (*"BRANCH_TARGETS .L_x_450,.L_x_451,.L_x_452"*) ;  /* 0xfffffffc06987949 */ /* 0x000fea000383ffff */
.L_x_451:
[----:B------:R-:W-:Y:S01]  /*01a0*/  I2FP.F32.S32 R3, UR6 ;  /* 0x0000000600037c45 */ /* 0x000fe20008201400 */
[----:B------:R-:W-:Y:S01]  /*01b0*/  BSSY.RECONVERGENT B0, `(.L_x_41) ;  /* 0x000000d000007945 */ /* 0x000fe20003800200 */
[----:B------:R-:W-:Y:S02]  /*01c0*/  I2FP.F32.S32 R0, R0 ;  /* 0x0000000000007245 */ /* 0x000fe40000201400 */
[----:B------:R-:W0:Y:S08]  /*01d0*/  MUFU.RCP R6, R3 ;  /* 0x0000000300067308 */ /* 0x000e300000001000 */
[----:B------:R-:W1:Y:S01]  /*01e0*/  FCHK P0, R0, R3 ;  /* 0x0000000300007302 */ /* 0x000e620000000000 */
[----:B0-----:R-:W-:-:S04]  /*01f0*/  FFMA R5, -R3, R6, 1 ;  /* 0x3f80000003057423 */ /* 0x001fc80000000106 */
[----:B------:R-:W-:-:S04]  /*0200*/  FFMA R5, R6, R5, R6 ;  /* 0x0000000506057223 */ /* 0x000fc80000000006 */
[----:B------:R-:W-:-:S04]  /*0210*/  FFMA R6, R0, R5, RZ ;  /* 0x0000000500067223 */ /* 0x000fc800000000ff */
[----:B------:R-:W-:-:S04]  /*0220*/  FFMA R7, -R3, R6, R0 ;  /* 0x0000000603077223 */ /* 0x000fc80000000100 */
[----:B------:R-:W-:Y:S01]  /*0230*/  FFMA R5, R5, R7, R6 ;  /* 0x0000000705057223 */ /* 0x000fe20000000006 */
[----:B-1----:R-:W-:Y:S06]  /*0240*/  @!P0 BRA `(.L_x_42) ;  /* 0x00000000000c8947 */ /* 0x002fec0003800000 */
[----:B------:R-:W-:-:S07]  /*0250*/  MOV R10, 0x270 ;  /* 0x00000270000a7802 */ /* 0x000fce0000000f00 */
[----:B-----5:R-:W-:Y:S05]  /*0260*/  CALL.REL.NOINC `($__internal_2_$__cuda_sm3x_div_rn_noftz_f32_slowpath) ;  /* 0x0000000800f87944 */ /* 0x020fea0003c00000 */
[----:B------:R-:W-:-:S07]  /*0270*/  IMAD.MOV.U32 R5, RZ, RZ, R3 ;  /* 0x000000ffff057224 */ /* 0x000fce00078e0003 */
.L_x_42:
[----:B------:R-:W-:Y:S05]  /*0280*/  BSYNC.RECONVERGENT B0 ;  /* 0x0000000000007941 */ /* 0x000fea0003800200 */
.L_x_41:
[----:B------:R-:W-:Y:S01]  /*0290*/  FADD R0, -R5, 1 ;  /* 0x3f80000005007421 */ /* 0x000fe20000000100 */
[----:B------:R-:W-:Y:S06]  /*02a0*/  BRA `(.L_x_43) ;  /* 0x0000000400247947 */ /* 0x000fec0003800000 */
.L_x_450:
        /* <DEDUP_REMOVED lines=11> */
[----:B------:R-:W-:Y:S02]  /*0360*/  MOV R3, R5 ;  /* 0x0000000500037202 */ /* 0x000fe40000000f00 */
[----:B------:R-:W-:-:S07]  /*0370*/  MOV R10, 0x390 ;  /* 0x00000390000a7802 */ /* 0x000fce0000000f00 */
[----:B-----5:R-:W-:Y:S05]  /*0380*/  CALL.REL.NOINC `($__internal_2_$__cuda_sm3x_div_rn_noftz_f32_slowpath) ;  /* 0x0000000800b07944 */ /* 0x020fea0003c00000 */
.L_x_45:
[----:B------:R-:W-:Y:S05]  /*0390*/  BSYNC.RECONVERGENT B0 ;  /* 0x0000000000007941 */ /* 0x000fea0003800200 */
.L_x_44:
[----:B------:R-:W-:Y:S01]  /*03a0*/  IMAD.MOV.U32 R0, RZ, RZ, R3 ;  /* 0x000000ffff007224 */ /* 0x000fe200078e0003 */
[----:B------:R-:W-:Y:S06]  /*03b0*/  BRA `(.L_x_43) ;  /* 0x0000000000e07947 */ /* 0x000fec0003800000 */
.L_x_40:
[----:B------:R-:W-:-:S04]  /*03c0*/  MOV R5, 0xfffffffe ;  /* 0xfffffffe00057802 */ /* 0x000fc80000000f00 */
[----:B------:R-:W-:-:S05]  /*03d0*/  VIADDMNMX.U32 R5, R6, R5, 0x2, PT ;  /* 0x0000000206057446 */ /* 0x000fca0003800005 */
[----:B------:R-:W-:-:S04]  /*03e0*/  IMAD.SHL.U32 R5, R5, 0x4, RZ ;  /* 0x0000000405057824 */ /* 0x000fc800078e00ff */
[----:B------:R-:W0:Y:S02]  /*03f0*/  LDC R6, c[0x2][R5+0xc] ;  /* 0x0080030005067b82 */ /* 0x000e240000000800 */
[----:B0-----:R-:W-:-:S04]  /*0400*/  SHF.R.S32.HI R7, RZ, 0x1f, R6 ;  /* 0x0000001fff077819 */ /* 0x001fc80000011406 */
.L_x_453:
[----:B------:R-:W-:Y:S05]  /*0410*/  BRX R6 -0x420                                                                         (*"BRANCH_TARGETS .L_x_454,.L_x_455,.L_x_452"*) ;  /* 0xfffffff806f87949 */ /* 0x000fea000383ffff */
.L_x_455:
[----:B------:R-:W-:Y:S01]  /*0420*/  I2FP.F32.U32 R5, UR7 ;  /* 0x0000000700057c45 */ /* 0x000fe20008201000 */
[----:B------:R-:W-:Y:S01]  /*0430*/  BSSY.RECONVERGENT B0, `(.L_x_46) ;  /* 0x000000d000007945 */ /* 0x000fe20003800200 */
[----:B------:R-:W-:Y:S02]  /*0440*/  I2FP.F32.U32 R0, R3 ;  /* 0x0000000300007245 */ /* 0x000fe40000201000 */
        /* <DEDUP_REMOVED lines=11> */
.L_x_47:
[----:B------:R-:W-:Y:S05]  /*0500*/  BSYNC.RECONVERGENT B0 ;  /* 0x0000000000007941 */ /* 0x000fea0003800200 */
.L_x_46:
[----:B------:R-:W-:Y:S01]  /*0510*/  FADD R0, -R3, 1 ;  /* 0x3f80000003007421 */ /* 0x000fe20000000100 */
[----:B------:R-:W-:Y:S06]  /*0520*/  BRA `(.L_x_43) ;  /* 0x0000000000847947 */ /* 0x000fec0003800000 */
.L_x_454:
        /* <DEDUP_REMOVED lines=13> */
[----:B-----5:R-:W-:Y:S05]  /*0600*/  CALL.REL.NOINC `($__internal_2_$__cuda_sm3x_div_rn_noftz_f32_slowpath) ;  /* 0x0000000800107944 */ /* 0x020fea0003c00000 */
.L_x_49:
[----:B------:R-:W-:Y:S05]  /*0610*/  BSYNC.RECONVERGENT B0 ;  /* 0x0000000000007941 */ /* 0x000fea0003800200 */
.L_x_48:
[----:B------:R-:W-:Y:S01]  /*0620*/  MOV R0, R3 ;  /* 0x0000000300007202 */ /* 0x000fe20000000f00 */
[----:B------:R-:W-:Y:S06]  /*0630*/  BRA `(.L_x_43) ;  /* 0x0000000000407947 */ /* 0x000fec0003800000 */
.L_x_452:
        /* <DEDUP_REMOVED lines=14> */
.L_x_51:
[----:B------:R-:W-:Y:S05]  /*0720*/  BSYNC.RECONVERGENT B0 ;  /* 0x0000000000007941 */ /* 0x000fea0003800200 */
.L_x_50:
[----:B------:R-:W-:-:S07]  /*0730*/  MOV R0, R3 ;  /* 0x0000000300007202 */ /* 0x000fce0000000f00 */
.L_x_43:
[----:B------:R-:W0:Y:S01]  /*0740*/  LDC R7, c[0x0][0x3a0] ;  /* 0x0000e800ff077b82 */ /* 0x000e220000000800 */
[----:B------:R-:W1:Y:S01]  /*0750*/  LDCU UR6, c[0x0][0x398] ;  /* 0x00007300ff0677ac */ /* 0x000e620008000800 */
[----:B------:R-:W-:Y:S01]  /*0760*/  BSSY.RECONVERGENT B0, `(.L_x_52) ;  /* 0x000000f000007945 */ /* 0x000fe20003800200 */
[----:B-1----:R-:W-:Y:S01]  /*0770*/  FADD R0, -R0, UR6 ;  /* 0x0000000600007e21 */ /* 0x002fe20008000100 */
[----:B0-----:R-:W0:Y:S08]  /*0780*/  MUFU.RCP R3, R7 ;  /* 0x0000000700037308 */ /* 0x001e300000001000 */
[----:B------:R-:W1:Y:S01]  /*0790*/  FCHK P0, R0, R7 ;  /* 0x0000000700007302 */ /* 0x000e620000000000 */
[----:B0-----:R-:W-:-:S04]  /*07a0*/  FFMA R6, R3, -R7, 1 ;  /* 0x3f80000003067423 */ /* 0x001fc80000000807 */
[----:B------:R-:W-:-:S04]  /*07b0*/  FFMA R3, R3, R6, R3 ;  /* 0x0000000603037223 */ /* 0x000fc80000000003 */
[----:B------:R-:W-:-:S04]  /*07c0*/  FFMA R5, R0, R3, RZ ;  /* 0x0000000300057223 */ /* 0x000fc800000000ff */
[----:B------:R-:W-:-:S04]  /*07d0*/  FFMA R6, R5, -R7, R0 ;  /* 0x8000000705067223 */ /* 0x000fc80000000000 */
[----:B------:R-:W-:Y:S01]  /*07e0*/  FFMA R5, R3, R6, R5 ;  /* 0x0000000603057223 */ /* 0x000fe20000000005 */
[----:B-1----:R-:W-:Y:S06]  /*07f0*/  @!P0 BRA `(.L_x_53) ;  /* 0x0000000000148947 */ /* 0x002fec0003800000 */
[----:B------:R-:W0:Y:S01]  /*0800*/  LDCU UR6, c[0x0][0x3a0] ;  /* 0x00007400ff0677ac */ /* 0x000e220008000800 */
[----:B------:R-:W-:Y:S01]  /*0810*/  MOV R10, 0x840 ;  /* 0x00000840000a7802 */ /* 0x000fe20000000f00 */
[----:B0-----:R-:W-:-:S07]  /*0820*/  IMAD.U32 R3, RZ, RZ, UR6 ;  /* 0x00000006ff037e24 */ /* 0x001fce000f8e00ff */
[----:B-----5:R-:W-:Y:S05]  /*0830*/  CALL.REL.NOINC `($__internal_2_$__cuda_sm3x_div_rn_noftz_f32_slowpath) ;  /* 0x0000000400847944 */ /* 0x020fea0003c00000 */
[----:B------:R-:W-:-:S07]  /*0840*/  MOV R5, R3 ;  /* 0x0000000300057202 */ /* 0x000fce0000000f00 */
.L_x_53:
[----:B------:R-:W-:Y:S05]  /*0850*/  BSYNC.RECONVERGENT B0 ;  /* 0x0000000000007941 */ /* 0x000fea0003800200 */
.L_x_52:
[----:B-----5:R-:W0:Y:S01]  /*0860*/  I2F.U8 R0, R4 ;  /* 0x0000000400007306 */ /* 0x020e220000001000 */
[----:B------:R-:W-:Y:S02]  /*0870*/  HFMA2 R3, -RZ, RZ, 3.748046875, 0 ;  /* 0x437f0000ff037431 */ /* 0x000fe400000001ff */
[----:B------:R-:W-:Y:S01]  /*0880*/  IMAD.MOV.U32 R6, RZ, RZ, 0x3b808081 ;  /* 0x3b808081ff067424 */ /* 0x000fe200078e00ff */
[----:B------:R-:W-:Y:S01]  /*0890*/  BSSY.RECONVERGENT B0, `(.L_x_54) ;  /* 0x000000d000007945 */ /* 0x000fe20003800200 */
[----:B------:R-:W-:Y:S02]  /*08a0*/  FADD.SAT R5, R5, 0.5 ;  /* 0x3f00000005057421 */ /* 0x000fe40000002000 */
[----:B------:R-:W-:Y:S01]  /*08b0*/  FFMA R3, R6, -R3, 1 ;  /* 0x3f80000006037423 */ /* 0x000fe20000000803 */
[----:B0-----:R-:W0:Y:S03]  /*08c0*/  FCHK P0, R0, 255 ;  /* 0x437f000000007902 */ /* 0x001e260000000000 */
[----:B------:R-:W-:-:S04]  /*08d0*/  FFMA R3, R3, R6, 0.0039215688593685626984 ;  /* 0x3b80808103037423 */ /* 0x000fc80000000006 */
[----:B------:R-:W-:-:S04]  /*08e0*/  FFMA R6, R0, R3, RZ ;  /* 0x0000000300067223 */ /* 0x000fc800000000ff */
[----:B------:R-:W-:-:S04]  /*08f0*/  FFMA R7, R6, -255, R0 ;  /* 0xc37f000006077823 */ /* 0x000fc80000000000 */
[----:B------:R-:W-:Y:S01]  /*0900*/  FFMA R6, R3, R7, R6 ;  /* 0x0000000703067223 */ /* 0x000fe20000000006 */
[----:B0-----:R-:W-:Y:S06]  /*0910*/  @!P0 BRA `(.L_x_55) ;  /* 0x0000000000108947 */ /* 0x001fec0003800000 */
[----:B------:R-:W-:Y:S01]  /*0920*/  IMAD.MOV.U32 R3, RZ, RZ, 0x437f0000 ;  /* 0x437f0000ff037424 */ /* 0x000fe200078e00ff */
[----:B------:R-:W-:-:S07]  /*0930*/  MOV R10, 0x950 ;  /* 0x00000950000a7802 */ /* 0x000fce0000000f00 */
[----:B------:R-:W-:Y:S05]  /*0940*/  CALL.REL.NOINC `($__internal_2_$__cuda_sm3x_div_rn_noftz_f32_slowpath) ;  /* 0x0000000400407944 */ /* 0x000fea0003c00000 */
[----:B------:R-:W-:-:S07]  /*0950*/  MOV R6, R3 ;  /* 0x0000000300067202 */ /* 0x000fce0000000f00 */
.L_x_55:
[----:B------:R-:W-:Y:S05]  /*0960*/  BSYNC.RECONVERGENT B0 ;  /* 0x0000000000007941 */ /* 0x000fea0003800200 */
.L_x_54:
[----:B------:R-:W-:Y:S01]  /*0970*/  SHF.R.U32.HI R0, RZ, 0x8, R4 ;  /* 0x00000008ff007819 */ /* 0x000fe20000011604 */
[----:B------:R-:W-:Y:S02]  /*0980*/  HFMA2 R8, -RZ, RZ, 3.748046875, 0 ;  /* 0x437f0000ff087431 */ /* 0x000fe400000001ff */
[----:B------:R-:W-:Y:S01]  /*0990*/  IMAD.MOV.U32 R7, RZ, RZ, 0x3b808081 ;  /* 0x3b808081ff077424 */ /* 0x000fe200078e00ff */
[----:B------:R-:W-:Y:S01]  /*09a0*/  BSSY.RECONVERGENT B0, `(.L_x_56) ;  /* 0x000000f000007945 */ /* 0x000fe20003800200 */
[----:B------:R-:W-:-:S04]  /*09b0*/  LOP3.LUT R0, R0, 0xff, RZ, 0xc0, !PT ;  /* 0x000000ff00007812 */ /* 0x000fc800078ec0ff */
[----:B------:R-:W-:Y:S01]  /*09c0*/  I2FP.F32.U32 R3, R0 ;  /* 0x0000000000037245 */ /* 0x000fe20000201000 */
[----:B------:R-:W-:-:S03]  /*09d0*/  FFMA R8, R7, -R8, 1 ;  /* 0x3f80000007087423 */ /* 0x000fc60000000808 */
[----:B------:R-:W0:Y:S01]  /*09e0*/  FCHK P0, R3, 255 ;  /* 0x437f000003007902 */ /* 0x000e220000000000 */
[----:B------:R-:W-:-:S04]  /*09f0*/  FFMA R0, R8, R7, 0.0039215688593685626984 ;  /* 0x3b80808108007423 */ /* 0x000fc80000000007 */
[----:B------:R-:W-:-:S04]  /*0a00*/  FFMA R8, R0, R3, RZ ;  /* 0x0000000300087223 */ /* 0x000fc800000000ff */
[----:B------:R-:W-:-:S04]  /*0a10*/  FFMA R7, R8, -255, R3 ;  /* 0xc37f000008077823 */ /* 0x000fc80000000003 */
[----:B------:R-:W-:Y:S01]  /*0a20*/  FFMA R7, R0, R7, R8 ;  /* 0x0000000700077223 */ /* 0x000fe20000000008 */
[----:B0-----:R-:W-:Y:S06]  /*0a30*/  @!P0 BRA `(.L_x_57) ;  /* 0x0000000000148947 */ /* 0x001fec0003800000 */
[----:B------:R-:W-:Y:S01]  /*0a40*/  IMAD.MOV.U32 R0, RZ, RZ, R3 ;  /* 0x000000ffff007224 */ /* 0x000fe200078e0003 */
[----:B------:R-:W-:Y:S02]  /*0a50*/  MOV R3, 0x437f0000 ;  /* 0x437f000000037802 */ /* 0x000fe40000000f00 */
[----:B------:R-:W-:-:S07]  /*0a60*/  MOV R10, 0xa80 ;  /* 0x00000a80000a7802 */ /* 0x000fce0000000f00 */
[----:B------:R-:W-:Y:S05]  /*0a70*/  CALL.REL.NOINC `($__internal_2_$__cuda_sm3x_div_rn_noftz_f32_slowpath) ;  /* 0x0000000000f47944 */ /* 0x000fea0003c00000 */
[----:B------:R-:W-:-:S07]  /*0a80*/  IMAD.MOV.U32 R7, RZ, RZ, R3 ;  /* 0x000000ffff077224 */ /* 0x000fce00078e0003 */
.L_x_57:
[----:B------:R-:W-:Y:S05]  /*0a90*/  BSYNC.RECONVERGENT B0 ;  /* 0x0000000000007941 */ /* 0x000fea0003800200 */
.L_x_56:
[----:B------:R-:W-:Y:S01]  /*0aa0*/  SHF.R.U32.HI R0, RZ, 0x10, R4 ;  /* 0x00000010ff007819 */ /* 0x000fe20000011604 */
[----:B------:R-:W-:Y:S01]  /*0ab0*/  IMAD.MOV.U32 R3, RZ, RZ, 0x437f0000 ;  /* 0x437f0000ff037424 */ /* 0x000fe200078e00ff */
[----:B------:R-:W-:Y:S01]  /*0ac0*/  MOV R8, 0x3b808081 ;  /* 0x3b80808100087802 */ /* 0x000fe20000000f00 */
[----:B------:R-:W-:Y:S01]  /*0ad0*/  BSSY.RECONVERGENT B0, `(.L_x_58) ;  /* 0x000000f000007945 */ /* 0x000fe20003800200 */
[----:B------:R-:W-:-:S03]  /*0ae0*/  LOP3.LUT R0, R0, 0xff, RZ, 0xc0, !PT ;  /* 0x000000ff00007812 */ /* 0x000fc600078ec0ff */
[----:B------:R-:W-:Y:S01]  /*0af0*/  FFMA R9, R8, -R3, 1 ;  /* 0x3f80000008097423 */ /* 0x000fe20000000803 */
[----:B------:R-:W-:-:S03]  /*0b00*/  I2FP.F32.U32 R3, R0 ;  /* 0x0000000000037245 */ /* 0x000fc60000201000 */
[----:B------:R-:W-:Y:S01]  /*0b10*/  FFMA R0, R9, R8, 0.0039215688593685626984 ;  /* 0x3b80808109007423 */ /* 0x000fe20000000008 */
[----:B------:R-:W0:Y:S03]  /*0b20*/  FCHK P0, R3, 255 ;  /* 0x437f000003007902 */ /* 0x000e260000000000 */
[----:B------:R-:W-:-:S04]  /*0b30*/  FFMA R8, R0, R3, RZ ;  /* 0x0000000300087223 */ /* 0x000fc800000000ff */
[----:B------:R-:W-:-:S04]  /*0b40*/  FFMA R9, R8, -255, R3 ;  /* 0xc37f000008097823 */ /* 0x000fc80000000003 */
[----:B------:R-:W-:Y:S01]  /*0b50*/  FFMA R8, R0, R9, R8 ;  /* 0x0000000900087223 */ /* 0x000fe20000000008 */
[----:B0-----:R-:W-:Y:S06]  /*0b60*/  @!P0 BRA `(.L_x_59) ;  /* 0x0000000000148947 */ /* 0x001fec0003800000 */
[----:B------:R-:W-:Y:S01]  /*0b70*/  MOV R0, R3 ;  /* 0x0000000300007202 */ /* 0x000fe20000000f00 */
[----:B------:R-:W-:Y:S01]  /*0b80*/  IMAD.MOV.U32 R3, RZ, RZ, 0x437f0000 ;  /* 0x437f0000ff037424 */ /* 0x000fe200078e00ff */
[----:B------:R-:W-:-:S07]  /*0b90*/  MOV R10, 0xbb0 ;  /* 0x00000bb0000a7802 */ /* 0x000fce0000000f00 */
[----:B------:R-:W-:Y:S05]  /*0ba0*/  CALL.REL.NOINC `($__internal_2_$__cuda_sm3x_div_rn_noftz_f32_slowpath) ;  /* 0x0000000000a87944 */ /* 0x000fea0003c00000 */
[----:B------:R-:W-:-:S07]  /*0bb0*/  MOV R8, R3 ;  /* 0x0000000300087202 */ /* 0x000fce0000000f00 */
.L_x_59:
[----:B------:R-:W-:Y:S05]  /*0bc0*/  BSYNC.RECONVERGENT B0 ;  /* 0x0000000000007941 */ /* 0x000fea0003800200 */
.L_x_58:
[----:B------:R-:W0:Y:S01]  /*0bd0*/  I2F.U8 R3, R4.B3 ;  /* 0x3000000400037306 */ /* 0x000e220000001000 */
[----:B------:R-:W-:Y:S02]  /*0be0*/  HFMA2 R9, -RZ, RZ, 3.748046875, 0 ;  /* 0x437f0000ff097431 */ /* 0x000fe400000001ff */
[----:B------:R-:W-:Y:S01]  /*0bf0*/  IMAD.MOV.U32 R0, RZ, RZ, 0x3b808081 ;  /* 0x3b808081ff007424 */ /* 0x000fe200078e00ff */
[----:B------:R-:W-:Y:S03]  /*0c00*/  BSSY.RECONVERGENT B0, `(.L_x_60) ;  /* 0x000000d000007945 */ /* 0x000fe60003800200 */
[----:B------:R-:W-:Y:S01]  /*0c10*/  FFMA R9, R0, -R9, 1 ;  /* 0x3f80000000097423 */ /* 0x000fe20000000809 */
[----:B0-----:R-:W0:Y:S03]  /*0c20*/  FCHK P0, R3, 255 ;  /* 0x437f000003007902 */ /* 0x001e260000000000 */
        /* <DEDUP_REMOVED lines=10> */
.L_x_61:
[----:B------:R-:W-:Y:S05]  /*0cd0*/  BSYNC.RECONVERGENT B0 ;  /* 0x0000000000007941 */ /* 0x000fea0003800200 */
.L_x_60:
[----:B------:R-:W-:Y:S01]  /*0ce0*/  FADD.SAT R8, RZ, R8 ;  /* 0x00000008ff087221 */ /* 0x000fe20000002000 */
[----:B------:R-:W-:Y:S01]  /*0cf0*/  FADD.SAT R7, RZ, R7 ;  /* 0x00000007ff077221 */ /* 0x000fe20000002000 */
[----:B------:R-:W-:Y:S01]  /*0d00*/  FMUL.SAT R0, R5, R0 ;  /* 0x0000000005007220 */ /* 0x000fe20000402000 */
[----:B------:R-:W-:Y:S01]  /*0d10*/  FADD.SAT R6, RZ, R6 ;  /* 0x00000006ff067221 */ /* 0x000fe20000002000 */
[----:B------:R-:W-:Y:S01]  /*0d20*/  FMUL R8, R8, 255 ;  /* 0x437f000008087820 */ /* 0x000fe20000400000 */
[----:B------:R-:W-:Y:S01]  /*0d30*/  FMUL R7, R7, 255 ;  /* 0x437f000007077820 */ /* 0x000fe20000400000 */
[----:B------:R-:W-:Y:S01]  /*0d40*/  FMUL R0, R0, 255 ;  /* 0x437f000000007820 */ /* 0x000fe20000400000 */
[----:B------:R-:W-:Y:S01]  /*0d50*/  FMUL R6, R6, 255 ;  /* 0x437f000006067820 */ /* 0x000fe20000400000 */
[----:B------:R-:W0:Y:S02]  /*0d60*/  LDC.64 R4, c[0x0][0x380] ;  /* 0x0000e000ff047b82 */ /* 0x000e240000000a00 */
[----:B------:R-:W1:Y:S08]  /*0d70*/  F2I.U32.TRUNC.NTZ R8, R8 ;  /* 0x0000000800087305 */ /* 0x000e70000020f000 */
[----:B------:R-:W2:Y:S01]  /*0d80*/  F2I.U32.TRUNC.NTZ R7, R7 ;  /* 0x0000000700077305 */ /* 0x000ea2000020f000 */
[----:B-1----:R-:W-:-:S07]  /*0d90*/  SHF.L.U32 R3, R8, 0x10, RZ ;  /* 0x0000001008037819 */ /* 0x002fce00000006ff */
[----:B------:R-:W1:Y:S01]  /*0da0*/  F2I.U32.TRUNC.NTZ R0, R0 ;  /* 0x0000000000007305 */ /* 0x000e62000020f000 */
[----:B------:R-:W-:Y:S01]  /*0db0*/  LOP3.LUT R3, R3, 0xff0000, RZ, 0xc0, !PT ;  /* 0x00ff000003037812 */ /* 0x000fe200078ec0ff */
[----:B--2---:R-:W-:-:S06]  /*0dc0*/  IMAD.SHL.U32 R9, R7, 0x100, RZ ;  /* 0x0000010007097824 */ /* 0x004fcc00078e00ff */
[----:B------:R-:W2:Y:S01]  /*0dd0*/  F2I.U32.TRUNC.NTZ R6, R6 ;  /* 0x0000000600067305 */ /* 0x000ea2000020f000 */
[----:B------:R-:W-:Y:S02]  /*0de0*/  LOP3.LUT R8, R9, 0xff00, RZ, 0xc0, !PT ;  /* 0x0000ff0009087812 */ /* 0x000fe400078ec0ff */
[----:B-1----:R-:W-:Y:S01]  /*0df0*/  LEA R7, R0, R3, 0x18 ;  /* 0x0000000300077211 */ /* 0x002fe200078ec0ff */
[----:B0-----:R-:W-:Y:S01]  /*0e00*/  IMAD.WIDE R2, R2, 0x4, R4 ;  /* 0x0000000402027825 */ /* 0x001fe200078e0204 */
[----:B--2---:R-:W-:-:S04]  /*0e10*/  LOP3.LUT R10, R6, 0xff, RZ, 0xc0, !PT ;  /* 0x000000ff060a7812 */ /* 0x004fc800078ec0ff */
[----:B------:R-:W-:-:S05]  /*0e20*/  IADD3 R7, PT, PT, R10, R7, R8 ;  /* 0x000000070a077210 */ /* 0x000fca0007ffe008 */
[----:B------:R-:W-:Y:S01]  /*0e30*/  STG.E desc[UR4][R2.64], R7 ;  /* 0x0000000702007986 */ /* 0x000fe2000c101904 */
[----:B------:R-:W-:Y:S05]  /*0e40*/  EXIT ;  /* 0x000000000000794d */ /* 0x000fea0003800000 */
        .weak           $__internal_2_$__cuda_sm3x_div_rn_noftz_f32_slowpath
        .type           $__internal_2_$__cuda_sm3x_div_rn_noftz_f32_slowpath,@function
        .size           $__internal_2_$__cuda_sm3x_div_rn_noftz_f32_slowpath,(.L_x_459 - $__internal_2_$__cuda_sm3x_div_rn_noftz_f32_slowpath)
$__internal_2_$__cuda_sm3x_div_rn_noftz_f32_slowpath:
[----:B------:R-:W-:Y:S01]  /*0e50*/  SHF.R.U32.HI R11, RZ, 0x17, R3 ;  /* 0x00000017ff0b7819 */ /* 0x000fe20000011603 */
[----:B------:R-:W-:Y:S01]  /*0e60*/  BSSY.RECONVERGENT B1, `(.L_x_62) ;  /* 0x0000062000017945 */ /* 0x000fe20003800200 */
[----:B------:R-:W-:Y:S02]  /*0e70*/  SHF.R.U32.HI R9, RZ, 0x17, R0 ;  /* 0x00000017ff097819 */ /* 0x000fe40000011600 */
[----:B------:R-:W-:Y:S02]  /*0e80*/  LOP3.LUT R11, R11, 0xff, RZ, 0xc0, !PT ;  /* 0x000000ff0b0b7812 */ /* 0x000fe400078ec0ff */
[----:B------:R-:W-:-:S03]  /*0e90*/  LOP3.LUT R14, R9, 0xff, RZ, 0xc0, !PT ;  /* 0x000000ff090e7812 */ /* 0x000fc600078ec0ff */
[----:B------:R-:W-:Y:S01]  /*0ea0*/  VIADD R13, R11, 0xffffffff ;  /* 0xffffffff0b0d7836 */ /* 0x000fe20000000000 */
[----:B------:R-:W-:-:S04]  /*0eb0*/  IADD3 R12, PT, PT, R14, -0x1, RZ ;  /* 0xffffffff0e0c7810 */ /* 0x000fc80007ffe0ff */
[----:B------:R-:W-:-:S04]  /*0ec0*/  ISETP.GT.U32.AND P0, PT, R13, 0xfd, PT ;  /* 0x000000fd0d00780c */ /* 0x000fc80003f04070 */
[----:B------:R-:W-:-:S13]  /*0ed0*/  ISETP.GT.U32.OR P0, PT, R12, 0xfd, P0 ;  /* 0x000000fd0c00780c */ /* 0x000fda0000704470 */
[----:B------:R-:W-:Y:S01]  /*0ee0*/  @!P0 IMAD.MOV.U32 R9, RZ, RZ, RZ ;  /* 0x000000ffff098224 */ /* 0x000fe200078e00ff */
        /* <DEDUP_REMOVED lines=19> */
[----:B------:R-:W-:Y:S01]  /*1020*/  @P0 MOV R9, RZ ;  /* 0x000000ff00090202 */ /* 0x000fe20000000f00 */
[----:B------:R-:W-:Y:S02]  /*1030*/  @!P0 IMAD.MOV.U32 R9, RZ, RZ, -0x40 ;  /* 0xffffffc0ff098424 */ /* 0x000fe400078e00ff */
[----:B------:R-:W-:Y:S01]  /*1040*/  @!P0 FFMA R0, R0, 1.84467440737095516160e+19, RZ ;  /* 0x5f80000000008823 */ /* 0x000fe200000000ff */
[----:B------:R-:W-:Y:S02]  /*1050*/  @!P1 FFMA R3, R3, 1.84467440737095516160e+19, RZ ;  /* 0x5f80000003039823 */ /* 0x000fe400000000ff */
[----:B------:R-:W-:-:S07]  /*1060*/  @!P1 IADD3 R9, PT, PT, R9, 0x40, RZ ;  /* 0x0000004009099810 */ /* 0x000fce0007ffe0ff */
.L_x_63:
[----:B------:R-:W-:Y:S01]  /*1070*/  LEA R12, R11, 0xc0800000, 0x17 ;  /* 0xc08000000b0c7811 */ /* 0x000fe200078eb8ff */
[----:B------:R-:W-:Y:S04]  /*1080*/  BSSY.RECONVERGENT B2, `(.L_x_68) ;  /* 0x0000036000027945 */ /* 0x000fe80003800200 */
[----:B------:R-:W-:Y:S01]  /*1090*/  IMAD.IADD R12, R3, 0x1, -R12 ;  /* 0x00000001030c7824 */ /* 0x000fe200078e0a0c */
[----:B------:R-:W-:-:S03]  /*10a0*/  IADD3 R3, PT, PT, R14, -0x7f, RZ ;  /* 0xffffff810e037810 */ /* 0x000fc60007ffe0ff */
[----:B------:R0:W1:Y:S01]  /*10b0*/  MUFU.RCP R13, R12 ;  /* 0x0000000c000d7308 */ /* 0x0000620000001000 */
[----:B------:R-:W-:Y:S01]  /*10c0*/  FADD.FTZ R15, -R12, -RZ ;  /* 0x800000ff0c0f7221 */ /* 0x000fe20000010100 */
[C---:B------:R-:W-:Y:S01]  /*10d0*/  IMAD R0, R3.reuse, -0x800000, R0 ;  /* 0xff80000003007824 */ /* 0x040fe200078e0200 */
[----:B0-----:R-:W-:-:S05]  /*10e0*/  IADD3 R12, PT, PT, R3, 0x7f, -R11 ;  /* 0x0000007f030c7810 */ /* 0x001fca0007ffe80b */
[----:B------:R-:W-:Y:S02]  /*10f0*/  IMAD.IADD R12, R12, 0x1, R9 ;  /* 0x000000010c0c7824 */ /* 0x000fe400078e0209 */
[----:B-1----:R-:W-:-:S04]  /*1100*/  FFMA R14, R13, R15, 1 ;  /* 0x3f8000000d0e7423 */ /* 0x002fc8000000000f */
[----:B------:R-:W-:-:S04]  /*1110*/  FFMA R16, R13, R14, R13 ;  /* 0x0000000e0d107223 */ /* 0x000fc8000000000d */
[----:B------:R-:W-:-:S04]  /*1120*/  FFMA R13, R0, R16, RZ ;  /* 0x00000010000d7223 */ /* 0x000fc800000000ff */
[----:B------:R-:W-:-:S04]  /*1130*/  FFMA R14, R15, R13, R0 ;  /* 0x0000000d0f0e7223 */ /* 0x000fc80000000000 */
[----:B------:R-:W-:-:S04]  /*1140*/  FFMA R13, R16, R14, R13 ;  /* 0x0000000e100d7223 */ /* 0x000fc8000000000d */
[----:B------:R-:W-:-:S04]  /*1150*/  FFMA R14, R15, R13, R0 ;  /* 0x0000000d0f0e7223 */ /* 0x000fc80000000000 */
[----:B------:R-:W-:-:S05]  /*1160*/  FFMA R0, R16, R14, R13 ;  /* 0x0000000e10007223 */ /* 0x000fca000000000d */
[----:B------:R-:W-:-:S04]  /*1170*/  SHF.R.U32.HI R3, RZ, 0x17, R0 ;  /* 0x00000017ff037819 */ /* 0x000fc80000011600 */
[----:B------:R-:W-:-:S04]  /*1180*/  LOP3.LUT R3, R3, 0xff, RZ, 0xc0, !PT ;  /* 0x000000ff03037812 */ /* 0x000fc800078ec0ff */
[----:B------:R-:W-:-:S05]  /*1190*/  IADD3 R11, PT, PT, R3, R12, RZ ;  /* 0x0000000c030b7210 */ /* 0x000fca0007ffe0ff */
[----:B------:R-:W-:-:S05]  /*11a0*/  VIADD R3, R11, 0xffffffff ;  /* 0xffffffff0b037836 */ /* 0x000fca0000000000 */
        /* <DEDUP_REMOVED lines=10> */
[CCC-:B------:R-:W-:Y:S01]  /*1250*/  FFMA.RM R12, R16.reuse, R14.reuse, R13.reuse ;  /* 0x0000000e100c7223 */ /* 0x1c0fe2000000400d */
[C---:B------:R-:W-:Y:S02]  /*1260*/  ISETP.NE.AND P2, PT, R11.reuse, RZ, PT ;  /* 0x000000ff0b00720c */ /* 0x040fe40003f45270 */
[----:B------:R-:W-:Y:S02]  /*1270*/  ISETP.NE.AND P1, PT, R11, RZ, PT ;  /* 0x000000ff0b00720c */ /* 0x000fe40003f25270 */
[----:B------:R-:W-:Y:S01]  /*1280*/  LOP3.LUT R9, R3, 0x7fffff, RZ, 0xc0, !PT ;  /* 0x007fffff03097812 */ /* 0x000fe200078ec0ff */
[----:B------:R-:W-:Y:S01]  /*1290*/  FFMA.RP R3, R16, R14, R13 ;  /* 0x0000000e10037223 */ /* 0x000fe2000000800d */
[----:B------:R-:W-:Y:S01]  /*12a0*/  IADD3 R14, PT, PT, R11, 0x20, RZ ;  /* 0x000000200b0e7810 */ /* 0x000fe20007ffe0ff */
[----:B------:R-:W-:Y:S01]  /*12b0*/  IMAD.MOV R11, RZ, RZ, -R11 ;  /* 0x000000ffff0b7224 */ /* 0x000fe200078e0a0b */
[----:B------:R-:W-:-:S02]  /*12c0*/  LOP3.LUT R9, R9, 0x800000, RZ, 0xfc, !PT ;  /* 0x0080000009097812 */ /* 0x000fc400078efcff */
[----:B------:R-:W-:Y:S02]  /*12d0*/  FSETP.NEU.FTZ.AND P0, PT, R3, R12, PT ;  /* 0x0000000c0300720b */ /* 0x000fe40003f1d000 */
[----:B------:R-:W-:Y:S02]  /*12e0*/  SHF.L.U32 R14, R9, R14, RZ ;  /* 0x0000000e090e7219 */ /* 0x000fe400000006ff */
[----:B------:R-:W-:Y:S02]  /*12f0*/  SEL R12, R11, RZ, P2 ;  /* 0x000000ff0b0c7207 */ /* 0x000fe40001000000 */
[----:B------:R-:W-:Y:S02]  /*1300*/  ISETP.NE.AND P1, PT, R14, RZ, P1 ;  /* 0x000000ff0e00720c */ /* 0x000fe40000f25270 */
[----:B------:R-:W-:Y:S02]  /*1310*/  SHF.R.U32.HI R12, RZ, R12, R9 ;  /* 0x0000000cff0c7219 */ /* 0x000fe40000011609 */
[----:B------:R-:W-:-:S02]  /*1320*/  PLOP3.LUT P0, PT, P0, P1, PT, 0xf8, 0x8f ;  /* 0x00000000008f781c */ /* 0x000fc40000703f70 */
[----:B------:R-:W-:Y:S02]  /*1330*/  SHF.R.U32.HI R14, RZ, 0x1, R12 ;  /* 0x00000001ff0e7819 */ /* 0x000fe4000001160c */
[----:B------:R-:W-:-:S04]  /*1340*/  SEL R3, RZ, 0x1, !P0 ;  /* 0x00000001ff037807 */ /* 0x000fc80004000000 */
[----:B------:R-:W-:-:S04]  /*1350*/  LOP3.LUT R3, R3, 0x1, R14, 0xf8, !PT ;  /* 0x0000000103037812 */ /* 0x000fc800078ef80e */
[----:B------:R-:W-:-:S04]  /*1360*/  LOP3.LUT R3, R3, R12, RZ, 0xc0, !PT ;  /* 0x0000000c03037212 */ /* 0x000fc800078ec0ff */
[----:B------:R-:W-:-:S04]  /*1370*/  IADD3 R3, PT, PT, R14, R3, RZ ;  /* 0x000000030e037210 */ /* 0x000fc80007ffe0ff */
[----:B------:R-:W-:Y:S01]  /*1380*/  LOP3.LUT R0, R3, R0, RZ, 0xfc, !PT ;  /* 0x0000000003007212 */ /* 0x000fe200078efcff */
[----:B------:R-:W-:Y:S06]  /*1390*/  BRA `(.L_x_71) ;  /* 0x0000000000107947 */ /* 0x000fec0003800000 */
.L_x_70:
[----:B------:R-:W-:-:S04]  /*13a0*/  LOP3.LUT R0, R0, 0x80000000, RZ, 0xc0, !PT ;  /* 0x8000000000007812 */ /* 0x000fc800078ec0ff */
[----:B------:R-:W-:Y:S01]  /*13b0*/  LOP3.LUT R0, R0, 0x7f800000, RZ, 0xfc, !PT ;  /* 0x7f80000000007812 */ /* 0x000fe200078efcff */
[----:B------:R-:W-:Y:S06]  /*13c0*/  BRA `(.L_x_71) ;  /* 0x0000000000047947 */ /* 0x000fec0003800000 */
.L_x_69:
[----:B------:R-:W-:-:S07]  /*13d0*/  IMAD R0, R12, 0x800000, R0 ;  /* 0x008000000c007824 */ /* 0x000fce00078e0200 */
.L_x_71:
[----:B------:R-:W-:Y:S05]  /*13e0*/  BSYNC.RECONVERGENT B2 ;  /* 0x0000000000027941 */ /* 0x000fea0003800200 */
.L_x_68:
[----:B------:R-:W-:Y:S05]  /*13f0*/  BRA `(.L_x_72) ;  /* 0x0000000000207947 */ /* 0x000fea0003800000 */
.L_x_67:
[----:B------:R-:W-:-:S04]  /*1400*/  LOP3.LUT R0, R3, 0x80000000, R0, 0x48, !PT ;  /* 0x8000000003007812 */ /* 0x000fc800078e4800 */
[----:B------:R-:W-:Y:S01]  /*1410*/  LOP3.LUT R0, R0, 0x7f800000, RZ, 0xfc, !PT ;  /* 0x7f80000000007812 */ /* 0x000fe200078efcff */
[----:B------:R-:W-:Y:S06]  /*1420*/  BRA `(.L_x_72) ;  /* 0x0000000000147947 */ /* 0x000fec0003800000 */
.L_x_66:
[----:B------:R-:W-:Y:S01]  /*1430*/  LOP3.LUT R0, R3, 0x80000000, R0, 0x48, !PT ;  /* 0x8000000003007812 */ /* 0x000fe200078e4800 */
[----:B------:R-:W-:Y:S06]  /*1440*/  BRA `(.L_x_72) ;  /* 0x00000000000c7947 */ /* 0x000fec0003800000 */
.L_x_65:
[----:B------:R-:W0:Y:S01]  /*1450*/  MUFU.RSQ R0, -QNAN ;  /* 0xffc0000000007908 */ /* 0x000e220000001400 */
[----:B------:R-:W-:Y:S05]  /*1460*/  BRA `(.L_x_72) ;  /* 0x0000000000047947 */ /* 0x000fea0003800000 */
.L_x_64:
[----:B------:R-:W-:-:S07]  /*1470*/  FADD.FTZ R0, R0, R3 ;  /* 0x0000000300007221 */ /* 0x000fce0000010000 */
.L_x_72:
[----:B------:R-:W-:Y:S05]  /*1480*/  BSYNC.RECONVERGENT B1 ;  /* 0x0000000000017941 */ /* 0x000fea0003800200 */
.L_x_62:
[----:B------:R-:W-:Y:S01]  /*1490*/  IMAD.MOV.U32 R11, RZ, RZ, 0x0 ;  /* 0x00000000ff0b7424 */ /* 0x000fe200078e00ff */
[----:B0-----:R-:W-:-:S03]  /*14a0*/  MOV R3, R0 ;  /* 0x0000000000037202 */ /* 0x001fc60000000f00 */
[----:B------:R-:W-:Y:S05]  /*14b0*/  RET.REL.NODEC R10 `(_ZN13CaptionEngine4CUDA24kernel_typewriter_revealEPjPKjiifif) ;  /* 0xffffffe80ad07950 */ /* 0x000fea0003c3ffff */
.L_x_73:
        /* <DEDUP_REMOVED lines=12> */
.L_x_459:


//--------------------- .text._ZN13CaptionEngine4CUDA18kernel_drop_shadowEPjPKjiifffjf --------------------------
	.section	.text._ZN13CaptionEngine4CUDA18kernel_drop_shadowEPjPKjiifffjf,"ax",@progbits
	.align	128
        .global         _ZN13CaptionEngine4CUDA18kernel_drop_shadowEPjPKjiifffjf
        .type           _ZN13CaptionEngine4CUDA18kernel_drop_shadowEPjPKjiifffjf,@function
        .size           _ZN13CaptionEngine4CUDA18kernel_drop_shadowEPjPKjiifffjf,(.L_x_462 - _ZN13CaptionEngine4CUDA18kernel_drop_shadowEPjPKjiifffjf)
        .other          _ZN13CaptionEngine4CUDA18kernel_drop_shadowEPjPKjiifffjf,@"STO_CUDA_ENTRY STV_DEFAULT"
_ZN13CaptionEngine4CUDA18kernel_drop_shadowEPjPKjiifffjf:
.text._ZN13CaptionEngine4CUDA18kernel_drop_shadowEPjPKjiifffjf:
        /* <DEDUP_REMOVED lines=15> */
[----:B------:R-:W-:Y:S01]  /*00f0*/  IMAD R5, R7, UR4, R0 ;  /* 0x0000000407057c24 */ /* 0x000fe2000f8e0200 */
[----:B------:R-:W2:Y:S03]  /*0100*/  LDCU UR6, c[0x0][0x3a0] ;  /* 0x00007400ff0677ac */ /* 0x000ea60008000800 */
[----:B0-----:R-:W-:-:S05]  /*0110*/  IMAD.WIDE R2, R5, 0x4, R2 ;  /* 0x0000000405027825 */ /* 0x001fca00078e0202 */
[----:B-1----:R0:W5:Y:S01]  /*0120*/  LDG.E R6, desc[UR14][R2.64] ;  /* 0x0000000e02067981 */ /* 0x002162000c1e1900 */
[----:B--2---:R-:W1:Y:S01]  /*0130*/  F2I.TRUNC.NTZ R4, UR6 ;  /* 0x0000000600047d05 */ /* 0x004e62000820f100 */
[----:B------:R-:W2:Y:S01]  /*0140*/  LDCU.64 UR6, c[0x0][0x398] ;  /* 0x00007300ff0677ac */ /* 0x000ea20008000a00 */
[----:B------:R-:W-:Y:S01]  /*0150*/  I2FP.F32.S32 R0, R0 ;  /* 0x0000000000007245 */ /* 0x000fe20000201400 */
[----:B------:R-:W-:Y:S02]  /*0160*/  UIADD3 UR5, UPT, UPT, UR5, -0x1, URZ ;  /* 0xffffffff05057890 */ /* 0x000fe4000fffe0ff */
[----:B------:R-:W-:-:S04]  /*0170*/  UIADD3 UR4, UPT, UPT, UR4, -0x1, URZ ;  /* 0xffffffff04047890 */ /* 0x000fc8000fffe0ff */
[----:B------:R-:W-:Y:S02]  /*0180*/  I2FP.F32.U32 R10, UR5 ;  /* 0x00000005000a7c45 */ /* 0x000fe40008201000 */
[----:B------:R-:W-:Y:S02]  /*0190*/  I2FP.F32.S32 R9, UR4 ;  /* 0x0000000400097c45 */ /* 0x000fe40008201400 */
[----:B-1----:R-:W-:Y:S02]  /*01a0*/  R2UR UR16, R4 ;  /* 0x00000000041072ca */ /* 0x002fe400000e0000 */
[----:B------:R-:W-:Y:S01]  /*01b0*/  I2FP.F32.U32 R4, R7 ;  /* 0x0000000700047245 */ /* 0x000fe20000201000 */
[----:B--2---:R-:W-:Y:S01]  /*01c0*/  FADD R7, R0, -UR6 ;  /* 0x8000000600077e21 */ /* 0x004fe20008000000 */
[----:B------:R-:W-:-:S03]  /*01d0*/  HFMA2 R0, -RZ, RZ, 0, 0 ;  /* 0x00000000ff007431 */ /* 0x000fc600000001ff */
[----:B------:R-:W-:Y:S02]  /*01e0*/  FADD R4, R4, -UR7 ;  /* 0x8000000704047e21 */ /* 0x000fe40008000000 */
[----:B------:R-:W1:Y:S04]  /*01f0*/  F2I.TRUNC.NTZ R7, R7 ;  /* 0x0000000700077305 */ /* 0x000e68000020f100 */
[----:B------:R-:W-:-:S04]  /*0200*/  UISETP.LT.AND UP0, UPT, UR16, 0x1, UPT ;  /* 0x000000011000788c */ /* 0x000fc8000bf01270 */
[----:B------:R-:W-:Y:S01]  /*0210*/  USEL UR17, UR16, 0x1, !UP0 ;  /* 0x0000000110117887 */ /* 0x000fe2000c000000 */
[----:B------:R0:W2:Y:S03]  /*0220*/  F2I.TRUNC.NTZ R8, R4 ;  /* 0x0000000400087305 */ /* 0x0000a6000020f100 */
[----:B------:R-:W-:Y:S02]  /*0230*/  ULEA UR6, UR17, 0x1, 0x1 ;  /* 0x0000000111067891 */ /* 0x000fe4000f8e08ff */
[----:B------:R-:W-:Y:S02]  /*0240*/  UIADD3 UR10, UPT, UPT, -UR17, URZ, URZ ;  /* 0x000000ff110a7290 */ /* 0x000fe4000fffe1ff */
[----:B------:R-:W-:Y:S02]  /*0250*/  ULOP3.LUT UR8, UR6, 0xfffffffc, URZ, 0xc0, !UPT ;  /* 0xfffffffc06087892 */ /* 0x000fe4000f8ec0ff */
[----:B------:R-:W-:-:S02]  /*0260*/  UIADD3 UR7, UPT, UPT, -UR17, 0x1, URZ ;  /* 0x0000000111077890 */ /* 0x000fc4000fffe1ff */
[----:B------:R-:W-:Y:S01]  /*0270*/  UIADD3 UR11, UPT, UPT, -UR8, URZ, URZ ;  /* 0x000000ff080b7290 */ /* 0x000fe2000fffe1ff */
[----:B01----:R-:W-:-:S11]  /*0280*/  UMOV UR4, UR10 ;  /* 0x0000000a00047c82 */ /* 0x003fd60008000000 */
.L_x_112:
[----:B--2---:R-:W-:Y:S01]  /*0290*/  IADD3 R2, PT, PT, R8, UR4, RZ ;  /* 0x0000000408027c10 */ /* 0x004fe2000fffe0ff */
[----:B------:R-:W-:Y:S01]  /*02a0*/  UISETP.GE.AND UP1, UPT, UR16, 0x2, UPT ;  /* 0x000000021000788c */ /* 0x000fe2000bf26270 */
[----:B------:R-:W-:Y:S02]  /*02b0*/  UMOV UR5, UR4 ;  /* 0x0000000400057c82 */ /* 0x000fe40008000000 */
[----:B------:R-:W-:Y:S01]  /*02c0*/  I2FP.F32.S32 R2, R2 ;  /* 0x0000000200027245 */ /* 0x000fe20000201400 */
[----:B------:R-:W-:Y:S02]  /*02d0*/  UIMAD UR12, UR4, UR4, URZ ;  /* 0x00000004040c72a4 */ /* 0x000fe4000f8e02ff */
[----:B------:R-:W-:Y:S01]  /*02e0*/  UISETP.NE.AND UP0, UPT, UR5, UR17, UPT ;  /* 0x000000110500728c */ /* 0x000fe2000bf05270 */
[----:B------:R-:W-:Y:S01]  /*02f0*/  FMNMX R3, RZ, R2, !PT ;  /* 0x00000002ff037209 */ /* 0x000fe20007800000 */
[----:B------:R-:W-:Y:S01]  /*0300*/  UIADD3 UR4, UPT, UPT, UR4, 0x1, URZ ;  /* 0x0000000104047890 */ /* 0x000fe2000fffe0ff */
[----:B------:R-:W-:-:S02]  /*0310*/  UMOV UR5, UR10 ;  /* 0x0000000a00057c82 */ /* 0x000fc40008000000 */
[----:B------:R-:W-:-:S04]  /*0320*/  FMNMX R3, R10, R3, PT ;  /* 0x000000030a037209 */ /* 0x000fc80003800000 */
[----:B------:R0:W1:Y:S01]  /*0330*/  F2I.TRUNC.NTZ R11, R3 ;  /* 0x00000003000b7305 */ /* 0x000062000020f100 */
[----:B------:R-:W-:Y:S05]  /*0340*/  BRA.U !UP1, `(.L_x_74) ;  /* 0x0000000d09a47547 */ /* 0x000fea000b800000 */
[----:B------:R-:W2:Y:S01]  /*0350*/  LDC R12, c[0x0][0x3a0] ;  /* 0x0000e800ff0c7b82 */ /* 0x000ea20000000800 */
[----:B------:R-:W-:Y:S01]  /*0360*/  VIADD R13, R7, -UR17 ;  /* 0x80000011070d7c36 */ /* 0x000fe20008000000 */
[----:B------:R-:W3:Y:S01]  /*0370*/  LDCU UR19, c[0x0][0x390] ;  /* 0x00007200ff1377ac */ /* 0x000ee20008000800 */
[----:B------:R-:W-:Y:S01]  /*0380*/  UMOV UR5, UR11 ;  /* 0x0000000b00057c82 */ /* 0x000fe20008000000 */
[----:B------:R-:W-:-:S04]  /*0390*/  UMOV UR8, UR7 ;  /* 0x0000000700087c82 */ /* 0x000fc80008000000 */
[----:B------:R-:W4:Y:S02]  /*03a0*/  LDC.64 R14, c[0x0][0x388] ;  /* 0x0000e200ff0e7b82 */ /* 0x000f240000000a00 */
.L_x_95:
[----:B------:R-:W-:-:S04]  /*03b0*/  I2FP.F32.S32 R2, R13 ;  /* 0x0000000d00027245 */ /* 0x000fc80000201400 */
[----:B------:R-:W-:-:S04]  /*03c0*/  FMNMX R2, RZ, R2, !PT ;  /* 0x00000002ff027209 */ /* 0x000fc80007800000 */
[----:B------:R-:W-:-:S06]  /*03d0*/  FMNMX R2, R9, R2, PT ;  /* 0x0000000209027209 */ /* 0x000fcc0003800000 */
[----:B------:R-:W1:Y:S02]  /*03e0*/  F2I.TRUNC.NTZ R2, R2 ;  /* 0x0000000200027305 */ /* 0x000e64000020f100 */
[----:B-1-3--:R-:W-:-:S04]  /*03f0*/  IMAD R17, R11, UR19, R2 ;  /* 0x000000130b117c24 */ /* 0x00afc8000f8e0202 */
[----:B----4-:R-:W-:-:S05]  /*0400*/  IMAD.WIDE R16, R17, 0x4, R14 ;  /* 0x0000000411107825 */ /* 0x010fca00078e020e */
[----:B0-----:R-:W3:Y:S01]  /*0410*/  LDG.E.U8 R3, desc[UR14][R16.64+0x3] ;  /* 0x0000030e10037981 */ /* 0x001ee2000c1e1100 */
[----:B------:R-:W-:Y:S01]  /*0420*/  HFMA2 R19, -RZ, RZ, 0.9375, -7.688999176025390625e-06 ;  /* 0x3b808081ff137431 */ /* 0x000fe200000001ff */
[----:B------:R-:W-:Y:S01]  /*0430*/  MOV R4, 0x437f0000 ;  /* 0x437f000000047802 */ /* 0x000fe20000000f00 */
[----:B------:R-:W-:Y:S01]  /*0440*/  UIADD3 UR9, UPT, UPT, UR8, -0x1, URZ ;  /* 0xffffffff08097890 */ /* 0x000fe2000fffe0ff */
[----:B------:R-:W-:Y:S03]  /*0450*/  BSSY.RECONVERGENT B2, `(.L_x_75) ;  /* 0x000000d000027945 */ /* 0x000fe60003800200 */
[----:B------:R-:W-:-:S04]  /*0460*/  FFMA R4, R19, -R4, 1 ;  /* 0x3f80000013047423 */ /* 0x000fc80000000804 */
[----:B------:R-:W-:Y:S01]  /*0470*/  FFMA R4, R4, R19, 0.0039215688593685626984 ;  /* 0x3b80808104047423 */ /* 0x000fe20000000013 */
[----:B---3--:R-:W-:-:S04]  /*0480*/  I2FP.F32.U32 R3, R3 ;  /* 0x0000000300037245 */ /* 0x008fc80000201000 */
[----:B------:R-:W0:Y:S01]  /*0490*/  FCHK P0, R3, 255 ;  /* 0x437f000003007902 */ /* 0x000e220000000000 */
[----:B------:R-:W-:-:S04]  /*04a0*/  FFMA R19, R3, R4, RZ ;  /* 0x0000000403137223 */ /* 0x000fc800000000ff */
[----:B------:R-:W-:-:S04]  /*04b0*/  FFMA R2, R19, -255, R3 ;  /* 0xc37f000013027823 */ /* 0x000fc80000000003 */
[----:B------:R-:W-:Y:S01]  /*04c0*/  FFMA R19, R4, R2, R19 ;  /* 0x0000000204137223 */ /* 0x000fe20000000013 */
[----:B0-----:R-:W-:Y:S06]  /*04d0*/  @!P0 BRA `(.L_x_76) ;  /* 0x0000000000108947 */ /* 0x001fec0003800000 */
[----:B------:R-:W-:Y:S01]  /*04e0*/  IMAD.MOV.U32 R2, RZ, RZ, 0x437f0000 ;  /* 0x437f0000ff027424 */ /* 0x000fe200078e00ff */
[----:B------:R-:W-:-:S07]  /*04f0*/  MOV R4, 0x510 ;  /* 0x0000051000047802 */ /* 0x000fce0000000f00 */
[----:B--2--5:R-:W-:Y:S05]  /*0500*/  CALL.REL.NOINC `($__internal_5_$__cuda_sm3x_div_rn_noftz_f32_slowpath) ;  /* 0x0000002800207944 */ /* 0x024fea0003c00000 */
[----:B------:R-:W-:-:S07]  /*0510*/  MOV R19, R2 ;  /* 0x0000000200137202 */ /* 0x000fce0000000f00 */
.L_x_76:
[----:B------:R-:W-:Y:S05]  /*0520*/  BSYNC.RECONVERGENT B2 ;  /* 0x0000000000027941 */ /* 0x000fea0003800200 */
.L_x_75:
[----:B------:R-:W-:-:S06]  /*0530*/  UIMAD UR9, UR9, UR9, UR12 ;  /* 0x00000009090972a4 */ /* 0x000fcc000f8e020c */
[----:B------:R-:W-:-:S04]  /*0540*/  I2FP.F32.U32 R2, UR9 ;  /* 0x0000000900027c45 */ /* 0x000fc80008201000 */
[----:B------:R-:W-:Y:S01]  /*0550*/  IADD3 R3, PT, PT, R2, -0xd000000, RZ ;  /* 0xf300000002037810 */ /* 0x000fe20007ffe0ff */
[----:B------:R0:W1:Y:S03]  /*0560*/  MUFU.RSQ R17, R2 ;  /* 0x0000000200117308 */ /* 0x0000660000001400 */
[----:B------:R-:W-:-:S13]  /*0570*/  ISETP.GT.U32.AND P0, PT, R3, 0x727fffff, PT ;  /* 0x727fffff0300780c */ /* 0x000fda0003f04070 */
[----:B0-----:R-:W-:Y:S05]  /*0580*/  @!P0 BRA `(.L_x_77) ;  /* 0x0000000000108947 */ /* 0x001fea0003800000 */
[----:B------:R-:W-:-:S07]  /*0590*/  MOV R4, 0x5b0 ;  /* 0x000005b000047802 */ /* 0x000fce0000000f00 */
[----:B-12--5:R-:W-:Y:S05]  /*05a0*/  CALL.REL.NOINC `($__internal_4_$__cuda_sm20_sqrt_rn_f32_slowpath) ;  /* 0x0000002400987944 */ /* 0x026fea0003c00000 */
[----:B------:R-:W-:Y:S01]  /*05b0*/  IMAD.MOV.U32 R3, RZ, RZ, R16 ;  /* 0x000000ffff037224 */ /* 0x000fe200078e0010 */
[----:B------:R-:W-:Y:S06]  /*05c0*/  BRA `(.L_x_78) ;  /* 0x0000000000107947 */ /* 0x000fec0003800000 */
.L_x_77:
[----:B-1----:R-:W-:Y:S01]  /*05d0*/  FMUL.FTZ R3, R2, R17 ;  /* 0x0000001102037220 */ /* 0x002fe20000410000 */
[----:B------:R-:W-:-:S03]  /*05e0*/  FMUL.FTZ R4, R17, 0.5 ;  /* 0x3f00000011047820 */ /* 0x000fc60000410000 */
[----:B------:R-:W-:-:S04]  /*05f0*/  FFMA R2, -R3, R3, R2 ;  /* 0x0000000303027223 */ /* 0x000fc80000000102 */
[----:B------:R-:W-:-:S07]  /*0600*/  FFMA R3, R2, R4, R3 ;  /* 0x0000000402037223 */ /* 0x000fce0000000003 */
.L_x_78:
[----:B--2---:R-:W0:Y:S08]  /*0610*/  MUFU.RCP R17, R12 ;  /* 0x0000000c00117308 */ /* 0x004e300000001000 */
        /* <DEDUP_REMOVED lines=8> */
[----:B------:R-:W-:Y:S02]  /*06a0*/  MOV R4, 0x6d0 ;  /* 0x000006d000047802 */ /* 0x000fe40000000f00 */
[----:B0-----:R-:W-:-:S07]  /*06b0*/  MOV R2, UR9 ;  /* 0x0000000900027c02 */ /* 0x001fce0008000f00 */
[----:B-----5:R-:W-:Y:S05]  /*06c0*/  CALL.REL.NOINC `($__internal_5_$__cuda_sm3x_div_rn_noftz_f32_slowpath) ;  /* 0x0000002400b07944 */ /* 0x020fea0003c00000 */
[----:B------:R-:W-:-:S07]  /*06d0*/  MOV R4, R2 ;  /* 0x0000000200047202 */ /* 0x000fce0000000f00 */
.L_x_79:
[----:B------:R-:W-:-:S05]  /*06e0*/  VIADD R2, R13, 0x1 ;  /* 0x000000010d027836 */ /* 0x000fca0000000000 */
[----:B------:R-:W-:-:S04]  /*06f0*/  I2FP.F32.S32 R2, R2 ;  /* 0x0000000200027245 */ /* 0x000fc80000201400 */
[----:B------:R-:W-:-:S04]  /*0700*/  FMNMX R2, RZ, R2, !PT ;  /* 0x00000002ff027209 */ /* 0x000fc80007800000 */
[----:B------:R-:W-:-:S04]  /*0710*/  FMNMX R3, R9, R2, PT ;  /* 0x0000000209037209 */ /* 0x000fc80003800000 */
[----:B------:R-:W0:Y:S02]  /*0720*/  F2I.TRUNC.NTZ R2, R3 ;  /* 0x0000000300027305 */ /* 0x000e24000020f100 */
[----:B0-----:R-:W-:-:S04]  /*0730*/  IMAD R17, R11, UR19, R2 ;  /* 0x000000130b117c24 */ /* 0x001fc8000f8e0202 */
[----:B------:R-:W-:-:S06]  /*0740*/  IMAD.WIDE R16, R17, 0x4, R14 ;  /* 0x0000000411107825 */ /* 0x000fcc00078e020e */
[----:B------:R-:W2:Y:S01]  /*0750*/  LDG.E.U8 R16, desc[UR14][R16.64+0x3] ;  /* 0x0000030e10107981 */ /* 0x000ea2000c1e1100 */
[----:B------:R-:W-:Y:S01]  /*0760*/  HFMA2 R2, -RZ, RZ, 0.9375, -7.688999176025390625e-06 ;  /* 0x3b808081ff027431 */ /* 0x000fe200000001ff */
[----:B------:R-:W-:Y:S01]  /*0770*/  MOV R21, 0x437f0000 ;  /* 0x437f000000157802 */ /* 0x000fe20000000f00 */
[----:B------:R-:W-:Y:S01]  /*0780*/  FADD R4, -R4, 1 ;  /* 0x3f80000004047421 */ /* 0x000fe20000000100 */
[----:B------:R-:W-:Y:S01]  /*0790*/  UIADD3 UR13, UPT, UPT, UR8, 0x2, URZ ;  /* 0x00000002080d7890 */ /* 0x000fe2000fffe0ff */
[----:B------:R-:W-:Y:S03]  /*07a0*/  BSSY.RECONVERGENT B2, `(.L_x_80) ;  /* 0x0000010000027945 */ /* 0x000fe60003800200 */
[----:B------:R-:W-:Y:S01]  /*07b0*/  FMNMX R3, RZ, R4, !PT ;  /* 0x00000004ff037209 */ /* 0x000fe20007800000 */
[----:B------:R-:W-:-:S04]  /*07c0*/  FFMA R21, R2, -R21, 1 ;  /* 0x3f80000002157423 */ /* 0x000fc80000000815 */
[----:B------:R-:W-:Y:S01]  /*07d0*/  FFMA R19, R3, R19, R0 ;  /* 0x0000001303137223 */ /* 0x000fe20000000000 */
[----:B------:R-:W-:Y:S01]  /*07e0*/  FFMA R2, R21, R2, 0.0039215688593685626984 ;  /* 0x3b80808115027423 */ /* 0x000fe20000000002 */
[----:B--2---:R-:W-:-:S04]  /*07f0*/  I2FP.F32.U32 R18, R16 ;  /* 0x0000001000127245 */ /* 0x004fc80000201000 */
[----:B------:R-:W0:Y:S01]  /*0800*/  FCHK P0, R18, 255 ;  /* 0x437f000012007902 */ /* 0x000e220000000000 */
[----:B------:R-:W-:-:S04]  /*0810*/  FFMA R21, R2, R18, RZ ;  /* 0x0000001202157223 */ /* 0x000fc800000000ff */
[----:B------:R-:W-:-:S04]  /*0820*/  FFMA R4, R21, -255, R18 ;  /* 0xc37f000015047823 */ /* 0x000fc80000000012 */
[----:B------:R-:W-:Y:S01]  /*0830*/  FFMA R0, R2, R4, R21 ;  /* 0x0000000402007223 */ /* 0x000fe20000000015 */
[----:B0-----:R-:W-:Y:S06]  /*0840*/  @!P0 BRA `(.L_x_81) ;  /* 0x0000000000148947 */ /* 0x001fec0003800000 */
[----:B------:R-:W-:Y:S01]  /*0850*/  IMAD.MOV.U32 R3, RZ, RZ, R18 ;  /* 0x000000ffff037224 */ /* 0x000fe200078e0012 */
[----:B------:R-:W-:Y:S02]  /*0860*/  MOV R2, 0x437f0000 ;  /* 0x437f000000027802 */ /* 0x000fe40000000f00 */
[----:B------:R-:W-:-:S07]  /*0870*/  MOV R4, 0x890 ;  /* 0x0000089000047802 */ /* 0x000fce0000000f00 */
[----:B-----5:R-:W-:Y:S05]  /*0880*/  CALL.REL.NOINC `($__internal_5_$__cuda_sm3x_div_rn_noftz_f32_slowpath) ;  /* 0x0000002400407944 */ /* 0x020fea0003c00000 */
[----:B------:R-:W-:-:S07]  /*0890*/  MOV R0, R2 ;  /* 0x0000000200007202 */ /* 0x000fce0000000f00 */
.L_x_81:
[----:B------:R-:W-:Y:S05]  /*08a0*/  BSYNC.RECONVERGENT B2 ;  /* 0x0000000000027941 */ /* 0x000fea0003800200 */
.L_x_80:
[----:B------:R-:W-:-:S04]  /*08b0*/  UIMAD UR9, UR8, UR8, URZ ;  /* 0x00000008080972a4 */ /* 0x000fc8000f8e02ff */
[----:B------:R-:W-:-:S06]  /*08c0*/  UIADD3 UR18, UPT, UPT, UR12, UR9, URZ ;  /* 0x000000090c127290 */ /* 0x000fcc000fffe0ff */
[----:B------:R-:W-:-:S04]  /*08d0*/  I2FP.F32.U32 R2, UR18 ;  /* 0x0000001200027c45 */ /* 0x000fc80008201000 */
[----:B------:R0:W1:Y:S01]  /*08e0*/  MUFU.RSQ R17, R2 ;  /* 0x0000000200117308 */ /* 0x0000620000001400 */
[----:B------:R-:W-:-:S05]  /*08f0*/  VIADD R3, R2, 0xf3000000 ;  /* 0xf300000002037836 */ /* 0x000fca0000000000 */
[----:B------:R-:W-:-:S13]  /*0900*/  ISETP.GT.U32.AND P0, PT, R3, 0x727fffff, PT ;  /* 0x727fffff0300780c */ /* 0x000fda0003f04070 */
[----:B01----:R-:W-:Y:S05]  /*0910*/  @!P0 BRA `(.L_x_82) ;  /* 0x0000000000108947 */ /* 0x003fea0003800000 */
[----:B------:R-:W-:-:S07]  /*0920*/  MOV R4, 0x940 ;  /* 0x0000094000047802 */ /* 0x000fce0000000f00 */
[----:B-----5:R-:W-:Y:S05]  /*0930*/  CALL.REL.NOINC `($__internal_4_$__cuda_sm20_sqrt_rn_f32_slowpath) ;  /* 0x0000002000b47944 */ /* 0x020fea0003c00000 */
[----:B------:R-:W-:Y:S01]  /*0940*/  MOV R3, R16 ;  /* 0x0000001000037202 */ /* 0x000fe20000000f00 */
[----:B------:R-:W-:Y:S06]  /*0950*/  BRA `(.L_x_83) ;  /* 0x0000000000107947 */ /* 0x000fec0003800000 */
.L_x_82:
[----:B------:R-:W-:Y:S01]  /*0960*/  FMUL.FTZ R3, R2, R17 ;  /* 0x0000001102037220 */ /* 0x000fe20000410000 */
[----:B------:R-:W-:-:S03]  /*0970*/  FMUL.FTZ R4, R17, 0.5 ;  /* 0x3f00000011047820 */ /* 0x000fc60000410000 */
[----:B------:R-:W-:-:S04]  /*0980*/  FFMA R2, -R3, R3, R2 ;  /* 0x0000000303027223 */ /* 0x000fc80000000102 */
[----:B------:R-:W-:-:S07]  /*0990*/  FFMA R3, R2, R4, R3 ;  /* 0x0000000402037223 */ /* 0x000fce0000000003 */
.L_x_83:
[----:B------:R-:W0:Y:S08]  /*09a0*/  MUFU.RCP R17, R12 ;  /* 0x0000000c00117308 */ /* 0x000e300000001000 */
        /* <DEDUP_REMOVED lines=11> */
[----:B------:R-:W-:-:S07]  /*0a60*/  IMAD.MOV.U32 R4, RZ, RZ, R2 ;  /* 0x000000ffff047224 */ /* 0x000fce00078e0002 */
.L_x_84:
[----:B------:R-:W-:-:S04]  /*0a70*/  IADD3 R2, PT, PT, R13, 0x2, RZ ;  /* 0x000000020d027810 */ /* 0x000fc80007ffe0ff */
[----:B------:R-:W-:-:S04]  /*0a80*/  I2FP.F32.S32 R2, R2 ;  /* 0x0000000200027245 */ /* 0x000fc80000201400 */
[----:B------:R-:W-:-:S04]  /*0a90*/  FMNMX R2, RZ, R2, !PT ;  /* 0x00000002ff027209 */ /* 0x000fc80007800000 */
[----:B------:R-:W-:-:S04]  /*0aa0*/  FMNMX R3, R9, R2, PT ;  /* 0x0000000209037209 */ /* 0x000fc80003800000 */
[----:B------:R-:W0:Y:S02]  /*0ab0*/  F2I.TRUNC.NTZ R2, R3 ;  /* 0x0000000300027305 */ /* 0x000e24000020f100 */
[----:B0-----:R-:W-:-:S04]  /*0ac0*/  IMAD R17, R11, UR19, R2 ;  /* 0x000000130b117c24 */ /* 0x001fc8000f8e0202 */
[----:B------:R-:W-:-:S06]  /*0ad0*/  IMAD.WIDE R16, R17, 0x4, R14 ;  /* 0x0000000411107825 */ /* 0x000fcc00078e020e */
[----:B------:R-:W2:Y:S01]  /*0ae0*/  LDG.E.U8 R16, desc[UR14][R16.64+0x3] ;  /* 0x0000030e10107981 */ /* 0x000ea2000c1e1100 */
[----:B------:R-:W-:Y:S02]  /*0af0*/  HFMA2 R2, -RZ, RZ, 0.9375, -7.688999176025390625e-06 ;  /* 0x3b808081ff027431 */ /* 0x000fe400000001ff */
[----:B------:R-:W-:Y:S02]  /*0b00*/  IMAD.MOV.U32 R21, RZ, RZ, 0x437f0000 ;  /* 0x437f0000ff157424 */ /* 0x000fe400078e00ff */
[----:B------:R-:W-:Y:S01]  /*0b10*/  FADD R4, -R4, 1 ;  /* 0x3f80000004047421 */ /* 0x000fe20000000100 */
[----:B------:R-:W-:Y:S01]  /*0b20*/  UIADD3 UR9, UPT, UPT, UR8, UR9, UR8 ;  /* 0x0000000908097290 */ /* 0x000fe2000fffe008 */
        /* <DEDUP_REMOVED lines=11> */
[----:B------:R-:W-:Y:S02]  /*0be0*/  MOV R3, R18 ;  /* 0x0000001200037202 */ /* 0x000fe40000000f00 */
[----:B------:R-:W-:Y:S02]  /*0bf0*/  MOV R2, 0x437f0000 ;  /* 0x437f000000027802 */ /* 0x000fe40000000f00 */
[----:B------:R-:W-:-:S07]  /*0c00*/  MOV R4, 0xc20 ;  /* 0x00000c2000047802 */ /* 0x000fce0000000f00 */
[----:B-----5:R-:W-:Y:S05]  /*0c10*/  CALL.REL.NOINC `($__internal_5_$__cuda_sm3x_div_rn_noftz_f32_slowpath) ;  /* 0x00000020005c7944 */ /* 0x020fea0003c00000 */
[----:B------:R-:W-:-:S07]  /*0c20*/  IMAD.MOV.U32 R19, RZ, RZ, R2 ;  /* 0x000000ffff137224 */ /* 0x000fce00078e0002 */
.L_x_86:
[----:B------:R-:W-:Y:S05]  /*0c30*/  BSYNC.RECONVERGENT B2 ;  /* 0x0000000000027941 */ /* 0x000fea0003800200 */
.L_x_85:
[----:B------:R-:W-:-:S06]  /*0c40*/  UIADD3 UR9, UPT, UPT, UR9, 0x1, UR12 ;  /* 0x0000000109097890 */ /* 0x000fcc000fffe00c */
[----:B------:R-:W-:-:S04]  /*0c50*/  I2FP.F32.U32 R2, UR9 ;  /* 0x0000000900027c45 */ /* 0x000fc80008201000 */
[----:B------:R-:W-:Y:S01]  /*0c60*/  IADD3 R3, PT, PT, R2, -0xd000000, RZ ;  /* 0xf300000002037810 */ /* 0x000fe20007ffe0ff */
[----:B------:R0:W1:Y:S03]  /*0c70*/  MUFU.RSQ R17, R2 ;  /* 0x0000000200117308 */ /* 0x0000660000001400 */
[----:B------:R-:W-:-:S13]  /*0c80*/  ISETP.GT.U32.AND P0, PT, R3, 0x727fffff, PT ;  /* 0x727fffff0300780c */ /* 0x000fda0003f04070 */
[----:B0-----:R-:W-:Y:S05]  /*0c90*/  @!P0 BRA `(.L_x_87) ;  /* 0x0000000000108947 */ /* 0x001fea0003800000 */
[----:B------:R-:W-:-:S07]  /*0ca0*/  MOV R4, 0xcc0 ;  /* 0x00000cc000047802 */ /* 0x000fce0000000f00 */
[----:B-1---5:R-:W-:Y:S05]  /*0cb0*/  CALL.REL.NOINC `($__internal_4_$__cuda_sm20_sqrt_rn_f32_slowpath) ;  /* 0x0000001c00d47944 */ /* 0x022fea0003c00000 */
[----:B------:R-:W-:Y:S01]  /*0cc0*/  MOV R3, R16 ;  /* 0x0000001000037202 */ /* 0x000fe20000000f00 */
[----:B------:R-:W-:Y:S06]  /*0cd0*/  BRA `(.L_x_88) ;  /* 0x0000000000107947 */ /* 0x000fec0003800000 */
.L_x_87:
[----:B-1----:R-:W-:Y:S01]  /*0ce0*/  FMUL.FTZ R3, R2, R17 ;  /* 0x0000001102037220 */ /* 0x002fe20000410000 */
[----:B------:R-:W-:-:S03]  /*0cf0*/  FMUL.FTZ R4, R17, 0.5 ;  /* 0x3f00000011047820 */ /* 0x000fc60000410000 */
[----:B------:R-:W-:-:S04]  /*0d00*/  FFMA R2, -R3, R3, R2 ;  /* 0x0000000303027223 */ /* 0x000fc80000000102 */
[----:B------:R-:W-:-:S07]  /*0d10*/  FFMA R3, R2, R4, R3 ;  /* 0x0000000402037223 */ /* 0x000fce0000000003 */
.L_x_88:
        /* <DEDUP_REMOVED lines=11> */
[----:B-----5:R-:W-:Y:S05]  /*0dd0*/  CALL.REL.NOINC `($__internal_5_$__cuda_sm3x_div_rn_noftz_f32_slowpath) ;  /* 0x0000001c00ec7944 */ /* 0x020fea0003c00000 */
[----:B------:R-:W-:-:S07]  /*0de0*/  MOV R4, R2 ;  /* 0x0000000200047202 */ /* 0x000fce0000000f00 */
.L_x_89:
        /* <DEDUP_REMOVED lines=8> */
[----:B------:R-:W-:Y:S02]  /*0e70*/  HFMA2 R21, -RZ, RZ, 3.748046875, 0 ;  /* 0x437f0000ff157431 */ /* 0x000fe400000001ff */
[----:B------:R-:W-:Y:S02]  /*0e80*/  IMAD.MOV.U32 R2, RZ, RZ, 0x3b808081 ;  /* 0x3b808081ff027424 */ /* 0x000fe400078e00ff */
[----:B------:R-:W-:Y:S01]  /*0e90*/  FADD R4, -R4, 1 ;  /* 0x3f80000004047421 */ /* 0x000fe20000000100 */
[----:B------:R-:W-:Y:S04]  /*0ea0*/  BSSY.RECONVERGENT B2, `(.L_x_90) ;  /* 0x0000010000027945 */ /* 0x000fe80003800200 */
        /* <DEDUP_REMOVED lines=10> */
[----:B------:R-:W-:Y:S01]  /*0f50*/  MOV R3, R18 ;  /* 0x0000001200037202 */ /* 0x000fe20000000f00 */
[----:B------:R-:W-:Y:S01]  /*0f60*/  IMAD.MOV.U32 R2, RZ, RZ, 0x437f0000 ;  /* 0x437f0000ff027424 */ /* 0x000fe200078e00ff */
[----:B------:R-:W-:-:S07]  /*0f70*/  MOV R4, 0xf90 ;  /* 0x00000f9000047802 */ /* 0x000fce0000000f00 */
[----:B-----5:R-:W-:Y:S05]  /*0f80*/  CALL.REL.NOINC `($__internal_5_$__cuda_sm3x_div_rn_noftz_f32_slowpath) ;  /* 0x0000001c00807944 */ /* 0x020fea0003c00000 */
[----:B------:R-:W-:-:S07]  /*0f90*/  MOV R19, R2 ;  /* 0x0000000200137202 */ /* 0x000fce0000000f00 */
.L_x_91:
[----:B------:R-:W-:Y:S05]  /*0fa0*/  BSYNC.RECONVERGENT B2 ;  /* 0x0000000000027941 */ /* 0x000fea0003800200 */
.L_x_90:
[----:B------:R-:W-:-:S06]  /*0fb0*/  UIMAD UR9, UR13, UR13, UR12 ;  /* 0x0000000d0d0972a4 */ /* 0x000fcc000f8e020c */
[----:B------:R-:W-:-:S04]  /*0fc0*/  I2FP.F32.U32 R2, UR9 ;  /* 0x0000000900027c45 */ /* 0x000fc80008201000 */
[----:B------:R-:W-:Y:S01]  /*0fd0*/  IADD3 R3, PT, PT, R2, -0xd000000, RZ ;  /* 0xf300000002037810 */ /* 0x000fe20007ffe0ff */
[----:B------:R0:W1:Y:S03]  /*0fe0*/  MUFU.RSQ R17, R2 ;  /* 0x0000000200117308 */ /* 0x0000660000001400 */
[----:B------:R-:W-:-:S13]  /*0ff0*/  ISETP.GT.U32.AND P0, PT, R3, 0x727fffff, PT ;  /* 0x727fffff0300780c */ /* 0x000fda0003f04070 */
[----:B0-----:R-:W-:Y:S05]  /*1000*/  @!P0 BRA `(.L_x_92) ;  /* 0x0000000000108947 */ /* 0x001fea0003800000 */
[----:B------:R-:W-:-:S07]  /*1010*/  MOV R4, 0x1030 ;  /* 0x0000103000047802 */ /* 0x000fce0000000f00 */
[----:B-1---5:R-:W-:Y:S05]  /*1020*/  CALL.REL.NOINC `($__internal_4_$__cuda_sm20_sqrt_rn_f32_slowpath) ;  /* 0x0000001800f87944 */ /* 0x022fea0003c00000 */
[----:B------:R-:W-:Y:S01]  /*1030*/  IMAD.MOV.U32 R3, RZ, RZ, R16 ;  /* 0x000000ffff037224 */ /* 0x000fe200078e0010 */
[----:B------:R-:W-:Y:S06]  /*1040*/  BRA `(.L_x_93) ;  /* 0x0000000000107947 */ /* 0x000fec0003800000 */
.L_x_92:
[----:B-1----:R-:W-:Y:S01]  /*1050*/  FMUL.FTZ R3, R2, R17 ;  /* 0x0000001102037220 */ /* 0x002fe20000410000 */
[----:B------:R-:W-:-:S03]  /*1060*/  FMUL.FTZ R4, R17, 0.5 ;  /* 0x3f00000011047820 */ /* 0x000fc60000410000 */
[----:B------:R-:W-:-:S04]  /*1070*/  FFMA R2, -R3, R3, R2 ;  /* 0x0000000303027223 */ /* 0x000fc80000000102 */
[----:B------:R-:W-:-:S07]  /*1080*/  FFMA R3, R2, R4, R3 ;  /* 0x0000000402037223 */ /* 0x000fce0000000003 */
.L_x_93:
        /* <DEDUP_REMOVED lines=12> */
.L_x_94:
[----:B------:R-:W-:Y:S01]  /*1150*/  UIADD3 UR5, UPT, UPT, UR5, 0x4, URZ ;  /* 0x0000000405057890 */ /* 0x000fe2000fffe0ff */
[----:B------:R-:W-:Y:S01]  /*1160*/  FADD R2, -R2, 1 ;  /* 0x3f80000002027421 */ /* 0x000fe20000000100 */
[----:B------:R-:W-:Y:S01]  /*1170*/  IADD3 R13, PT, PT, R13, 0x4, RZ ;  /* 0x000000040d0d7810 */ /* 0x000fe20007ffe0ff */
[----:B------:R-:W-:Y:S02]  /*1180*/  UIADD3 UR8, UPT, UPT, UR8, 0x4, URZ ;  /* 0x0000000408087890 */ /* 0x000fe4000fffe0ff */
[----:B------:R-:W-:Y:S01]  /*1190*/  UISETP.NE.AND UP1, UPT, UR5, URZ, UPT ;  /* 0x000000ff0500728c */ /* 0x000fe2000bf25270 */
[----:B------:R-:W-:-:S05]  /*11a0*/  FMNMX R3, RZ, R2, !PT ;  /* 0x00000002ff037209 */ /* 0x000fca0007800000 */
[----:B------:R-:W-:-:S03]  /*11b0*/  FFMA R0, R3, R19, R0 ;  /* 0x0000001303007223 */ /* 0x000fc60000000000 */
[----:B------:R-:W-:Y:S05]  /*11c0*/  BRA.U UP1, `(.L_x_95) ;  /* 0xfffffff101787547 */ /* 0x000fea000b83ffff */
[----:B------:R-:W-:-:S12]  /*11d0*/  UIADD3 UR5, UPT, UPT, UR8, -0x1, URZ ;  /* 0xffffffff08057890 */ /* 0x000fd8000fffe0ff */
.L_x_74:
[----:B------:R-:W-:-:S04]  /*11e0*/  ULOP3.LUT UR8, UR17, 0x1, URZ, 0xc0, !UPT ;  /* 0x0000000111087892 */ /* 0x000fc8000f8ec0ff */
[----:B------:R-:W-:-:S09]  /*11f0*/  UISETP.NE.U32.AND UP1, UPT, UR8, 0x1, UPT ;  /* 0x000000010800788c */ /* 0x000fd2000bf25070 */
[----:B------:R-:W-:Y:S05]  /*1200*/  BRA.U UP1, `(.L_x_96) ;  /* 0x0000000501d47547 */ /* 0x000fea000b800000 */
[----:B------:R-:W-:Y:S01]  /*1210*/  VIADD R12, R7, UR5 ;  /* 0x00000005070c7c36 */ /* 0x000fe20008000000 */
[----:B------:R-:W1:Y:S04]  /*1220*/  LDCU UR8, c[0x0][0x390] ;  /* 0x00007200ff0877ac */ /* 0x000e680008000800 */
[----:B------:R-:W-:-:S04]  /*1230*/  I2FP.F32.S32 R2, R12 ;  /* 0x0000000c00027245 */ /* 0x000fc80000201400 */
[----:B------:R-:W-:Y:S02]  /*1240*/  FMNMX R4, RZ, R2, !PT ;  /* 0x00000002ff047209 */ /* 0x000fe40007800000 */
[----:B0-----:R-:W0:Y:S02]  /*1250*/  LDC.64 R2, c[0x0][0x388] ;  /* 0x0000e200ff027b82 */ /* 0x001e240000000a00 */
[----:B------:R-:W-:-:S06]  /*1260*/  FMNMX R4, R9, R4, PT ;  /* 0x0000000409047209 */ /* 0x000fcc0003800000 */
[----:B------:R-:W1:Y:S02]  /*1270*/  F2I.TRUNC.NTZ R4, R4 ;  /* 0x0000000400047305 */ /* 0x000e64000020f100 */
[----:B-1----:R-:W-:-:S04]  /*1280*/  IMAD R13, R11, UR8, R4 ;  /* 0x000000080b0d7c24 */ /* 0x002fc8000f8e0204 */
[----:B0-----:R-:W-:-:S06]  /*1290*/  IMAD.WIDE R2, R13, 0x4, R2 ;  /* 0x000000040d027825 */ /* 0x001fcc00078e0202 */
[----:B------:R-:W2:Y:S01]  /*12a0*/  LDG.E.U8 R2, desc[UR14][R2.64+0x3] ;  /* 0x0000030e02027981 */ /* 0x000ea2000c1e1100 */
[----:B------:R-:W-:Y:S01]  /*12b0*/  HFMA2 R13, -RZ, RZ, 0.9375, -7.688999176025390625e-06 ;  /* 0x3b808081ff0d7431 */ /* 0x000fe200000001ff */
[----:B------:R-:W-:Y:S01]  /*12c0*/  MOV R14, 0x437f0000 ;  /* 0x437f0000000e7802 */ /* 0x000fe20000000f00 */
[----:B------:R-:W-:Y:S04]  /*12d0*/  BSSY.RECONVERGENT B2, `(.L_x_97) ;  /* 0x000000d000027945 */ /* 0x000fe80003800200 */
[----:B------:R-:W-:-:S04]  /*12e0*/  FFMA R14, R13, -R14, 1 ;  /* 0x3f8000000d0e7423 */ /* 0x000fc8000000080e */
[----:B------:R-:W-:Y:S01]  /*12f0*/  FFMA R13, R14, R13, 0.0039215688593685626984 ;  /* 0x3b8080810e0d7423 */ /* 0x000fe2000000000d */
[----:B--2---:R-:W-:-:S04]  /*1300*/  I2FP.F32.U32 R3, R2 ;  /* 0x0000000200037245 */ /* 0x004fc80000201000 */
[----:B------:R-:W0:Y:S01]  /*1310*/  FCHK P0, R3, 255 ;  /* 0x437f000003007902 */ /* 0x000e220000000000 */
[----:B------:R-:W-:-:S04]  /*1320*/  FFMA R14, R13, R3, RZ ;  /* 0x000000030d0e7223 */ /* 0x000fc800000000ff */
[----:B------:R-:W-:-:S04]  /*1330*/  FFMA R15, R14, -255, R3 ;  /* 0xc37f00000e0f7823 */ /* 0x000fc80000000003 */
[----:B------:R-:W-:Y:S01]  /*1340*/  FFMA R13, R13, R15, R14 ;  /* 0x0000000f0d0d7223 */ /* 0x000fe2000000000e */
[----:B0-----:R-:W-:Y:S06]  /*1350*/  @!P0 BRA `(.L_x_98) ;  /* 0x0000000000108947 */ /* 0x001fec0003800000 */
[----:B------:R-:W-:Y:S01]  /*1360*/  IMAD.MOV.U32 R2, RZ, RZ, 0x437f0000 ;  /* 0x437f0000ff027424 */ /* 0x000fe200078e00ff */
[----:B------:R-:W-:-:S07]  /*1370*/  MOV R4, 0x1390 ;  /* 0x0000139000047802 */ /* 0x000fce0000000f00 */
[----:B-----5:R-:W-:Y:S05]  /*1380*/  CALL.REL.NOINC `($__internal_5_$__cuda_sm3x_div_rn_noftz_f32_slowpath) ;  /* 0x0000001800807944 */ /* 0x020fea0003c00000 */
[----:B------:R-:W-:-:S07]  /*1390*/  MOV R13, R2 ;  /* 0x00000002000d7202 */ /* 0x000fce0000000f00 */
.L_x_98:
[----:B------:R-:W-:Y:S05]  /*13a0*/  BSYNC.RECONVERGENT B2 ;  /* 0x0000000000027941 */ /* 0x000fea0003800200 */
.L_x_97:
[----:B------:R-:W-:-:S04]  /*13b0*/  UIMAD UR8, UR5, UR5, URZ ;  /* 0x00000005050872a4 */ /* 0x000fc8000f8e02ff */
[----:B------:R-:W-:-:S06]  /*13c0*/  UIADD3 UR9, UPT, UPT, UR12, UR8, URZ ;  /* 0x000000080c097290 */ /* 0x000fcc000fffe0ff */
        /* <DEDUP_REMOVED lines=9> */
.L_x_99:
[----:B-1----:R-:W-:Y:S01]  /*1460*/  FMUL.FTZ R3, R2, R15 ;  /* 0x0000000f02037220 */ /* 0x002fe20000410000 */
[----:B------:R-:W-:-:S03]  /*1470*/  FMUL.FTZ R4, R15, 0.5 ;  /* 0x3f0000000f047820 */ /* 0x000fc60000410000 */
[----:B------:R-:W-:-:S04]  /*1480*/  FFMA R2, -R3, R3, R2 ;  /* 0x0000000303027223 */ /* 0x000fc80000000102 */
[----:B------:R-:W-:-:S07]  /*1490*/  FFMA R3, R2, R4, R3 ;  /* 0x0000000402037223 */ /* 0x000fce0000000003 */
.L_x_100:
[----:B------:R-:W0:Y:S02]  /*14a0*/  LDC R14, c[0x0][0x3a0] ;  /* 0x0000e800ff0e7b82 */ /* 0x000e240000000800 */
        /* <DEDUP_REMOVED lines=13> */
.L_x_101:
[----:B------:R-:W-:Y:S01]  /*1580*/  VIADD R12, R12, 0x1 ;  /* 0x000000010c0c7836 */ /* 0x000fe20000000000 */
[----:B------:R-:W0:Y:S01]  /*1590*/  LDC.64 R2, c[0x0][0x388] ;  /* 0x0000e200ff027b82 */ /* 0x000e220000000a00 */
[----:B------:R-:W1:Y:S03]  /*15a0*/  LDCU UR9, c[0x0][0x390] ;  /* 0x00007200ff0977ac */ /* 0x000e660008000800 */
[----:B------:R-:W-:-:S04]  /*15b0*/  I2FP.F32.S32 R12, R12 ;  /* 0x0000000c000c7245 */ /* 0x000fc80000201400 */
[----:B------:R-:W-:-:S04]  /*15c0*/  FMNMX R12, RZ, R12, !PT ;  /* 0x0000000cff0c7209 */ /* 0x000fc80007800000 */
[----:B------:R-:W-:-:S06]  /*15d0*/  FMNMX R12, R9, R12, PT ;  /* 0x0000000c090c7209 */ /* 0x000fcc0003800000 */
[----:B------:R-:W1:Y:S02]  /*15e0*/  F2I.TRUNC.NTZ R12, R12 ;  /* 0x0000000c000c7305 */ /* 0x000e64000020f100 */
[----:B-1----:R-:W-:-:S04]  /*15f0*/  IMAD R15, R11, UR9, R12 ;  /* 0x000000090b0f7c24 */ /* 0x002fc8000f8e020c */
[----:B0-----:R-:W-:-:S06]  /*1600*/  IMAD.WIDE R14, R15, 0x4, R2 ;  /* 0x000000040f0e7825 */ /* 0x001fcc00078e0202 */
[----:B------:R-:W2:Y:S01]  /*1610*/  LDG.E.U8 R14, desc[UR14][R14.64+0x3] ;  /* 0x0000030e0e0e7981 */ /* 0x000ea2000c1e1100 */
[----:B------:R-:W-:Y:S01]  /*1620*/  HFMA2 R2, -RZ, RZ, 0.9375, -7.688999176025390625e-06 ;  /* 0x3b808081ff027431 */ /* 0x000fe200000001ff */
[----:B------:R-:W-:Y:S01]  /*1630*/  MOV R3, 0x437f0000 ;  /* 0x437f000000037802 */ /* 0x000fe20000000f00 */
[----:B------:R-:W-:Y:S01]  /*1640*/  FADD R4, -R4, 1 ;  /* 0x3f80000004047421 */ /* 0x000fe20000000100 */
[----:B------:R-:W-:Y:S01]  /*1650*/  UIADD3 UR8, UPT, UPT, UR5, UR8, UR5 ;  /* 0x0000000805087290 */ /* 0x000fe2000fffe005 */
[----:B------:R-:W-:Y:S02]  /*1660*/  BSSY.RECONVERGENT B2, `(.L_x_102) ;  /* 0x0000010000027945 */ /* 0x000fe40003800200 */
[----:B------:R-:W-:-:S04]  /*1670*/  FFMA R3, R2, -R3, 1 ;  /* 0x3f80000002037423 */ /* 0x000fc80000000803 */
[----:B------:R-:W-:Y:S01]  /*1680*/  FFMA R2, R3, R2, 0.0039215688593685626984 ;  /* 0x3b80808103027423 */ /* 0x000fe20000000002 */
[----:B------:R-:W-:-:S05]  /*1690*/  FMNMX R3, RZ, R4, !PT ;  /* 0x00000004ff037209 */ /* 0x000fca0007800000 */
[----:B------:R-:W-:Y:S01]  /*16a0*/  FFMA R0, R3, R13, R0 ;  /* 0x0000000d03007223 */ /* 0x000fe20000000000 */
        /* <DEDUP_REMOVED lines=11> */
.L_x_103:
[----:B------:R-:W-:Y:S05]  /*1760*/  BSYNC.RECONVERGENT B2 ;  /* 0x0000000000027941 */ /* 0x000fea0003800200 */
.L_x_102:
[----:B------:R-:W-:-:S06]  /*1770*/  UIADD3 UR8, UPT, UPT, UR8, 0x1, UR12 ;  /* 0x0000000108087890 */ /* 0x000fcc000fffe00c */
        /* <DEDUP_REMOVED lines=9> */
.L_x_104:
[----:B------:R-:W-:Y:S01]  /*1810*/  FMUL.FTZ R3, R2, R15 ;  /* 0x0000000f02037220 */ /* 0x000fe20000410000 */
[----:B------:R-:W-:-:S03]  /*1820*/  FMUL.FTZ R4, R15, 0.5 ;  /* 0x3f0000000f047820 */ /* 0x000fc60000410000 */
[----:B------:R-:W-:-:S04]  /*1830*/  FFMA R2, -R3, R3, R2 ;  /* 0x0000000303027223 */ /* 0x000fc80000000102 */
[----:B------:R-:W-:-:S07]  /*1840*/  FFMA R3, R2, R4, R3 ;  /* 0x0000000402037223 */ /* 0x000fce0000000003 */
.L_x_105:
        /* <DEDUP_REMOVED lines=13> */
.L_x_106:
[----:B------:R-:W-:Y:S01]  /*1920*/  FADD R2, -R2, 1 ;  /* 0x3f80000002027421 */ /* 0x000fe20000000100 */
[----:B------:R-:W-:-:S04]  /*1930*/  UIADD3 UR5, UPT, UPT, UR5, 0x2, URZ ;  /* 0x0000000205057890 */ /* 0x000fc8000fffe0ff */
[----:B------:R-:W-:-:S05]  /*1940*/  FMNMX R3, RZ, R2, !PT ;  /* 0x00000002ff037209 */ /* 0x000fca0007800000 */
[----:B------:R-:W-:-:S07]  /*1950*/  FFMA R0, R3, R13, R0 ;  /* 0x0000000d03007223 */ /* 0x000fce0000000000 */
.L_x_96:
        /* <DEDUP_REMOVED lines=25> */
.L_x_108:
[----:B------:R-:W-:Y:S05]  /*1af0*/  BSYNC.RECONVERGENT B2 ;  /* 0x0000000000027941 */ /* 0x000fea0003800200 */
.L_x_107:
        /* <DEDUP_REMOVED lines=10> */
.L_x_109:
[----:B-1----:R-:W-:Y:S01]  /*1ba0*/  FMUL.FTZ R3, R2, R13 ;  /* 0x0000000d02037220 */ /* 0x002fe20000410000 */
[----:B------:R-:W-:-:S03]  /*1bb0*/  FMUL.FTZ R4, R13, 0.5 ;  /* 0x3f0000000d047820 */ /* 0x000fc60000410000 */
[----:B------:R-:W-:-:S04]  /*1bc0*/  FFMA R2, -R3, R3, R2 ;  /* 0x0000000303027223 */ /* 0x000fc80000000102 */
[----:B------:R-:W-:-:S07]  /*1bd0*/  FFMA R3, R2, R4, R3 ;  /* 0x0000000402037223 */ /* 0x000fce0000000003 */
.L_x_110:
        /* <DEDUP_REMOVED lines=13> */
.L_x_111:
[----:B------:R-:W-:-:S05]  /*1cb0*/  FADD R2, -R2, 1 ;  /* 0x3f80000002027421 */ /* 0x000fca0000000100 */
[----:B------:R-:W-:-:S05]  /*1cc0*/  FMNMX R3, RZ, R2, !PT ;  /* 0x00000002ff037209 */ /* 0x000fca0007800000 */
[----:B------:R-:W-:Y:S01]  /*1cd0*/  FFMA R0, R3, R11, R0 ;  /* 0x0000000b03007223 */ /* 0x000fe20000000000 */
[----:B------:R-:W-:Y:S06]  /*1ce0*/  BRA.U UP0, `(.L_x_112) ;  /* 0xffffffe500687547 */ /* 0x000fec000b83ffff */
[----:B------:R-:W-:Y:S01]  /*1cf0*/  UIMAD UR6, UR6, UR6, URZ ;  /* 0x00000006060672a4 */ /* 0x000fe2000f8e02ff */
[----:B------:R-:W-:Y:S05]  /*1d00*/  BSSY.RECONVERGENT B2, `(.L_x_113) ;  /* 0x000000e000027945 */ /* 0x000fea0003800200 */
[----:B------:R-:W-:-:S04]  /*1d10*/  I2FP.F32.U32 R2, UR6 ;  /* 0x0000000600027c45 */ /* 0x000fc80008201000 */
        /* <DEDUP_REMOVED lines=10> */
[----:B-----5:R-:W-:Y:S05]  /*1dc0*/  CALL.REL.NOINC `($__internal_5_$__cuda_sm3x_div_rn_noftz_f32_slowpath) ;  /* 0x0000000c00f07944 */ /* 0x020fea0003c00000 */
[----:B------:R-:W-:-:S07]  /*1dd0*/  IMAD.MOV.U32 R8, RZ, RZ, R2 ;  /* 0x000000ffff087224 */ /* 0x000fce00078e0002 */
.L_x_114:
[----:B------:R-:W-:Y:S05]  /*1de0*/  BSYNC.RECONVERGENT B2 ;  /* 0x0000000000027941 */ /* 0x000fea0003800200 */
.L_x_113:
[----:B-----5:R-:W0:Y:S01]  /*1df0*/  I2F.U8 R3, R6.B3 ;  /* 0x3000000600037306 */ /* 0x020e220000001000 */
[----:B------:R-:W-:Y:S01]  /*1e00*/  HFMA2 R11, -RZ, RZ, 0.9375, -7.688999176025390625e-06 ;  /* 0x3b808081ff0b7431 */ /* 0x000fe200000001ff */
[----:B------:R-:W-:Y:S01]  /*1e10*/  MOV R0, 0x437f0000 ;  /* 0x437f000000007802 */ /* 0x000fe20000000f00 */
[----:B------:R-:W1:Y:S01]  /*1e20*/  LDCU UR4, c[0x0][0x3a8] ;  /* 0x00007500ff0477ac */ /* 0x000e620008000800 */
[----:B------:R-:W-:Y:S03]  /*1e30*/  BSSY.RECONVERGENT B2, `(.L_x_115) ;  /* 0x000000d000027945 */ /* 0x000fe60003800200 */
[----:B------:R-:W-:Y:S01]  /*1e40*/  FFMA R0, R11, -R0, 1 ;  /* 0x3f8000000b007423 */ /* 0x000fe20000000800 */
[----:B0-----:R-:W0:Y:S03]  /*1e50*/  FCHK P0, R3, 255 ;  /* 0x437f000003007902 */ /* 0x001e260000000000 */
[----:B------:R-:W-:-:S04]  /*1e60*/  FFMA R11, R0, R11, 0.0039215688593685626984 ;  /* 0x3b808081000b7423 */ /* 0x000fc8000000000b */
[----:B------:R-:W-:Y:S01]  /*1e70*/  FFMA R0, R11, R3, RZ ;  /* 0x000000030b007223 */ /* 0x000fe200000000ff */
[----:B-1----:R-:W-:-:S03]  /*1e80*/  FMUL R8, R8, UR4 ;  /* 0x0000000408087c20 */ /* 0x002fc60008400000 */
[----:B------:R-:W-:-:S04]  /*1e90*/  FFMA R7, R0, -255, R3 ;  /* 0xc37f000000077823 */ /* 0x000fc80000000003 */
[----:B------:R-:W-:Y:S01]  /*1ea0*/  FFMA R11, R11, R7, R0 ;  /* 0x000000070b0b7223 */ /* 0x000fe20000000000 */
[----:B0-----:R-:W-:Y:S06]  /*1eb0*/  @!P0 BRA `(.L_x_116) ;  /* 0x0000000000108947 */ /* 0x001fec0003800000 */
[----:B------:R-:W-:Y:S01]  /*1ec0*/  IMAD.MOV.U32 R2, RZ, RZ, 0x437f0000 ;  /* 0x437f0000ff027424 */ /* 0x000fe200078e00ff */
[----:B------:R-:W-:-:S07]  /*1ed0*/  MOV R4, 0x1ef0 ;  /* 0x00001ef000047802 */ /* 0x000fce0000000f00 */
[----:B------:R-:W-:Y:S05]  /*1ee0*/  CALL.REL.NOINC `($__internal_5_$__cuda_sm3x_div_rn_noftz_f32_slowpath) ;  /* 0x0000000c00a87944 */ /* 0x000fea0003c00000 */
[----:B------:R-:W-:-:S07]  /*1ef0*/  MOV R11, R2 ;  /* 0x00000002000b7202 */ /* 0x000fce0000000f00 */
.L_x_116:
[----:B------:R-:W-:Y:S05]  /*1f00*/  BSYNC.RECONVERGENT B2 ;  /* 0x0000000000027941 */ /* 0x000fea0003800200 */
.L_x_115:
[----:B------:R-:W-:-:S04]  /*1f10*/  FADD R7, -R11, 1 ;  /* 0x3f8000000b077421 */ /* 0x000fc80000000100 */
[----:B------:R-:W-:-:S05]  /*1f20*/  FFMA R0, R8, R7, R11 ;  /* 0x0000000708007223 */ /* 0x000fca000000000b */
[----:B------:R-:W-:-:S13]  /*1f30*/  FSETP.GEU.AND P0, PT, R0, 0.0010000000474974513054, PT ;  /* 0x3a83126f0000780b */ /* 0x000fda0003f0e000 */
[----:B------:R-:W0:Y:S02]  /*1f40*/  @!P0 LDC.64 R2, c[0x0][0x380] ;  /* 0x0000e000ff028b82 */ /* 0x000e240000000a00 */
[----:B0-----:R-:W-:-:S05]  /*1f50*/  @!P0 IMAD.WIDE R2, R5, 0x4, R2 ;  /* 0x0000000405028825 */ /* 0x001fca00078e0202 */
[----:B------:R0:W-:Y:S01]  /*1f60*/  @!P0 STG.E desc[UR14][R2.64], RZ ;  /* 0x000000ff02008986 */ /* 0x0001e2000c10190e */
[----:B------:R-:W-:Y:S05]  /*1f70*/  @!P0 EXIT ;  /* 0x000000000000894d */ /* 0x000fea0003800000 */
[----:B------:R-:W-:Y:S01]  /*1f80*/  HFMA2 R10, -RZ, RZ, 0.9375, -7.688999176025390625e-06 ;  /* 0x3b808081ff0a7431 */ /* 0x000fe200000001ff */
[----:B0-----:R-:W-:Y:S01]  /*1f90*/  SHF.R.U32.HI R2, RZ, 0x10, R6 ;  /* 0x00000010ff027819 */ /* 0x001fe20000011606 */
[----:B------:R-:W-:Y:S01]  /*1fa0*/  IMAD.MOV.U32 R3, RZ, RZ, 0x437f0000 ;  /* 0x437f0000ff037424 */ /* 0x000fe200078e00ff */
[----:B------:R-:W-:Y:S02]  /*1fb0*/  BSSY.RECONVERGENT B2, `(.L_x_117) ;  /* 0x000000e000027945 */ /* 0x000fe40003800200 */
[----:B------:R-:W-:Y:S01]  /*1fc0*/  LOP3.LUT R2, R2, 0xff, RZ, 0xc0, !PT ;  /* 0x000000ff02027812 */ /* 0x000fe200078ec0ff */
[----:B------:R-:W-:-:S03]  /*1fd0*/  FFMA R9, R10, -R3, 1 ;  /* 0x3f8000000a097423 */ /* 0x000fc60000000803 */
[----:B------:R-:W-:Y:S01]  /*1fe0*/  I2FP.F32.U32 R3, R2 ;  /* 0x0000000200037245 */ /* 0x000fe20000201000 */
[----:B------:R-:W-:-:S03]  /*1ff0*/  FFMA R10, R9, R10, 0.0039215688593685626984 ;  /* 0x3b808081090a7423 */ /* 0x000fc6000000000a */
[----:B------:R-:W0:Y:S01]  /*2000*/  FCHK P0, R3, 255 ;  /* 0x437f000003007902 */ /* 0x000e220000000000 */
[----:B------:R-:W-:-:S04]  /*2010*/  FFMA R2, R10, R3, RZ ;  /* 0x000000030a027223 */ /* 0x000fc800000000ff */
[----:B------:R-:W-:-:S04]  /*2020*/  FFMA R9, R2, -255, R3 ;  /* 0xc37f000002097823 */ /* 0x000fc80000000003 */
[----:B------:R-:W-:Y:S01]  /*2030*/  FFMA R10, R10, R9, R2 ;  /* 0x000000090a0a7223 */ /* 0x000fe20000000002 */
[----:B0-----:R-:W-:Y:S06]  /*2040*/  @!P0 BRA `(.L_x_118) ;  /* 0x0000000000108947 */ /* 0x001fec0003800000 */
[----:B------:R-:W-:Y:S02]  /*2050*/  MOV R2, 0x437f0000 ;  /* 0x437f000000027802 */ /* 0x000fe40000000f00 */
[----:B------:R-:W-:-:S07]  /*2060*/  MOV R4, 0x2080 ;  /* 0x0000208000047802 */ /* 0x000fce0000000f00 */
[----:B------:R-:W-:Y:S05]  /*2070*/  CALL.REL.NOINC `($__internal_5_$__cuda_sm3x_div_rn_noftz_f32_slowpath) ;  /* 0x0000000c00447944 */ /* 0x000fea0003c00000 */
[----:B------:R-:W-:-:S07]  /*2080*/  MOV R10, R2 ;  /* 0x00000002000a7202 */ /* 0x000fce0000000f00 */
.L_x_118:
[----:B------:R-:W-:Y:S05]  /*2090*/  BSYNC.RECONVERGENT B2 ;  /* 0x0000000000027941 */ /* 0x000fea0003800200 */
.L_x_117:
        /* <DEDUP_REMOVED lines=13> */
[----:B------:R-:W-:Y:S02]  /*2170*/  MOV R2, 0x437f0000 ;  /* 0x437f000000027802 */ /* 0x000fe40000000f00 */
[----:B------:R-:W-:-:S07]  /*2180*/  MOV R4, 0x21a0 ;  /* 0x000021a000047802 */ /* 0x000fce0000000f00 */
[----:B------:R-:W-:Y:S05]  /*2190*/  CALL.REL.NOINC `($__internal_5_$__cuda_sm3x_div_rn_noftz_f32_slowpath) ;  /* 0x0000000800fc7944 */ /* 0x000fea0003c00000 */
[----:B------:R-:W-:-:S07]  /*21a0*/  IMAD.MOV.U32 R9, RZ, RZ, R2 ;  /* 0x000000ffff097224 */ /* 0x000fce00078e0002 */
.L_x_120:
[----:B------:R-:W-:Y:S05]  /*21b0*/  BSYNC.RECONVERGENT B2 ;  /* 0x0000000000027941 */ /* 0x000fea0003800200 */
.L_x_119:
[----:B------:R-:W0:Y:S01]  /*21c0*/  I2F.U8 R3, R6 ;  /* 0x0000000600037306 */ /* 0x000e220000001000 */
[----:B------:R-:W-:Y:S01]  /*21d0*/  HFMA2 R13, -RZ, RZ, 3.748046875, 0 ;  /* 0x437f0000ff0d7431 */ /* 0x000fe200000001ff */
[----:B------:R-:W-:Y:S01]  /*21e0*/  MOV R12, 0x3b808081 ;  /* 0x3b808081000c7802 */ /* 0x000fe20000000f00 */
[----:B------:R-:W-:Y:S04]  /*21f0*/  BSSY.RECONVERGENT B2, `(.L_x_121) ;  /* 0x000000c000027945 */ /* 0x000fe80003800200 */
        /* <DEDUP_REMOVED lines=9> */
[----:B------:R-:W-:Y:S05]  /*2290*/  CALL.REL.NOINC `($__internal_5_$__cuda_sm3x_div_rn_noftz_f32_slowpath) ;  /* 0x0000000800bc7944 */ /* 0x000fea0003c00000 */
[----:B------:R-:W-:-:S07]  /*22a0*/  MOV R12, R2 ;  /* 0x00000002000c7202 */ /* 0x000fce0000000f00 */
.L_x_122:
[----:B------:R-:W-:Y:S05]  /*22b0*/  BSYNC.RECONVERGENT B2 ;  /* 0x0000000000027941 */ /* 0x000fea0003800200 */
.L_x_121:
[----:B------:R-:W0:Y:S01]  /*22c0*/  LDCU UR4, c[0x0][0x3a4] ;  /* 0x00007480ff0477ac */ /* 0x000e220008000800 */
[----:B------:R-:W-:Y:S02]  /*22d0*/  HFMA2 R15, -RZ, RZ, 0.9375, -7.688999176025390625e-06 ;  /* 0x3b808081ff0f7431 */ /* 0x000fe400000001ff */
        /* <DEDUP_REMOVED lines=15> */
.L_x_123:
        /* <DEDUP_REMOVED lines=15> */
[----:B------:R-:W-:Y:S05]  /*24c0*/  CALL.REL.NOINC `($__internal_5_$__cuda_sm3x_div_rn_noftz_f32_slowpath) ;  /* 0x0000000800307944 */ /* 0x000fea0003c00000 */
[----:B------:R-:W-:-:S07]  /*24d0*/  IMAD.MOV.U32 R13, RZ, RZ, R2 ;  /* 0x000000ffff0d7224 */ /* 0x000fce00078e0002 */
.L_x_124:
[----:B------:R-:W0:Y:S01]  /*24e0*/  LDCU.U8 UR4, c[0x0][0x3a4] ;  /* 0x00007480ff0477ac */ /* 0x000e220008000000 */
[----:B------:R-:W-:Y:S01]  /*24f0*/  HFMA2 R3, -RZ, RZ, 3.748046875, 0 ;  /* 0x437f0000ff037431 */ /* 0x000fe200000001ff */
[----:B------:R-:W-:-:S05]  /*2500*/  MOV R2, 0x3b808081 ;  /* 0x3b80808100027802 */ /* 0x000fca0000000f00 */
        /* <DEDUP_REMOVED lines=11> */
[----:B------:R-:W-:Y:S05]  /*25c0*/  CALL.REL.NOINC `($__internal_5_$__cuda_sm3x_div_rn_noftz_f32_slowpath) ;  /* 0x0000000400f07944 */ /* 0x000fea0003c00000 */
[----:B------:R-:W-:-:S07]  /*25d0*/  MOV R3, R2 ;  /* 0x0000000200037202 */ /* 0x000fce0000000f00 */
.L_x_125:
[----:B------:R-:W-:Y:S01]  /*25e0*/  VIADD R2, R0, 0x1800000 ;  /* 0x0180000000027836 */ /* 0x000fe20000000000 */
[----:B------:R-:W-:Y:S04]  /*25f0*/  BSSY.RECONVERGENT B0, `(.L_x_126) ;  /* 0x000000c000007945 */ /* 0x000fe80003800200 */
[----:B------:R-:W-:-:S04]  /*2600*/  LOP3.LUT R2, R2, 0x7f800000, RZ, 0xc0, !PT ;  /* 0x7f80000002027812 */ /* 0x000fc800078ec0ff */
[----:B------:R-:W-:-:S13]  /*2610*/  ISETP.GT.U32.AND P0, PT, R2, 0x1ffffff, PT ;  /* 0x01ffffff0200780c */ /* 0x000fda0003f04070 */
[----:B------:R-:W-:Y:S05]  /*2620*/  @P0 BRA `(.L_x_127) ;  /* 0x0000000000100947 */ /* 0x000fea0003800000 */
[----:B------:R-:W-:-:S07]  /*2630*/  MOV R4, 0x2650 ;  /* 0x0000265000047802 */ /* 0x000fce0000000f00 */
[----:B------:R-:W-:Y:S05]  /*2640*/  CALL.REL.NOINC `($__internal_3_$__cuda_sm20_rcp_rn_f32_slowpath) ;  /* 0x00000000009c7944 */ /* 0x000fea0003c00000 */
[----:B------:R-:W-:Y:S01]  /*2650*/  MOV R2, R6 ;  /* 0x0000000600027202 */ /* 0x000fe20000000f00 */
[----:B------:R-:W-:Y:S06]  /*2660*/  BRA `(.L_x_128) ;  /* 0x0000000000107947 */ /* 0x000fec0003800000 */
.L_x_127:
[----:B------:R-:W0:Y:S02]  /*2670*/  MUFU.RCP R17, R0 ;  /* 0x0000000000117308 */ /* 0x000e240000001000 */
[----:B0-----:R-:W-:-:S04]  /*2680*/  FFMA R2, R0, R17, -1 ;  /* 0xbf80000000027423 */ /* 0x001fc80000000011 */
[----:B------:R-:W-:-:S04]  /*2690*/  FADD.FTZ R2, -R2, -RZ ;  /* 0x800000ff02027221 */ /* 0x000fc80000010100 */
[----:B------:R-:W-:-:S07]  /*26a0*/  FFMA R2, R17, R2, R17 ;  /* 0x0000000211027223 */ /* 0x000fce0000000011 */
.L_x_128:
[----:B------:R-:W-:Y:S05]  /*26b0*/  BSYNC.RECONVERGENT B0 ;  /* 0x0000000000007941 */ /* 0x000fea0003800200 */
.L_x_126:
[C---:B------:R-:W-:Y:S01]  /*26c0*/  FMUL R4, R8.reuse, R15 ;  /* 0x0000000f08047220 */ /* 0x040fe20000400000 */
[----:B------:R-:W-:Y:S01]  /*26d0*/  FADD.SAT R6, RZ, R0 ;  /* 0x00000000ff067221 */ /* 0x000fe20000002000 */
[C---:B------:R-:W-:Y:S01]  /*26e0*/  FMUL R0, R8.reuse, R13 ;  /* 0x0000000d08007220 */ /* 0x040fe20000400000 */
[----:B------:R-:W-:Y:S01]  /*26f0*/  FMUL R8, R8, R3 ;  /* 0x0000000308087220 */ /* 0x000fe20000400000 */
[C---:B------:R-:W-:Y:S01]  /*2700*/  FMUL R15, R7.reuse, R4 ;  /* 0x00000004070f7220 */ /* 0x040fe20000400000 */
[----:B------:R-:W-:Y:S01]  /*2710*/  FMUL R6, R6, 255 ;  /* 0x437f000006067820 */ /* 0x000fe20000400000 */
[C---:B------:R-:W-:Y:S01]  /*2720*/  FMUL R0, R7.reuse, R0 ;  /* 0x0000000007007220 */ /* 0x040fe20000400000 */
[----:B------:R-:W-:Y:S01]  /*2730*/  FMUL R7, R7, R8 ;  /* 0x0000000807077220 */ /* 0x000fe20000400000 */
[-C--:B------:R-:W-:Y:S02]  /*2740*/  FFMA R15, R10, R11.reuse, R15 ;  /* 0x0000000b0a0f7223 */ /* 0x080fe4000000000f */
[-C--:B------:R-:W-:Y:S01]  /*2750*/  FFMA R9, R9, R11.reuse, R0 ;  /* 0x0000000b09097223 */ /* 0x080fe20000000000 */
[----:B------:R-:W-:Y:S01]  /*2760*/  FFMA R7, R12, R11, R7 ;  /* 0x0000000b0c077223 */ /* 0x000fe20000000007 */
[-C--:B------:R-:W-:Y:S01]  /*2770*/  FMUL.SAT R15, R15, R2.reuse ;  /* 0x000000020f0f7220 */ /* 0x080fe20000402000 */
[----:B------:R-:W-:Y:S01]  /*2780*/  F2I.U32.TRUNC.NTZ R6, R6 ;  /* 0x0000000600067305 */ /* 0x000fe2000020f000 */
[-C--:B------:R-:W-:Y:S01]  /*2790*/  FMUL.SAT R9, R9, R2.reuse ;  /* 0x0000000209097220 */ /* 0x080fe20000402000 */
[----:B------:R-:W-:Y:S01]  /*27a0*/  FMUL.SAT R7, R7, R2 ;  /* 0x0000000207077220 */ /* 0x000fe20000402000 */
[----:B------:R-:W-:Y:S01]  /*27b0*/  FMUL R15, R15, 255 ;  /* 0x437f00000f0f7820 */ /* 0x000fe20000400000 */
[----:B------:R-:W0:Y:S01]  /*27c0*/  LDC.64 R2, c[0x0][0x380] ;  /* 0x0000e000ff027b82 */ /* 0x000e220000000a00 */
[----:B------:R-:W-:Y:S01]  /*27d0*/  FMUL R9, R9, 255 ;  /* 0x437f000009097820 */ /* 0x000fe20000400000 */
[----:B------:R-:W-:-:S03]  /*27e0*/  FMUL R7, R7, 255 ;  /* 0x437f000007077820 */ /* 0x000fc60000400000 */
[----:B------:R-:W1:Y:S08]  /*27f0*/  F2I.U32.TRUNC.NTZ R15, R15 ;  /* 0x0000000f000f7305 */ /* 0x000e70000020f000 */
[----:B------:R-:W2:Y:S01]  /*2800*/  F2I.U32.TRUNC.NTZ R9, R9 ;  /* 0x0000000900097305 */ /* 0x000ea2000020f000 */
[----:B-1----:R-:W-:-:S07]  /*2810*/  SHF.L.U32 R0, R15, 0x10, RZ ;  /* 0x000000100f007819 */ /* 0x002fce00000006ff */
[----:B------:R-:W1:Y:S01]  /*2820*/  F2I.U32.TRUNC.NTZ R7, R7 ;  /* 0x0000000700077305 */ /* 0x000e62000020f000 */
[----:B------:R-:W-:Y:S01]  /*2830*/  LOP3.LUT R11, R0, 0xff0000, RZ, 0xc0, !PT ;  /* 0x00ff0000000b7812 */ /* 0x000fe200078ec0ff */
[----:B0-----:R-:W-:-:S03]  /*2840*/  IMAD.WIDE R2, R5, 0x4, R2 ;  /* 0x0000000405027825 */ /* 0x001fc600078e0202 */
[----:B------:R-:W-:Y:S01]  /*2850*/  LEA R6, R6, R11, 0x18 ;  /* 0x0000000b06067211 */ /* 0x000fe200078ec0ff */
[----:B--2---:R-:W-:-:S05]  /*2860*/  IMAD.SHL.U32 R0, R9, 0x100, RZ ;  /* 0x0000010009007824 */ /* 0x004fca00078e00ff */
[----:B------:R-:W-:Y:S02]  /*2870*/  LOP3.LUT R11, R0, 0xff00, RZ, 0xc0, !PT ;  /* 0x0000ff00000b7812 */ /* 0x000fe400078ec0ff */
[----:B-1----:R-:W-:-:S04]  /*2880*/  LOP3.LUT R4, R7, 0xff, RZ, 0xc0, !PT ;  /* 0x000000ff07047812 */ /* 0x002fc800078ec0ff */
[----:B------:R-:W-:-:S05]  /*2890*/  IADD3 R11, PT, PT, R4, R6, R11 ;  /* 0x00000006040b7210 */ /* 0x000fca0007ffe00b */
[----:B------:R-:W-:Y:S01]  /*28a0*/  STG.E desc[UR14][R2.64], R11 ;  /* 0x0000000b02007986 */ /* 0x000fe2000c10190e */
[----:B------:R-:W-:Y:S05]  /*28b0*/  EXIT ;  /* 0x000000000000794d */ /* 0x000fea0003800000 */
        .weak           $__internal_3_$__cuda_sm20_rcp_rn_f32_slowpath
        .type           $__internal_3_$__cuda_sm20_rcp_rn_f32_slowpath,@function
        .size           $__internal_3_$__cuda_sm20_rcp_rn_f32_slowpath,($__internal_4_$__cuda_sm20_sqrt_rn_f32_slowpath - $__internal_3_$__cuda_sm20_rcp_rn_f32_slowpath)
$__internal_3_$__cuda_sm20_rcp_rn_f32_slowpath:
[----:B------:R-:W-:Y:S01]  /*28c0*/  SHF.L.U32 R2, R0, 0x1, RZ ;  /* 0x0000000100027819 */ /* 0x000fe200000006ff */
[----:B------:R-:W-:Y:S03]  /*28d0*/  BSSY.RECONVERGENT B1, `(.L_x_129) ;  /* 0x0000030000017945 */ /* 0x000fe60003800200 */
[----:B------:R-:W-:-:S04]  /*28e0*/  SHF.R.U32.HI R2, RZ, 0x18, R2 ;  /* 0x00000018ff027819 */ /* 0x000fc80000011602 */
[----:B------:R-:W-:-:S13]  /*28f0*/  ISETP.NE.U32.AND P0, PT, R2, RZ, PT ;  /* 0x000000ff0200720c */ /* 0x000fda0003f05070 */
[----:B------:R-:W-:Y:S05]  /*2900*/  @P0 BRA `(.L_x_130) ;  /* 0x0000000000280947 */ /* 0x000fea0003800000 */
[----:B------:R-:W-:-:S05]  /*2910*/  IMAD.SHL.U32 R2, R0, 0x2, RZ ;  /* 0x0000000200027824 */ /* 0x000fca00078e00ff */
[----:B------:R-:W-:-:S13]  /*2920*/  ISETP.NE.AND P0, PT, R2, RZ, PT ;  /* 0x000000ff0200720c */ /* 0x000fda0003f05270 */
[----:B------:R-:W-:Y:S01]  /*2930*/  @P0 FFMA R14, R0, 1.84467440737095516160e+19, RZ ;  /* 0x5f800000000e0823 */ /* 0x000fe200000000ff */
[----:B------:R-:W-:Y:S08]  /*2940*/  @!P0 MUFU.RCP R6, R0 ;  /* 0x0000000000068308 */ /* 0x000ff00000001000 */
[----:B------:R-:W0:Y:S02]  /*2950*/  @P0 MUFU.RCP R17, R14 ;  /* 0x0000000e00110308 */ /* 0x000e240000001000 */
[----:B0-----:R-:W-:-:S04]  /*2960*/  @P0 FFMA R2, R14, R17, -1 ;  /* 0xbf8000000e020423 */ /* 0x001fc80000000011 */
[----:B------:R-:W-:-:S04]  /*2970*/  @P0 FADD.FTZ R2, -R2, -RZ ;  /* 0x800000ff02020221 */ /* 0x000fc80000010100 */
[----:B------:R-:W-:-:S04]  /*2980*/  @P0 FFMA R2, R17, R2, R17 ;  /* 0x0000000211020223 */ /* 0x000fc80000000011 */
[----:B------:R-:W-:Y:S01]  /*2990*/  @P0 FFMA R6, R2, 1.84467440737095516160e+19, RZ ;  /* 0x5f80000002060823 */ /* 0x000fe200000000ff */
[----:B------:R-:W-:Y:S06]  /*29a0*/  BRA `(.L_x_131) ;  /* 0x0000000000887947 */ /* 0x000fec0003800000 */
.L_x_130:
[----:B------:R-:W-:-:S04]  /*29b0*/  IADD3 R6, PT, PT, R2, -0xfd, RZ ;  /* 0xffffff0302067810 */ /* 0x000fc80007ffe0ff */
[----:B------:R-:W-:-:S13]  /*29c0*/  ISETP.GT.U32.AND P0, PT, R6, 0x1, PT ;  /* 0x000000010600780c */ /* 0x000fda0003f04070 */
[----:B------:R-:W-:Y:S05]  /*29d0*/  @P0 BRA `(.L_x_132) ;  /* 0x0000000000780947 */ /* 0x000fea0003800000 */
[----:B------:R-:W-:Y:S01]  /*29e0*/  LOP3.LUT R14, R0, 0x7fffff, RZ, 0xc0, !PT ;  /* 0x007fffff000e7812 */ /* 0x000fe200078ec0ff */
[----:B------:R-:W-:Y:S01]  /*29f0*/  HFMA2 R19, -RZ, RZ, 0, 1.78813934326171875e-07 ;  /* 0x00000003ff137431 */ /* 0x000fe200000001ff */
[----:B------:R-:W-:Y:S02]  /*2a00*/  IADD3 R2, PT, PT, R2, -0xfc, RZ ;  /* 0xffffff0402027810 */ /* 0x000fe40007ffe0ff */
[----:B------:R-:W-:-:S04]  /*2a10*/  LOP3.LUT R14, R14, 0x3f800000, RZ, 0xfc, !PT ;  /* 0x3f8000000e0e7812 */ /* 0x000fc800078efcff */
[----:B------:R-:W0:Y:S01]  /*2a20*/  MUFU.RCP R17, R14 ;  /* 0x0000000e00117308 */ /* 0x000e220000001000 */
[----:B------:R-:W-:Y:S01]  /*2a30*/  SHF.L.U32 R20, R19, R6, RZ ;  /* 0x0000000613147219 */ /* 0x000fe200000006ff */
[----:B0-----:R-:W-:-:S04]  /*2a40*/  FFMA R16, R14, R17, -1 ;  /* 0xbf8000000e107423 */ /* 0x001fc80000000011 */
[----:B------:R-:W-:-:S04]  /*2a50*/  FADD.FTZ R16, -R16, -RZ ;  /* 0x800000ff10107221 */ /* 0x000fc80000010100 */
[CCC-:B------:R-:W-:Y:S01]  /*2a60*/  FFMA.RM R18, R17.reuse, R16.reuse, R17.reuse ;  /* 0x0000001011127223 */ /* 0x1c0fe20000004011 */
[----:B------:R-:W-:-:S04]  /*2a70*/  FFMA.RP R17, R17, R16, R17 ;  /* 0x0000001011117223 */ /* 0x000fc80000008011 */
[C---:B------:R-:W-:Y:S02]  /*2a80*/  LOP3.LUT R16, R18.reuse, 0x7fffff, RZ, 0xc0, !PT ;  /* 0x007fffff12107812 */ /* 0x040fe400078ec0ff */
[----:B------:R-:W-:Y:S02]  /*2a90*/  FSETP.NEU.FTZ.AND P0, PT, R18, R17, PT ;  /* 0x000000111200720b */ /* 0x000fe40003f1d000 */
[----:B------:R-:W-:Y:S02]  /*2aa0*/  LOP3.LUT R17, R16, 0x800000, RZ, 0xfc, !PT ;  /* 0x0080000010117812 */ /* 0x000fe400078efcff */
[----:B------:R-:W-:Y:S02]  /*2ab0*/  SEL R16, RZ, 0xffffffff, !P0 ;  /* 0xffffffffff107807 */ /* 0x000fe40004000000 */
[----:B------:R-:W-:-:S03]  /*2ac0*/  LOP3.LUT R19, R20, R17, RZ, 0xc0, !PT ;  /* 0x0000001114137212 */ /* 0x000fc600078ec0ff */
[----:B------:R-:W-:Y:S01]  /*2ad0*/  IMAD.MOV R16, RZ, RZ, -R16 ;  /* 0x000000ffff107224 */ /* 0x000fe200078e0a10 */
[----:B------:R-:W-:-:S04]  /*2ae0*/  SHF.R.U32.HI R19, RZ, R6, R19 ;  /* 0x00000006ff137219 */ /* 0x000fc80000011613 */
[--C-:B------:R-:W-:Y:S02]  /*2af0*/  LOP3.LUT P1, RZ, R16, R6, R17.reuse, 0xf8, !PT ;  /* 0x0000000610ff7212 */ /* 0x100fe4000782f811 */
[C---:B------:R-:W-:Y:S02]  /*2b00*/  LOP3.LUT P0, RZ, R19.reuse, 0x1, RZ, 0xc0, !PT ;  /* 0x0000000113ff7812 */ /* 0x040fe4000780c0ff */
[----:B------:R-:W-:Y:S02]  /*2b10*/  LOP3.LUT P2, RZ, R19, 0x2, RZ, 0xc0, !PT ;  /* 0x0000000213ff7812 */ /* 0x000fe4000784c0ff */
[----:B------:R-:W-:Y:S02]  /*2b20*/  SHF.R.U32.HI R17, RZ, R2, R17 ;  /* 0x00000002ff117219 */ /* 0x000fe40000011611 */
[----:B------:R-:W-:Y:S02]  /*2b30*/  PLOP3.LUT P0, PT, P0, P1, P2, 0xe0, 0x0 ;  /* 0x000000000000781c */ /* 0x000fe40000703c20 */
[----:B------:R-:W-:-:S02]  /*2b40*/  LOP3.LUT P1, RZ, R0, 0x7fffff, RZ, 0xc0, !PT ;  /* 0x007fffff00ff7812 */ /* 0x000fc4000782c0ff */
[----:B------:R-:W-:-:S04]  /*2b50*/  SEL R6, RZ, 0x1, !P0 ;  /* 0x00000001ff067807 */ /* 0x000fc80004000000 */
[----:B------:R-:W-:-:S04]  /*2b60*/  IADD3 R6, PT, PT, -R6, RZ, RZ ;  /* 0x000000ff06067210 */ /* 0x000fc80007ffe1ff */
[----:B------:R-:W-:-:S13]  /*2b70*/  ISETP.GE.AND P0, PT, R6, RZ, PT ;  /* 0x000000ff0600720c */ /* 0x000fda0003f06270 */
[----:B------:R-:W-:-:S05]  /*2b80*/  @!P0 VIADD R17, R17, 0x1 ;  /* 0x0000000111118836 */ /* 0x000fca0000000000 */
[----:B------:R-:W-:-:S04]  /*2b90*/  @!P1 SHF.L.U32 R17, R17, 0x1, RZ ;  /* 0x0000000111119819 */ /* 0x000fc800000006ff */
[----:B------:R-:W-:Y:S01]  /*2ba0*/  LOP3.LUT R6, R17, 0x80000000, R0, 0xf8, !PT ;  /* 0x8000000011067812 */ /* 0x000fe200078ef800 */
[----:B------:R-:W-:Y:S06]  /*2bb0*/  BRA `(.L_x_131) ;  /* 0x0000000000047947 */ /* 0x000fec0003800000 */
.L_x_132:
[----:B------:R0:W1:Y:S02]  /*2bc0*/  MUFU.RCP R6, R0 ;  /* 0x0000000000067308 */ /* 0x0000640000001000 */
.L_x_131:
[----:B------:R-:W-:Y:S05]  /*2bd0*/  BSYNC.RECONVERGENT B1 ;  /* 0x0000000000017941 */ /* 0x000fea0003800200 */
.L_x_129:
[----:B------:R-:W-:Y:S01]  /*2be0*/  MOV R16, R4 ;  /* 0x0000000400107202 */ /* 0x000fe20000000f00 */
[----:B------:R-:W-:-:S04]  /*2bf0*/  IMAD.MOV.U32 R17, RZ, RZ, 0x0 ;  /* 0x00000000ff117424 */ /* 0x000fc800078e00ff */
[----:B01----:R-:W-:Y:S05]  /*2c00*/  RET.REL.NODEC R16 `(_ZN13CaptionEngine4CUDA18kernel_drop_shadowEPjPKjiifffjf) ;  /* 0xffffffd010fc7950 */ /* 0x003fea0003c3ffff */
        .weak           $__internal_4_$__cuda_sm20_sqrt_rn_f32_slowpath
        .type           $__internal_4_$__cuda_sm20_sqrt_rn_f32_slowpath,@function
        .size           $__internal_4_$__cuda_sm20_sqrt_rn_f32_slowpath,($__internal_5_$__cuda_sm3x_div_rn_noftz_f32_slowpath - $__internal_4_$__cuda_sm20_sqrt_rn_f32_slowpath)
$__internal_4_$__cuda_sm20_sqrt_rn_f32_slowpath:
[----:B------:R-:W-:-:S13]  /*2c10*/  LOP3.LUT P0, RZ, R2, 0x7fffffff, RZ, 0xc0, !PT ;  /* 0x7fffffff02ff7812 */ /* 0x000fda000780c0ff */
[----:B------:R-:W-:Y:S01]  /*2c20*/  @!P0 MOV R3, R2 ;  /* 0x0000000200038202 */ /* 0x000fe20000000f00 */
[----:B------:R-:W-:Y:S06]  /*2c30*/  @!P0 BRA `(.L_x_133) ;  /* 0x0000000000448947 */ /* 0x000fec0003800000 */
[----:B------:R-:W-:-:S13]  /*2c40*/  FSETP.GEU.FTZ.AND P0, PT, R2, RZ, PT ;  /* 0x000000ff0200720b */ /* 0x000fda0003f1e000 */
[----:B------:R-:W-:Y:S01]  /*2c50*/  @!P0 MOV R3, 0x7fffffff ;  /* 0x7fffffff00038802 */ /* 0x000fe20000000f00 */
[----:B------:R-:W-:Y:S06]  /*2c60*/  @!P0 BRA `(.L_x_133) ;  /* 0x0000000000388947 */ /* 0x000fec0003800000 */
[----:B------:R-:W-:-:S13]  /*2c70*/  FSETP.GTU.FTZ.AND P0, PT, |R2|, +INF , PT ;  /* 0x7f8000000200780b */ /* 0x000fda0003f1c200 */
[----:B------:R-:W-:Y:S01]  /*2c80*/  @P0 FADD.FTZ R3, R2, 1 ;  /* 0x3f80000002030421 */ /* 0x000fe20000010000 */
[----:B------:R-:W-:Y:S06]  /*2c90*/  @P0 BRA `(.L_x_133) ;  /* 0x00000000002c0947 */ /* 0x000fec0003800000 */
[----:B------:R-:W-:-:S13]  /*2ca0*/  FSETP.NEU.FTZ.AND P0, PT, |R2|, +INF , PT ;  /* 0x7f8000000200780b */ /* 0x000fda0003f1d200 */
[----:B------:R-:W-:Y:S01]  /*2cb0*/  @!P0 IMAD.MOV.U32 R3, RZ, RZ, R2 ;  /* 0x000000ffff038224 */ /* 0x000fe200078e0002 */
[----:B------:R-:W-:Y:S06]  /*2cc0*/  @!P0 BRA `(.L_x_133) ;  /* 0x0000000000208947 */ /* 0x000fec0003800000 */
[----:B------:R-:W-:-:S04]  /*2cd0*/  FFMA R2, R2, 1.84467440737095516160e+19, RZ ;  /* 0x5f80000002027823 */ /* 0x000fc800000000ff */
[----:B------:R-:W0:Y:S02]  /*2ce0*/  MUFU.RSQ R17, R2 ;  /* 0x0000000200117308 */ /* 0x000e240000001400 */
[----:B0-----:R-:W-:Y:S01]  /*2cf0*/  FMUL.FTZ R3, R2, R17 ;  /* 0x0000001102037220 */ /* 0x001fe20000410000 */
[----:B------:R-:W-:-:S03]  /*2d00*/  FMUL.FTZ R18, R17, 0.5 ;  /* 0x3f00000011127820 */ /* 0x000fc60000410000 */
[----:B------:R-:W-:-:S04]  /*2d10*/  FADD.FTZ R16, -R3, -RZ ;  /* 0x800000ff03107221 */ /* 0x000fc80000010100 */
[----:B------:R-:W-:-:S04]  /*2d20*/  FFMA R16, R3, R16, R2 ;  /* 0x0000001003107223 */ /* 0x000fc80000000002 */
[----:B------:R-:W-:-:S04]  /*2d30*/  FFMA R3, R16, R18, R3 ;  /* 0x0000001210037223 */ /* 0x000fc80000000003 */
[----:B------:R-:W-:-:S07]  /*2d40*/  FMUL.FTZ R3, R3, 2.3283064365386962891e-10 ;  /* 0x2f80000003037820 */ /* 0x000fce0000410000 */
.L_x_133:
[----:B------:R-:W-:Y:S01]  /*2d50*/  MOV R16, R3 ;  /* 0x0000000300107202 */ /* 0x000fe20000000f00 */
[----:B------:R-:W-:Y:S01]  /*2d60*/  IMAD.MOV.U32 R3, RZ, RZ, 0x0 ;  /* 0x00000000ff037424 */ /* 0x000fe200078e00ff */
[----:B------:R-:W-:-:S04]  /*2d70*/  MOV R2, R4 ;  /* 0x0000000400027202 */ /* 0x000fc80000000f00 */
[----:B------:R-:W-:Y:S05]  /*2d80*/  RET.REL.NODEC R2 `(_ZN13CaptionEngine4CUDA18kernel_drop_shadowEPjPKjiifffjf) ;  /* 0xffffffd0029c7950 */ /* 0x000fea0003c3ffff */
        .weak           $__internal_5_$__cuda_sm3x_div_rn_noftz_f32_slowpath
        .type           $__internal_5_$__cuda_sm3x_div_rn_noftz_f32_slowpath,@function
        .size           $__internal_5_$__cuda_sm3x_div_rn_noftz_f32_slowpath,(.L_x_462 - $__internal_5_$__cuda_sm3x_div_rn_noftz_f32_slowpath)
$__internal_5_$__cuda_sm3x_div_rn_noftz_f32_slowpath:
[----:B------:R-:W-:Y:S01]  /*2d90*/  SHF.R.U32.HI R16, RZ, 0x17, R2 ;  /* 0x00000017ff107819 */ /* 0x000fe20000011602 */
[----:B------:R-:W-:Y:S01]  /*2da0*/  BSSY.RECONVERGENT B0, `(.L_x_134) ;  /* 0x0000062000007945 */ /* 0x000fe20003800200 */
[----:B------:R-:W-:Y:S02]  /*2db0*/  SHF.R.U32.HI R18, RZ, 0x17, R3 ;  /* 0x00000017ff127819 */ /* 0x000fe40000011603 */
[----:B------:R-:W-:Y:S02]  /*2dc0*/  LOP3.LUT R16, R16, 0xff, RZ, 0xc0, !PT ;  /* 0x000000ff10107812 */ /* 0x000fe400078ec0ff */
[----:B------:R-:W-:Y:S02]  /*2dd0*/  LOP3.LUT R18, R18, 0xff, RZ, 0xc0, !PT ;  /* 0x000000ff12127812 */ /* 0x000fe400078ec0ff */
[----:B------:R-:W-:Y:S02]  /*2de0*/  IADD3 R20, PT, PT, R16, -0x1, RZ ;  /* 0xffffffff10147810 */ /* 0x000fe40007ffe0ff */
[----:B------:R-:W-:-:S02]  /*2df0*/  IADD3 R21, PT, PT, R18, -0x1, RZ ;  /* 0xffffffff12157810 */ /* 0x000fc40007ffe0ff */
        /* <DEDUP_REMOVED lines=23> */
[----:B------:R-:W-:Y:S01]  /*2f70*/  @!P0 FFMA R3, R3, 1.84467440737095516160e+19, RZ ;  /* 0x5f80000003038823 */ /* 0x000fe200000000ff */
[----:B------:R-:W-:Y:S01]  /*2f80*/  @!P0 MOV R17, 0xffffffc0 ;  /* 0xffffffc000118802 */ /* 0x000fe20000000f00 */
[----:B------:R-:W-:-:S04]  /*2f90*/  @!P1 FFMA R2, R2, 1.84467440737095516160e+19, RZ ;  /* 0x5f80000002029823 */ /* 0x000fc800000000ff */
[----:B------:R-:W-:-:S07]  /*2fa0*/  @!P1 VIADD R17, R17, 0x40 ;  /* 0x0000004011119836 */ /* 0x000fce0000000000 */
.L_x_135:
[----:B------:R-:W-:Y:S01]  /*2fb0*/  LEA R21, R16, 0xc0800000, 0x17 ;  /* 0xc080000010157811 */ /* 0x000fe200078eb8ff */
[----:B------:R-:W-:Y:S01]  /*2fc0*/  BSSY.RECONVERGENT B1, `(.L_x_140) ;  /* 0x0000036000017945 */ /* 0x000fe20003800200 */
[----:B------:R-:W-:Y:S02]  /*2fd0*/  IADD3 R18, PT, PT, R18, -0x7f, RZ ;  /* 0xffffff8112127810 */ /* 0x000fe40007ffe0ff */
[----:B------:R-:W-:Y:S02]  /*2fe0*/  IADD3 R22, PT, PT, -R21, R2, RZ ;  /* 0x0000000215167210 */ /* 0x000fe40007ffe1ff */
[C---:B------:R-:W-:Y:S01]  /*2ff0*/  IADD3 R16, PT, PT, R18.reuse, 0x7f, -R16 ;  /* 0x0000007f12107810 */ /* 0x040fe20007ffe810 */
[----:B------:R-:W-:Y:S01]  /*3000*/  IMAD R2, R18, -0x800000, R3 ;  /* 0xff80000012027824 */ /* 0x000fe200078e0203 */
[----:B------:R-:W0:Y:S01]  /*3010*/  MUFU.RCP R20, R22 ;  /* 0x0000001600147308 */ /* 0x000e220000001000 */
[----:B------:R-:W-:Y:S01]  /*3020*/  FADD.FTZ R21, -R22, -RZ ;  /* 0x800000ff16157221 */ /* 0x000fe20000010100 */
[----:B------:R-:W-:-:S03]  /*3030*/  IADD3 R17, PT, PT, R16, R17, RZ ;  /* 0x0000001110117210 */ /* 0x000fc60007ffe0ff */
[----:B0-----:R-:W-:-:S04]  /*3040*/  FFMA R23, R20, R21, 1 ;  /* 0x3f80000014177423 */ /* 0x001fc80000000015 */
[----:B------:R-:W-:-:S04]  /*3050*/  FFMA R23, R20, R23, R20 ;  /* 0x0000001714177223 */ /* 0x000fc80000000014 */
[----:B------:R-:W-:-:S04]  /*3060*/  FFMA R20, R2, R23, RZ ;  /* 0x0000001702147223 */ /* 0x000fc800000000ff */
[----:B------:R-:W-:-:S04]  /*3070*/  FFMA R3, R21, R20, R2 ;  /* 0x0000001415037223 */ /* 0x000fc80000000002 */
[----:B------:R-:W-:-:S04]  /*3080*/  FFMA R20, R23, R3, R20 ;  /* 0x0000000317147223 */ /* 0x000fc80000000014 */
[----:B------:R-:W-:-:S04]  /*3090*/  FFMA R21, R21, R20, R2 ;  /* 0x0000001415157223 */ /* 0x000fc80000000002 */
        /* <DEDUP_REMOVED lines=17> */
[C---:B------:R-:W-:Y:S02]  /*31b0*/  IADD3 R18, PT, PT, R3.reuse, 0x20, RZ ;  /* 0x0000002003127810 */ /* 0x040fe40007ffe0ff */
[----:B------:R-:W-:Y:S02]  /*31c0*/  LOP3.LUT R16, R16, 0x7fffff, RZ, 0xc0, !PT ;  /* 0x007fffff10107812 */ /* 0x000fe400078ec0ff */
[C---:B------:R-:W-:Y:S02]  /*31d0*/  ISETP.NE.AND P2, PT, R3.reuse, RZ, PT ;  /* 0x000000ff0300720c */ /* 0x040fe40003f45270 */
[----:B------:R-:W-:Y:S02]  /*31e0*/  LOP3.LUT R21, R16, 0x800000, RZ, 0xfc, !PT ;  /* 0x0080000010157812 */ /* 0x000fe400078efcff */
[----:B------:R-:W-:-:S02]  /*31f0*/  ISETP.NE.AND P1, PT, R3, RZ, PT ;  /* 0x000000ff0300720c */ /* 0x000fc40003f25270 */
        /* <DEDUP_REMOVED lines=14> */
.L_x_142:
[----:B------:R-:W-:-:S04]  /*32e0*/  LOP3.LUT R2, R2, 0x80000000, RZ, 0xc0, !PT ;  /* 0x8000000002027812 */ /* 0x000fc800078ec0ff */
[----:B------:R-:W-:Y:S01]  /*32f0*/  LOP3.LUT R2, R2, 0x7f800000, RZ, 0xfc, !PT ;  /* 0x7f80000002027812 */ /* 0x000fe200078efcff */
[----:B------:R-:W-:Y:S06]  /*3300*/  BRA `(.L_x_143) ;  /* 0x0000000000047947 */ /* 0x000fec0003800000 */
.L_x_141:
[----:B------:R-:W-:-:S07]  /*3310*/  LEA R2, R17, R2, 0x17 ;  /* 0x0000000211027211 */ /* 0x000fce00078eb8ff */
.L_x_143:
[----:B------:R-:W-:Y:S05]  /*3320*/  BSYNC.RECONVERGENT B1 ;  /* 0x0000000000017941 */ /* 0x000fea0003800200 */
.L_x_140:
[----:B------:R-:W-:Y:S05]  /*3330*/  BRA `(.L_x_144) ;  /* 0x0000000000207947 */ /* 0x000fea0003800000 */
.L_x_139:
[----:B------:R-:W-:-:S04]  /*3340*/  LOP3.LUT R2, R2, 0x80000000, R3, 0x48, !PT ;  /* 0x8000000002027812 */ /* 0x000fc800078e4803 */
[----:B------:R-:W-:Y:S01]  /*3350*/  LOP3.LUT R2, R2, 0x7f800000, RZ, 0xfc, !PT ;  /* 0x7f80000002027812 */ /* 0x000fe200078efcff */
[----:B------:R-:W-:Y:S06]  /*3360*/  BRA `(.L_x_144) ;  /* 0x0000000000147947 */ /* 0x000fec0003800000 */
.L_x_138:
[----:B------:R-:W-:Y:S01]  /*3370*/  LOP3.LUT R2, R2, 0x80000000, R3, 0x48, !PT ;  /* 0x8000000002027812 */ /* 0x000fe200078e4803 */
[----:B------:R-:W-:Y:S06]  /*3380*/  BRA `(.L_x_144) ;  /* 0x00000000000c7947 */ /* 0x000fec0003800000 */
.L_x_137:
[----:B------:R-:W0:Y:S01]  /*3390*/  MUFU.RSQ R2, -QNAN ;  /* 0xffc0000000027908 */ /* 0x000e220000001400 */
[----:B------:R-:W-:Y:S05]  /*33a0*/  BRA `(.L_x_144) ;  /* 0x0000000000047947 */ /* 0x000fea0003800000 */
.L_x_136:
[----:B------:R-:W-:-:S07]  /*33b0*/  FADD.FTZ R2, R3, R2 ;  /* 0x0000000203027221 */ /* 0x000fce0000010000 */
.L_x_144:
[----:B------:R-:W-:Y:S05]  /*33c0*/  BSYNC.RECONVERGENT B0 ;  /* 0x0000000000007941 */ /* 0x000fea0003800200 */
.L_x_134:
[----:B------:R-:W-:Y:S01]  /*33d0*/  HFMA2 R17, -RZ, RZ, 0, 0 ;  /* 0x00000000ff117431 */ /* 0x000fe200000001ff */
[----:B------:R-:W-:-:S04]  /*33e0*/  MOV R16, R4 ;  /* 0x0000000400107202 */ /* 0x000fc80000000f00 */
[----:B0-----:R-:W-:Y:S05]  /*33f0*/  RET.REL.NODEC R16 `(_ZN13CaptionEngine4CUDA18kernel_drop_shadowEPjPKjiifffjf) ;  /* 0xffffffcc10007950 */ /* 0x001fea0003c3ffff */
.L_x_145:
        /* <DEDUP_REMOVED lines=16> */
.L_x_462:


//--------------------- .text._ZN13CaptionEngine4CUDA18kernel_text_strokeEPjPKjiifj --------------------------
	.section	.text._ZN13CaptionEngine4CUDA18kernel_text_strokeEPjPKjiifj,"ax",@progbits
	.align	128
        .global         _ZN13CaptionEngine4CUDA18kernel_text_strokeEPjPKjiifj
        .type           _ZN13CaptionEngine4CUDA18kernel_text_strokeEPjPKjiifj,@function
        .size           _ZN13CaptionEngine4CUDA18kernel_text_strokeEPjPKjiifj,(.L_x_464 - _ZN13CaptionEngine4CUDA18kernel_text_strokeEPjPKjiifj)
        .other          _ZN13CaptionEngine4CUDA18kernel_text_strokeEPjPKjiifj,@"STO_CUDA_ENTRY STV_DEFAULT"
_ZN13CaptionEngine4CUDA18kernel_text_strokeEPjPKjiifj:
.text._ZN13CaptionEngine4CUDA18kernel_text_strokeEPjPKjiifj:
        /* <DEDUP_REMOVED lines=15> */
[----:B------:R-:W-:-:S04]  /*00f0*/  IMAD R12, R14, UR6, R13 ;  /* 0x000000060e0c7c24 */ /* 0x000fc8000f8e020d */
[----:B0-----:R-:W-:-:S05]  /*0100*/  IMAD.WIDE R2, R12, 0x4, R2 ;  /* 0x000000040c027825 */ /* 0x001fca00078e0202 */
[----:B-1----:R-:W2:Y:S01]  /*0110*/  LDG.E R11, desc[UR12][R2.64] ;  /* 0x0000000c020b7981 */ /* 0x002ea2000c1e1900 */
[----:B------:R-:W-:Y:S02]  /*0120*/  HFMA2 R5, -RZ, RZ, 0.9375, -7.688999176025390625e-06 ;  /* 0x3b808081ff057431 */ /* 0x000fe400000001ff */
[----:B------:R-:W-:Y:S01]  /*0130*/  IMAD.MOV.U32 R0, RZ, RZ, 0x437f0000 ;  /* 0x437f0000ff007424 */ /* 0x000fe200078e00ff */
[----:B------:R-:W-:Y:S03]  /*0140*/  BSSY.RECONVERGENT B0, `(.L_x_146) ;  /* 0x000000d000007945 */ /* 0x000fe60003800200 */
[----:B------:R-:W-:-:S04]  /*0150*/  FFMA R0, R5, -R0, 1 ;  /* 0x3f80000005007423 */ /* 0x000fc80000000800 */
[----:B------:R-:W-:Y:S01]  /*0160*/  FFMA R0, R0, R5, 0.0039215688593685626984 ;  /* 0x3b80808100007423 */ /* 0x000fe20000000005 */
[----:B--2---:R-:W0:Y:S08]  /*0170*/  I2F.U8 R21, R11.B3 ;  /* 0x3000000b00157306 */ /* 0x004e300000001000 */
[----:B0-----:R-:W0:Y:S01]  /*0180*/  FCHK P0, R21, 255 ;  /* 0x437f000015007902 */ /* 0x001e220000000000 */
[----:B------:R-:W-:-:S04]  /*0190*/  FFMA R10, R21, R0, RZ ;  /* 0x00000000150a7223 */ /* 0x000fc800000000ff */
[----:B------:R-:W-:-:S04]  /*01a0*/  FFMA R5, R10, -255, R21 ;  /* 0xc37f00000a057823 */ /* 0x000fc80000000015 */
[----:B------:R-:W-:Y:S01]  /*01b0*/  FFMA R10, R0, R5, R10 ;  /* 0x00000005000a7223 */ /* 0x000fe2000000000a */
[----:B0-----:R-:W-:Y:S06]  /*01c0*/  @!P0 BRA `(.L_x_147) ;  /* 0x0000000000108947 */ /* 0x001fec0003800000 */
[----:B------:R-:W-:Y:S02]  /*01d0*/  MOV R0, 0x437f0000 ;  /* 0x437f000000007802 */ /* 0x000fe40000000f00 */
[----:B------:R-:W-:-:S07]  /*01e0*/  MOV R16, 0x200 ;  /* 0x0000020000107802 */ /* 0x000fce0000000f00 */
[----:B------:R-:W-:Y:S05]  /*01f0*/  CALL.REL.NOINC `($__internal_7_$__cuda_sm3x_div_rn_noftz_f32_slowpath) ;  /* 0x0000002400187944 */ /* 0x000fea0003c00000 */
[----:B------:R-:W-:-:S07]  /*0200*/  IMAD.MOV.U32 R10, RZ, RZ, R0 ;  /* 0x000000ffff0a7224 */ /* 0x000fce00078e0000 */
.L_x_147:
[----:B------:R-:W-:Y:S05]  /*0210*/  BSYNC.RECONVERGENT B0 ;  /* 0x0000000000007941 */ /* 0x000fea0003800200 */
.L_x_146:
[----:B------:R-:W-:-:S13]  /*0220*/  FSETP.GT.AND P0, PT, R10, 0.99000000953674316406, PT ;  /* 0x3f7d70a40a00780b */ /* 0x000fda0003f04000 */
[----:B------:R-:W0:Y:S02]  /*0230*/  @P0 LDC.64 R2, c[0x0][0x380] ;  /* 0x0000e000ff020b82 */ /* 0x000e240000000a00 */
[----:B0-----:R-:W-:-:S05]  /*0240*/  @P0 IMAD.WIDE R2, R12, 0x4, R2 ;  /* 0x000000040c020825 */ /* 0x001fca00078e0202 */
[----:B------:R0:W-:Y:S01]  /*0250*/  @P0 STG.E desc[UR12][R2.64], R11 ;  /* 0x0000000b02000986 */ /* 0x0001e2000c10190c */
[----:B------:R-:W-:Y:S05]  /*0260*/  @P0 EXIT ;  /* 0x000000000000094d */ /* 0x000fea0003800000 */
[----:B------:R-:W1:Y:S01]  /*0270*/  LDCU UR4, c[0x0][0x398] ;  /* 0x00007300ff0477ac */ /* 0x000e620008000800 */
[----:B------:R-:W-:Y:S01]  /*0280*/  MOV R9, RZ ;  /* 0x000000ff00097202 */ /* 0x000fe20000000f00 */
[----:B-1----:R-:W1:Y:S02]  /*0290*/  F2I.TRUNC.NTZ R0, UR4 ;  /* 0x0000000400007d05 */ /* 0x002e64000820f100 */
[----:B-1----:R-:W-:-:S13]  /*02a0*/  R2UR UR14, R0 ;  /* 0x00000000000e72ca */ /* 0x002fda00000e0000 */
[----:B------:R-:W-:-:S09]  /*02b0*/  UISETP.GE.AND UP0, UPT, UR14, URZ, UPT ;  /* 0x000000ff0e00728c */ /* 0x000fd2000bf06270 */
[----:B------:R-:W-:Y:S05]  /*02c0*/  BRA.U !UP0, `(.L_x_148) ;  /* 0x0000001d08147547 */ /* 0x000fea000b800000 */
[----:B------:R-:W1:Y:S01]  /*02d0*/  LDCU.64 UR6, c[0x0][0x390] ;  /* 0x00007200ff0677ac */ /* 0x000e620008000a00 */
[----:B------:R-:W-:Y:S02]  /*02e0*/  HFMA2 R9, -RZ, RZ, 0, 0 ;  /* 0x00000000ff097431 */ /* 0x000fe400000001ff */
[----:B------:R-:W-:Y:S01]  /*02f0*/  VIADD R8, R13, -UR14 ;  /* 0x8000000e0d087c36 */ /* 0x000fe20008000000 */
[----:B------:R-:W-:Y:S02]  /*0300*/  USHF.L.U32 UR5, UR14, 0x1, URZ ;  /* 0x000000010e057899 */ /* 0x000fe400080006ff */
[----:B------:R-:W-:Y:S02]  /*0310*/  UIADD3 UR9, UPT, UPT, -UR14, URZ, URZ ;  /* 0x000000ff0e097290 */ /* 0x000fe4000fffe1ff */
[----:B-1----:R-:W-:Y:S02]  /*0320*/  UIADD3 UR4, UPT, UPT, UR6, -0x1, URZ ;  /* 0xffffffff06047890 */ /* 0x002fe4000fffe0ff */
[----:B------:R-:W-:-:S02]  /*0330*/  ULOP3.LUT UR6, UR5, 0xfffffffc, URZ, 0xc0, !UPT ;  /* 0xfffffffc05067892 */ /* 0x000fc4000f8ec0ff */
[----:B------:R-:W-:Y:S02]  /*0340*/  UIADD3 UR5, UPT, UPT, -UR14, 0x1, URZ ;  /* 0x000000010e057890 */ /* 0x000fe4000fffe1ff */
[----:B------:R-:W-:Y:S01]  /*0350*/  I2FP.F32.S32 R0, UR4 ;  /* 0x0000000400007c45 */ /* 0x000fe20008201400 */
[----:B------:R-:W-:Y:S02]  /*0360*/  UIADD3 UR4, UPT, UPT, UR7, -0x1, URZ ;  /* 0xffffffff07047890 */ /* 0x000fe4000fffe0ff */
[----:B------:R-:W-:Y:S01]  /*0370*/  UIADD3 UR10, UPT, UPT, -UR6, URZ, URZ ;  /* 0x000000ff060a7290 */ /* 0x000fe2000fffe1ff */
[----:B------:R-:W-:-:S03]  /*0380*/  R2UR UR15, R0 ;  /* 0x00000000000f72ca */ /* 0x000fc600000e0000 */
[----:B------:R-:W-:Y:S01]  /*0390*/  I2FP.F32.U32 R7, UR4 ;  /* 0x0000000400077c45 */ /* 0x000fe20008201000 */
[----:B------:R-:W-:-:S11]  /*03a0*/  UMOV UR4, UR9 ;  /* 0x0000000900047c82 */ /* 0x000fd60008000000 */
.L_x_194:
[----:B------:R-:W-:Y:S01]  /*03b0*/  IADD3 R0, PT, PT, R14, UR4, RZ ;  /* 0x000000040e007c10 */ /* 0x000fe2000fffe0ff */
[----:B------:R-:W-:Y:S01]  /*03c0*/  UISETP.GE.U32.AND UP1, UPT, UR14, 0x2, UPT ;  /* 0x000000020e00788c */ /* 0x000fe2000bf26070 */
        /* <DEDUP_REMOVED lines=8> */
[----:B--2---:R1:W2:Y:S01]  /*0450*/  F2I.TRUNC.NTZ R6, R0 ;  /* 0x0000000000067305 */ /* 0x0042a2000020f100 */
[----:B---3--:R-:W-:Y:S05]  /*0460*/  BRA.U !UP1, `(.L_x_149) ;  /* 0x0000000d09c07547 */ /* 0x008fea000b800000 */
[----:B------:R-:W3:Y:S01]  /*0470*/  LDC R5, c[0x0][0x398] ;  /* 0x0000e600ff057b82 */ /* 0x000ee20000000800 */
[----:B------:R-:W-:Y:S01]  /*0480*/  IMAD.MOV.U32 R4, RZ, RZ, R8 ;  /* 0x000000ffff047224 */ /* 0x000fe200078e0008 */
[----:B------:R-:W4:Y:S01]  /*0490*/  LDCU UR17, c[0x0][0x398] ;  /* 0x00007300ff1177ac */ /* 0x000f220008000800 */
[----:B------:R-:W1:Y:S05]  /*04a0*/  LDCU UR16, c[0x0][0x390] ;  /* 0x00007200ff1077ac */ /* 0x000e6a0008000800 */
[----:B0-----:R-:W0:Y:S01]  /*04b0*/  LDC.64 R2, c[0x0][0x388] ;  /* 0x0000e200ff027b82 */ /* 0x001e220000000a00 */
[----:B------:R-:W-:Y:S01]  /*04c0*/  UMOV UR6, UR10 ;  /* 0x0000000a00067c82 */ /* 0x000fe20008000000 */
[----:B------:R-:W-:-:S05]  /*04d0*/  UMOV UR7, UR5 ;  /* 0x0000000500077c82 */ /* 0x000fca0008000000 */
.L_x_174:
[----:B------:R-:W-:Y:S02]  /*04e0*/  UIADD3 UR8, UPT, UPT, UR7, -0x1, URZ ;  /* 0xffffffff07087890 */ /* 0x000fe4000fffe0ff */
[----:B------:R-:W-:Y:S02]  /*04f0*/  UIADD3 UR6, UPT, UPT, UR6, 0x4, URZ ;  /* 0x0000000406067890 */ /* 0x000fe4000fffe0ff */
[----:B------:R-:W-:Y:S02]  /*0500*/  UIMAD UR8, UR8, UR8, UR11 ;  /* 0x00000008080872a4 */ /* 0x000fe4000f8e020b */
[----:B------:R-:W-:-:S04]  /*0510*/  UISETP.NE.AND UP1, UPT, UR6, URZ, UPT ;  /* 0x000000ff0600728c */ /* 0x000fc8000bf25270 */
[----:B------:R-:W-:-:S04]  /*0520*/  I2FP.F32.U32 R15, UR8 ;  /* 0x00000008000f7c45 */ /* 0x000fc80008201000 */
[----:B------:R-:W-:Y:S01]  /*0530*/  IADD3 R16, PT, PT, R15, -0xd000000, RZ ;  /* 0xf30000000f107810 */ /* 0x000fe20007ffe0ff */
[----:B-1----:R1:W0:Y:S03]  /*0540*/  MUFU.RSQ R0, R15 ;  /* 0x0000000f00007308 */ /* 0x0022260000001400 */
[----:B------:R-:W-:-:S13]  /*0550*/  ISETP.GT.U32.AND P0, PT, R16, 0x727fffff, PT ;  /* 0x727fffff1000780c */ /* 0x000fda0003f04070 */
[----:B-1----:R-:W-:Y:S05]  /*0560*/  @!P0 BRA `(.L_x_150) ;  /* 0x0000000000108947 */ /* 0x002fea0003800000 */
[----:B0-----:R-:W-:Y:S02]  /*0570*/  MOV R0, R15 ;  /* 0x0000000f00007202 */ /* 0x001fe40000000f00 */
[----:B------:R-:W-:-:S07]  /*0580*/  MOV R20, 0x5a0 ;  /* 0x000005a000147802 */ /* 0x000fce0000000f00 */
[----:B--234-:R-:W-:Y:S05]  /*0590*/  CALL.REL.NOINC `($__internal_6_$__cuda_sm20_sqrt_rn_f32_slowpath) ;  /* 0x0000001c00d47944 */ /* 0x01cfea0003c00000 */
[----:B------:R-:W-:Y:S05]  /*05a0*/  BRA `(.L_x_151) ;  /* 0x0000000000107947 */ /* 0x000fea0003800000 */
.L_x_150:
[----:B0-----:R-:W-:Y:S01]  /*05b0*/  FMUL.FTZ R26, R15, R0 ;  /* 0x000000000f1a7220 */ /* 0x001fe20000410000 */
[----:B------:R-:W-:-:S03]  /*05c0*/  FMUL.FTZ R0, R0, 0.5 ;  /* 0x3f00000000007820 */ /* 0x000fc60000410000 */
[----:B------:R-:W-:-:S04]  /*05d0*/  FFMA R15, -R26, R26, R15 ;  /* 0x0000001a1a0f7223 */ /* 0x000fc8000000010f */
[----:B------:R-:W-:-:S07]  /*05e0*/  FFMA R26, R15, R0, R26 ;  /* 0x000000000f1a7223 */ /* 0x000fce000000001a */
.L_x_151:
[----:B----4-:R-:W-:-:S13]  /*05f0*/  FSETP.GT.AND P0, PT, R26, UR17, PT ;  /* 0x000000111a007c0b */ /* 0x010fda000bf04000 */
[----:B------:R-:W-:Y:S05]  /*0600*/  @P0 BRA `(.L_x_152) ;  /* 0x00000000009c0947 */ /* 0x000fea0003800000 */
[----:B------:R-:W-:-:S04]  /*0610*/  I2FP.F32.S32 R0, R4 ;  /* 0x0000000400007245 */ /* 0x000fc80000201400 */
[----:B------:R-:W-:-:S04]  /*0620*/  FMNMX R0, RZ, R0, !PT ;  /* 0x00000000ff007209 */ /* 0x000fc80007800000 */
[----:B------:R-:W-:-:S04]  /*0630*/  FMNMX R0, R0, UR15, PT ;  /* 0x0000000f00007c09 */ /* 0x000fc8000b800000 */
[----:B------:R-:W2:Y:S02]  /*0640*/  F2I.TRUNC.NTZ R15, R0 ;  /* 0x00000000000f7305 */ /* 0x000ea4000020f100 */
[----:B--2---:R-:W-:-:S04]  /*0650*/  IMAD R15, R6, UR16, R15 ;  /* 0x00000010060f7c24 */ /* 0x004fc8000f8e020f */
[----:B------:R-:W-:-:S06]  /*0660*/  IMAD.WIDE R16, R15, 0x4, R2 ;  /* 0x000000040f107825 */ /* 0x000fcc00078e0202 */
[----:B------:R-:W2:Y:S01]  /*0670*/  LDG.E.U8 R16, desc[UR12][R16.64+0x3] ;  /* 0x0000030c10107981 */ /* 0x000ea2000c1e1100 */
[----:B------:R-:W-:Y:S02]  /*0680*/  HFMA2 R15, -RZ, RZ, 3.748046875, 0 ;  /* 0x437f0000ff0f7431 */ /* 0x000fe400000001ff */
[----:B------:R-:W-:Y:S01]  /*0690*/  IMAD.MOV.U32 R24, RZ, RZ, 0x3b808081 ;  /* 0x3b808081ff187424 */ /* 0x000fe200078e00ff */
[----:B------:R-:W-:Y:S03]  /*06a0*/  BSSY.RECONVERGENT B0, `(.L_x_153) ;  /* 0x000000d000007945 */ /* 0x000fe60003800200 */
        /* <DEDUP_REMOVED lines=8> */
[----:B------:R-:W-:Y:S02]  /*0730*/  MOV R0, 0x437f0000 ;  /* 0x437f000000007802 */ /* 0x000fe40000000f00 */
[----:B------:R-:W-:-:S07]  /*0740*/  MOV R16, 0x760 ;  /* 0x0000076000107802 */ /* 0x000fce0000000f00 */
[----:B---3--:R-:W-:Y:S05]  /*0750*/  CALL.REL.NOINC `($__internal_7_$__cuda_sm3x_div_rn_noftz_f32_slowpath) ;  /* 0x0000001c00c07944 */ /* 0x008fea0003c00000 */
[----:B------:R-:W-:-:S07]  /*0760*/  IMAD.MOV.U32 R24, RZ, RZ, R0 ;  /* 0x000000ffff187224 */ /* 0x000fce00078e0000 */
.L_x_154:
[----:B------:R-:W-:Y:S05]  /*0770*/  BSYNC.RECONVERGENT B0 ;  /* 0x0000000000007941 */ /* 0x000fea0003800200 */
.L_x_153:
[----:B---3--:R-:W0:Y:S08]  /*0780*/  MUFU.RCP R0, R5 ;  /* 0x0000000500007308 */ /* 0x008e300000001000 */
        /* <DEDUP_REMOVED lines=8> */
[----:B------:R-:W-:Y:S02]  /*0810*/  MOV R21, R26 ;  /* 0x0000001a00157202 */ /* 0x000fe40000000f00 */
[----:B------:R-:W-:Y:S02]  /*0820*/  MOV R16, 0x850 ;  /* 0x0000085000107802 */ /* 0x000fe40000000f00 */
[----:B0-----:R-:W-:-:S07]  /*0830*/  MOV R0, UR8 ;  /* 0x0000000800007c02 */ /* 0x001fce0008000f00 */
[----:B------:R-:W-:Y:S05]  /*0840*/  CALL.REL.NOINC `($__internal_7_$__cuda_sm3x_div_rn_noftz_f32_slowpath) ;  /* 0x0000001c00847944 */ /* 0x000fea0003c00000 */
.L_x_155:
[----:B------:R-:W-:-:S04]  /*0850*/  FADD R15, -R0, 1 ;  /* 0x3f800000000f7421 */ /* 0x000fc80000000100 */
[----:B------:R-:W-:-:S05]  /*0860*/  FMUL R24, R15, R24 ;  /* 0x000000180f187220 */ /* 0x000fca0000400000 */
[----:B------:R-:W-:-:S07]  /*0870*/  FMNMX R9, R9, R24, !PT ;  /* 0x0000001809097209 */ /* 0x000fce0007800000 */
.L_x_152:
[----:B------:R-:W-:-:S06]  /*0880*/  UIMAD UR8, UR7, UR7, UR11 ;  /* 0x00000007070872a4 */ /* 0x000fcc000f8e020b */
[----:B------:R-:W-:-:S04]  /*0890*/  I2FP.F32.U32 R15, UR8 ;  /* 0x00000008000f7c45 */ /* 0x000fc80008201000 */
[----:B------:R0:W1:Y:S01]  /*08a0*/  MUFU.RSQ R0, R15 ;  /* 0x0000000f00007308 */ /* 0x0000620000001400 */
[----:B------:R-:W-:-:S05]  /*08b0*/  VIADD R16, R15, 0xf3000000 ;  /* 0xf30000000f107836 */ /* 0x000fca0000000000 */
[----:B------:R-:W-:-:S13]  /*08c0*/  ISETP.GT.U32.AND P0, PT, R16, 0x727fffff, PT ;  /* 0x727fffff1000780c */ /* 0x000fda0003f04070 */
[----:B01----:R-:W-:Y:S05]  /*08d0*/  @!P0 BRA `(.L_x_156) ;  /* 0x0000000000108947 */ /* 0x003fea0003800000 */
[----:B------:R-:W-:Y:S02]  /*08e0*/  MOV R0, R15 ;  /* 0x0000000f00007202 */ /* 0x000fe40000000f00 */
[----:B------:R-:W-:-:S07]  /*08f0*/  MOV R20, 0x910 ;  /* 0x0000091000147802 */ /* 0x000fce0000000f00 */
[----:B--23--:R-:W-:Y:S05]  /*0900*/  CALL.REL.NOINC `($__internal_6_$__cuda_sm20_sqrt_rn_f32_slowpath) ;  /* 0x0000001800f87944 */ /* 0x00cfea0003c00000 */
[----:B------:R-:W-:Y:S05]  /*0910*/  BRA `(.L_x_157) ;  /* 0x0000000000107947 */ /* 0x000fea0003800000 */
.L_x_156:
[----:B------:R-:W-:Y:S01]  /*0920*/  FMUL.FTZ R26, R15, R0 ;  /* 0x000000000f1a7220 */ /* 0x000fe20000410000 */
[----:B------:R-:W-:-:S03]  /*0930*/  FMUL.FTZ R0, R0, 0.5 ;  /* 0x3f00000000007820 */ /* 0x000fc60000410000 */
[----:B------:R-:W-:-:S04]  /*0940*/  FFMA R15, -R26, R26, R15 ;  /* 0x0000001a1a0f7223 */ /* 0x000fc8000000010f */
[----:B------:R-:W-:-:S07]  /*0950*/  FFMA R26, R15, R0, R26 ;  /* 0x000000000f1a7223 */ /* 0x000fce000000001a */
.L_x_157:
[----:B------:R-:W-:-:S13]  /*0960*/  FSETP.GT.AND P0, PT, R26, UR17, PT ;  /* 0x000000111a007c0b */ /* 0x000fda000bf04000 */
[----:B------:R-:W-:Y:S05]  /*0970*/  @P0 BRA `(.L_x_158) ;  /* 0x0000000000a00947 */ /* 0x000fea0003800000 */
[----:B------:R-:W-:-:S04]  /*0980*/  IADD3 R0, PT, PT, R4, 0x1, RZ ;  /* 0x0000000104007810 */ /* 0x000fc80007ffe0ff */
        /* <DEDUP_REMOVED lines=22> */
.L_x_160:
[----:B------:R-:W-:Y:S05]  /*0af0*/  BSYNC.RECONVERGENT B0 ;  /* 0x0000000000007941 */ /* 0x000fea0003800200 */
.L_x_159:
        /* <DEDUP_REMOVED lines=13> */
.L_x_161:
[----:B------:R-:W-:-:S04]  /*0bd0*/  FADD R15, -R0, 1 ;  /* 0x3f800000000f7421 */ /* 0x000fc80000000100 */
[----:B------:R-:W-:-:S05]  /*0be0*/  FMUL R24, R15, R24 ;  /* 0x000000180f187220 */ /* 0x000fca0000400000 */
[----:B------:R-:W-:-:S07]  /*0bf0*/  FMNMX R9, R9, R24, !PT ;  /* 0x0000001809097209 */ /* 0x000fce0007800000 */
.L_x_158:
[----:B------:R-:W-:-:S04]  /*0c00*/  UIMAD UR8, UR7, UR7, UR7 ;  /* 0x00000007070872a4 */ /* 0x000fc8000f8e0207 */
[----:B------:R-:W-:-:S04]  /*0c10*/  UIADD3 UR8, UPT, UPT, UR11, UR7, UR8 ;  /* 0x000000070b087290 */ /* 0x000fc8000fffe008 */
[----:B------:R-:W-:-:S06]  /*0c20*/  UIADD3 UR8, UPT, UPT, UR8, 0x1, URZ ;  /* 0x0000000108087890 */ /* 0x000fcc000fffe0ff */
        /* <DEDUP_REMOVED lines=9> */
.L_x_162:
[----:B------:R-:W-:Y:S01]  /*0cc0*/  FMUL.FTZ R26, R15, R0 ;  /* 0x000000000f1a7220 */ /* 0x000fe20000410000 */
[----:B------:R-:W-:-:S03]  /*0cd0*/  FMUL.FTZ R0, R0, 0.5 ;  /* 0x3f00000000007820 */ /* 0x000fc60000410000 */
[----:B------:R-:W-:-:S04]  /*0ce0*/  FFMA R15, -R26, R26, R15 ;  /* 0x0000001a1a0f7223 */ /* 0x000fc8000000010f */
[----:B------:R-:W-:-:S07]  /*0cf0*/  FFMA R26, R15, R0, R26 ;  /* 0x000000000f1a7223 */ /* 0x000fce000000001a */
.L_x_163:
        /* <DEDUP_REMOVED lines=25> */
.L_x_166:
[----:B------:R-:W-:Y:S05]  /*0e90*/  BSYNC.RECONVERGENT B0 ;  /* 0x0000000000007941 */ /* 0x000fea0003800200 */
.L_x_165:
        /* <DEDUP_REMOVED lines=13> */
.L_x_167:
[----:B------:R-:W-:-:S04]  /*0f70*/  FADD R15, -R0, 1 ;  /* 0x3f800000000f7421 */ /* 0x000fc80000000100 */
[----:B------:R-:W-:-:S05]  /*0f80*/  FMUL R24, R15, R24 ;  /* 0x000000180f187220 */ /* 0x000fca0000400000 */
[----:B------:R-:W-:-:S07]  /*0f90*/  FMNMX R9, R9, R24, !PT ;  /* 0x0000001809097209 */ /* 0x000fce0007800000 */
.L_x_164:
[----:B------:R-:W-:-:S04]  /*0fa0*/  UIADD3 UR8, UPT, UPT, UR7, 0x2, URZ ;  /* 0x0000000207087890 */ /* 0x000fc8000fffe0ff */
        /* <DEDUP_REMOVED lines=10> */
.L_x_168:
[----:B------:R-:W-:Y:S01]  /*1050*/  FMUL.FTZ R26, R15, R0 ;  /* 0x000000000f1a7220 */ /* 0x000fe20000410000 */
[----:B------:R-:W-:-:S03]  /*1060*/  FMUL.FTZ R0, R0, 0.5 ;  /* 0x3f00000000007820 */ /* 0x000fc60000410000 */
[----:B------:R-:W-:-:S04]  /*1070*/  FFMA R15, -R26, R26, R15 ;  /* 0x0000001a1a0f7223 */ /* 0x000fc8000000010f */
[----:B------:R-:W-:-:S07]  /*1080*/  FFMA R26, R15, R0, R26 ;  /* 0x000000000f1a7223 */ /* 0x000fce000000001a */
.L_x_169:
        /* <DEDUP_REMOVED lines=25> */
.L_x_172:
[----:B------:R-:W-:Y:S05]  /*1220*/  BSYNC.RECONVERGENT B0 ;  /* 0x0000000000007941 */ /* 0x000fea0003800200 */
.L_x_171:
        /* <DEDUP_REMOVED lines=13> */
.L_x_173:
[----:B------:R-:W-:-:S04]  /*1300*/  FADD R15, -R0, 1 ;  /* 0x3f800000000f7421 */ /* 0x000fc80000000100 */
[----:B------:R-:W-:-:S05]  /*1310*/  FMUL R24, R15, R24 ;  /* 0x000000180f187220 */ /* 0x000fca0000400000 */
[----:B------:R-:W-:-:S07]  /*1320*/  FMNMX R9, R9, R24, !PT ;  /* 0x0000001809097209 */ /* 0x000fce0007800000 */
.L_x_170:
[----:B------:R-:W-:Y:S01]  /*1330*/  VIADD R4, R4, 0x4 ;  /* 0x0000000404047836 */ /* 0x000fe20000000000 */
[----:B------:R-:W-:Y:S01]  /*1340*/  UIADD3 UR7, UPT, UPT, UR7, 0x4, URZ ;  /* 0x0000000407077890 */ /* 0x000fe2000fffe0ff */
[----:B------:R-:W-:Y:S11]  /*1350*/  BRA.U UP1, `(.L_x_174) ;  /* 0xfffffff101607547 */ /* 0x000ff6000b83ffff */
[----:B------:R-:W-:-:S12]  /*1360*/  UIADD3 UR6, UPT, UPT, UR7, -0x1, URZ ;  /* 0xffffffff07067890 */ /* 0x000fd8000fffe0ff */
.L_x_149:
[----:B------:R-:W-:-:S09]  /*1370*/  ULOP3.LUT UP1, URZ, UR14, 0x1, URZ, 0xc0, !UPT ;  /* 0x000000010eff7892 */ /* 0x000fd2000f82c0ff */
[----:B------:R-:W-:Y:S05]  /*1380*/  BRA.U !UP1, `(.L_x_175) ;  /* 0x0000000509ec7547 */ /* 0x000fea000b800000 */
[----:B------:R-:W-:-:S06]  /*1390*/  UIMAD UR7, UR6, UR6, UR11 ;  /* 0x00000006060772a4 */ /* 0x000fcc000f8e020b */
[----:B-1----:R-:W-:-:S04]  /*13a0*/  I2FP.F32.U32 R0, UR7 ;  /* 0x0000000700007c45 */ /* 0x002fc80008201000 */
[----:B0-----:R-:W-:Y:S01]  /*13b0*/  IADD3 R2, PT, PT, R0, -0xd000000, RZ ;  /* 0xf300000000027810 */ /* 0x001fe20007ffe0ff */
[----:B---3--:R0:W1:Y:S03]  /*13c0*/  MUFU.RSQ R5, R0 ;  /* 0x0000000000057308 */ /* 0x0080660000001400 */
[----:B------:R-:W-:-:S13]  /*13d0*/  ISETP.GT.U32.AND P0, PT, R2, 0x727fffff, PT ;  /* 0x727fffff0200780c */ /* 0x000fda0003f04070 */
[----:B0-----:R-:W-:Y:S05]  /*13e0*/  @!P0 BRA `(.L_x_176) ;  /* 0x0000000000108947 */ /* 0x001fea0003800000 */
[----:B------:R-:W-:-:S07]  /*13f0*/  MOV R20, 0x1410 ;  /* 0x0000141000147802 */ /* 0x000fce0000000f00 */
[----:B-12---:R-:W-:Y:S05]  /*1400*/  CALL.REL.NOINC `($__internal_6_$__cuda_sm20_sqrt_rn_f32_slowpath) ;  /* 0x0000001000387944 */ /* 0x006fea0003c00000 */
[----:B------:R-:W-:Y:S01]  /*1410*/  MOV R3, R26 ;  /* 0x0000001a00037202 */ /* 0x000fe20000000f00 */
[----:B------:R-:W-:Y:S06]  /*1420*/  BRA `(.L_x_177) ;  /* 0x0000000000107947 */ /* 0x000fec0003800000 */
.L_x_176:
[----:B-1----:R-:W-:Y:S01]  /*1430*/  FMUL.FTZ R3, R0, R5 ;  /* 0x0000000500037220 */ /* 0x002fe20000410000 */
[----:B------:R-:W-:-:S03]  /*1440*/  FMUL.FTZ R2, R5, 0.5 ;  /* 0x3f00000005027820 */ /* 0x000fc60000410000 */
[----:B------:R-:W-:-:S04]  /*1450*/  FFMA R0, -R3, R3, R0 ;  /* 0x0000000303007223 */ /* 0x000fc80000000100 */
[----:B------:R-:W-:-:S07]  /*1460*/  FFMA R3, R0, R2, R3 ;  /* 0x0000000200037223 */ /* 0x000fce0000000003 */
.L_x_177:
[----:B------:R-:W0:Y:S02]  /*1470*/  LDCU UR7, c[0x0][0x398] ;  /* 0x00007300ff0777ac */ /* 0x000e240008000800 */
[----:B0-----:R-:W-:-:S13]  /*1480*/  FSETP.GT.AND P0, PT, R3, UR7, PT ;  /* 0x0000000703007c0b */ /* 0x001fda000bf04000 */
[----:B------:R-:W-:Y:S05]  /*1490*/  @P0 BRA `(.L_x_178) ;  /* 0x0000000000ac0947 */ /* 0x000fea0003800000 */
[----:B------:R-:W-:Y:S01]  /*14a0*/  VIADD R0, R13, UR6 ;  /* 0x000000060d007c36 */ /* 0x000fe20008000000 */
[----:B------:R-:W0:Y:S01]  /*14b0*/  LDC.64 R4, c[0x0][0x388] ;  /* 0x0000e200ff047b82 */ /* 0x000e220000000a00 */
[----:B------:R-:W2:Y:S03]  /*14c0*/  LDCU UR7, c[0x0][0x390] ;  /* 0x00007200ff0777ac */ /* 0x000ea60008000800 */
[----:B------:R-:W-:-:S04]  /*14d0*/  I2FP.F32.S32 R0, R0 ;  /* 0x0000000000007245 */ /* 0x000fc80000201400 */
[----:B------:R-:W-:-:S04]  /*14e0*/  FMNMX R0, RZ, R0, !PT ;  /* 0x00000000ff007209 */ /* 0x000fc80007800000 */
[----:B------:R-:W-:-:S04]  /*14f0*/  FMNMX R0, R0, UR15, PT ;  /* 0x0000000f00007c09 */ /* 0x000fc8000b800000 */
[----:B------:R-:W2:Y:S02]  /*1500*/  F2I.TRUNC.NTZ R15, R0 ;  /* 0x00000000000f7305 */ /* 0x000ea4000020f100 */
[----:B--2---:R-:W-:-:S04]  /*1510*/  IMAD R15, R6, UR7, R15 ;  /* 0x00000007060f7c24 */ /* 0x004fc8000f8e020f */
        /* <DEDUP_REMOVED lines=15> */
[----:B------:R-:W-:Y:S05]  /*1610*/  CALL.REL.NOINC `($__internal_7_$__cuda_sm3x_div_rn_noftz_f32_slowpath) ;  /* 0x0000001000107944 */ /* 0x000fea0003c00000 */
[----:B------:R-:W-:-:S07]  /*1620*/  MOV R2, R0 ;  /* 0x0000000000027202 */ /* 0x000fce0000000f00 */
.L_x_180:
[----:B------:R-:W-:Y:S05]  /*1630*/  BSYNC.RECONVERGENT B0 ;  /* 0x0000000000007941 */ /* 0x000fea0003800200 */
.L_x_179:
        /* <DEDUP_REMOVED lines=11> */
[----:B------:R-:W-:Y:S01]  /*16f0*/  MOV R16, 0x1720 ;  /* 0x0000172000107802 */ /* 0x000fe20000000f00 */
[----:B0-----:R-:W-:-:S07]  /*1700*/  IMAD.U32 R0, RZ, RZ, UR7 ;  /* 0x00000007ff007e24 */ /* 0x001fce000f8e00ff */
[----:B------:R-:W-:Y:S05]  /*1710*/  CALL.REL.NOINC `($__internal_7_$__cuda_sm3x_div_rn_noftz_f32_slowpath) ;  /* 0x0000000c00d07944 */ /* 0x000fea0003c00000 */
.L_x_181:
[----:B------:R-:W-:-:S04]  /*1720*/  FADD R3, -R0, 1 ;  /* 0x3f80000000037421 */ /* 0x000fc80000000100 */
[----:B------:R-:W-:-:S05]  /*1730*/  FMUL R2, R3, R2 ;  /* 0x0000000203027220 */ /* 0x000fca0000400000 */
[----:B------:R-:W-:-:S07]  /*1740*/  FMNMX R9, R9, R2, !PT ;  /* 0x0000000209097209 */ /* 0x000fce0007800000 */
.L_x_178:
[----:B------:R-:W-:Y:S02]  /*1750*/  UIADD3 UR8, UPT, UPT, UR6, 0x1, URZ ;  /* 0x0000000106087890 */ /* 0x000fe4000fffe0ff */
[----:B------:R-:W-:-:S04]  /*1760*/  UIMAD UR7, UR6, UR6, UR6 ;  /* 0x00000006060772a4 */ /* 0x000fc8000f8e0206 */
[----:B------:R-:W-:-:S06]  /*1770*/  UIADD3 UR7, UPT, UPT, UR11, UR7, UR8 ;  /* 0x000000070b077290 */ /* 0x000fcc000fffe008 */
[----:B------:R-:W-:-:S04]  /*1780*/  I2FP.F32.U32 R0, UR7 ;  /* 0x0000000700007c45 */ /* 0x000fc80008201000 */
[----:B------:R-:W-:Y:S01]  /*1790*/  IADD3 R2, PT, PT, R0, -0xd000000, RZ ;  /* 0xf300000000027810 */ /* 0x000fe20007ffe0ff */
[----:B------:R0:W1:Y:S03]  /*17a0*/  MUFU.RSQ R5, R0 ;  /* 0x0000000000057308 */ /* 0x0000660000001400 */
[----:B------:R-:W-:-:S13]  /*17b0*/  ISETP.GT.U32.AND P0, PT, R2, 0x727fffff, PT ;  /* 0x727fffff0200780c */ /* 0x000fda0003f04070 */
[----:B0-----:R-:W-:Y:S05]  /*17c0*/  @!P0 BRA `(.L_x_182) ;  /* 0x0000000000108947 */ /* 0x001fea0003800000 */
[----:B------:R-:W-:-:S07]  /*17d0*/  MOV R20, 0x17f0 ;  /* 0x000017f000147802 */ /* 0x000fce0000000f00 */
[----:B-12---:R-:W-:Y:S05]  /*17e0*/  CALL.REL.NOINC `($__internal_6_$__cuda_sm20_sqrt_rn_f32_slowpath) ;  /* 0x0000000c00407944 */ /* 0x006fea0003c00000 */
[----:B------:R-:W-:Y:S01]  /*17f0*/  MOV R3, R26 ;  /* 0x0000001a00037202 */ /* 0x000fe20000000f00 */
[----:B------:R-:W-:Y:S06]  /*1800*/  BRA `(.L_x_183) ;  /* 0x0000000000107947 */ /* 0x000fec0003800000 */
.L_x_182:
[----:B-1----:R-:W-:Y:S01]  /*1810*/  FMUL.FTZ R3, R0, R5 ;  /* 0x0000000500037220 */ /* 0x002fe20000410000 */
[----:B------:R-:W-:-:S03]  /*1820*/  FMUL.FTZ R2, R5, 0.5 ;  /* 0x3f00000005027820 */ /* 0x000fc60000410000 */
[----:B------:R-:W-:-:S04]  /*1830*/  FFMA R0, -R3, R3, R0 ;  /* 0x0000000303007223 */ /* 0x000fc80000000100 */
[----:B------:R-:W-:-:S07]  /*1840*/  FFMA R3, R0, R2, R3 ;  /* 0x0000000200037223 */ /* 0x000fce0000000003 */
.L_x_183:
        /* <DEDUP_REMOVED lines=28> */
.L_x_186:
[----:B------:R-:W-:Y:S05]  /*1a10*/  BSYNC.RECONVERGENT B0 ;  /* 0x0000000000007941 */ /* 0x000fea0003800200 */
.L_x_185:
        /* <DEDUP_REMOVED lines=14> */
.L_x_187:
[----:B------:R-:W-:-:S04]  /*1b00*/  FADD R3, -R0, 1 ;  /* 0x3f80000000037421 */ /* 0x000fc80000000100 */
[----:B------:R-:W-:-:S05]  /*1b10*/  FMUL R2, R3, R2 ;  /* 0x0000000203027220 */ /* 0x000fca0000400000 */
[----:B------:R-:W-:-:S07]  /*1b20*/  FMNMX R9, R9, R2, !PT ;  /* 0x0000000209097209 */ /* 0x000fce0007800000 */
.L_x_184:
[----:B------:R-:W-:-:S12]  /*1b30*/  UIADD3 UR6, UPT, UPT, UR6, 0x2, URZ ;  /* 0x0000000206067890 */ /* 0x000fd8000fffe0ff */
.L_x_175:
[----:B------:R-:W-:-:S06]  /*1b40*/  UIMAD UR7, UR6, UR6, UR11 ;  /* 0x00000006060772a4 */ /* 0x000fcc000f8e020b */
[----:B0-----:R-:W-:-:S04]  /*1b50*/  I2FP.F32.U32 R3, UR7 ;  /* 0x0000000700037c45 */ /* 0x001fc80008201000 */
[----:B------:R-:W-:Y:S01]  /*1b60*/  IADD3 R2, PT, PT, R3, -0xd000000, RZ ;  /* 0xf300000003027810 */ /* 0x000fe20007ffe0ff */
[----:B-1----:R0:W1:Y:S03]  /*1b70*/  MUFU.RSQ R0, R3 ;  /* 0x0000000300007308 */ /* 0x0020660000001400 */
[----:B------:R-:W-:-:S13]  /*1b80*/  ISETP.GT.U32.AND P0, PT, R2, 0x727fffff, PT ;  /* 0x727fffff0200780c */ /* 0x000fda0003f04070 */
[----:B0-----:R-:W-:Y:S05]  /*1b90*/  @!P0 BRA `(.L_x_188) ;  /* 0x0000000000148947 */ /* 0x001fea0003800000 */
[----:B-1----:R-:W-:Y:S02]  /*1ba0*/  MOV R0, R3 ;  /* 0x0000000300007202 */ /* 0x002fe40000000f00 */
[----:B------:R-:W-:-:S07]  /*1bb0*/  MOV R20, 0x1bd0 ;  /* 0x00001bd000147802 */ /* 0x000fce0000000f00 */
[----:B--23--:R-:W-:Y:S05]  /*1bc0*/  CALL.REL.NOINC `($__internal_6_$__cuda_sm20_sqrt_rn_f32_slowpath) ;  /* 0x0000000800487944 */ /* 0x00cfea0003c00000 */
[----:B------:R-:W-:Y:S01]  /*1bd0*/  IMAD.MOV.U32 R2, RZ, RZ, R26 ;  /* 0x000000ffff027224 */ /* 0x000fe200078e001a */
[----:B------:R-:W-:Y:S06]  /*1be0*/  BRA `(.L_x_189) ;  /* 0x0000000000107947 */ /* 0x000fec0003800000 */
.L_x_188:
[----:B-1----:R-:W-:Y:S01]  /*1bf0*/  FMUL.FTZ R2, R3, R0 ;  /* 0x0000000003027220 */ /* 0x002fe20000410000 */
[----:B------:R-:W-:-:S03]  /*1c00*/  FMUL.FTZ R0, R0, 0.5 ;  /* 0x3f00000000007820 */ /* 0x000fc60000410000 */
[----:B------:R-:W-:-:S04]  /*1c10*/  FFMA R3, -R2, R2, R3 ;  /* 0x0000000202037223 */ /* 0x000fc80000000103 */
[----:B------:R-:W-:-:S07]  /*1c20*/  FFMA R2, R3, R0, R2 ;  /* 0x0000000003027223 */ /* 0x000fce0000000002 */
.L_x_189:
[----:B------:R-:W0:Y:S02]  /*1c30*/  LDCU UR7, c[0x0][0x398] ;  /* 0x00007300ff0777ac */ /* 0x000e240008000800 */
[----:B0-----:R-:W-:-:S13]  /*1c40*/  FSETP.GT.AND P0, PT, R2, UR7, PT ;  /* 0x0000000702007c0b */ /* 0x001fda000bf04000 */
[----:B------:R-:W-:Y:S05]  /*1c50*/  @P0 BRA `(.L_x_190) ;  /* 0x0000000000ac0947 */ /* 0x000fea0003800000 */
[----:B------:R-:W-:Y:S01]  /*1c60*/  IADD3 R0, PT, PT, R13, UR6, RZ ;  /* 0x000000060d007c10 */ /* 0x000fe2000fffe0ff */
[----:B---3--:R-:W0:Y:S01]  /*1c70*/  LDC.64 R4, c[0x0][0x388] ;  /* 0x0000e200ff047b82 */ /* 0x008e220000000a00 */
[----:B------:R-:W2:Y:S02]  /*1c80*/  LDCU UR6, c[0x0][0x390] ;  /* 0x00007200ff0677ac */ /* 0x000ea40008000800 */
[----:B------:R-:W-:-:S04]  /*1c90*/  I2FP.F32.S32 R0, R0 ;  /* 0x0000000000007245 */ /* 0x000fc80000201400 */
[----:B------:R-:W-:-:S04]  /*1ca0*/  FMNMX R0, RZ, R0, !PT ;  /* 0x00000000ff007209 */ /* 0x000fc80007800000 */
[----:B------:R-:W-:-:S04]  /*1cb0*/  FMNMX R0, R0, UR15, PT ;  /* 0x0000000f00007c09 */ /* 0x000fc8000b800000 */
[----:B------:R-:W2:Y:S02]  /*1cc0*/  F2I.TRUNC.NTZ R3, R0 ;  /* 0x0000000000037305 */ /* 0x000ea4000020f100 */
[----:B--2---:R-:W-:-:S04]  /*1cd0*/  IMAD R3, R6, UR6, R3 ;  /* 0x0000000606037c24 */ /* 0x004fc8000f8e0203 */
[----:B0-----:R-:W-:-:S06]  /*1ce0*/  IMAD.WIDE R4, R3, 0x4, R4 ;  /* 0x0000000403047825 */ /* 0x001fcc00078e0204 */
[----:B------:R-:W2:Y:S01]  /*1cf0*/  LDG.E.U8 R4, desc[UR12][R4.64+0x3] ;  /* 0x0000030c04047981 */ /* 0x000ea2000c1e1100 */
[----:B------:R-:W-:Y:S02]  /*1d00*/  HFMA2 R3, -RZ, RZ, 0.9375, -7.688999176025390625e-06 ;  /* 0x3b808081ff037431 */ /* 0x000fe400000001ff */
        /* <DEDUP_REMOVED lines=12> */
[----:B------:R-:W-:Y:S05]  /*1dd0*/  CALL.REL.NOINC `($__internal_7_$__cuda_sm3x_div_rn_noftz_f32_slowpath) ;  /* 0x0000000800207944 */ /* 0x000fea0003c00000 */
[----:B------:R-:W-:-:S07]  /*1de0*/  MOV R3, R0 ;  /* 0x0000000000037202 */ /* 0x000fce0000000f00 */
.L_x_192:
[----:B------:R-:W-:Y:S05]  /*1df0*/  BSYNC.RECONVERGENT B0 ;  /* 0x0000000000007941 */ /* 0x000fea0003800200 */
.L_x_191:
        /* <DEDUP_REMOVED lines=10> */
[----:B------:R-:W-:Y:S01]  /*1ea0*/  IMAD.MOV.U32 R21, RZ, RZ, R2 ;  /* 0x000000ffff157224 */ /* 0x000fe200078e0002 */
[----:B------:R-:W-:Y:S02]  /*1eb0*/  MOV R16, 0x1ee0 ;  /* 0x00001ee000107802 */ /* 0x000fe40000000f00 */
[----:B0-----:R-:W-:-:S07]  /*1ec0*/  MOV R0, UR6 ;  /* 0x0000000600007c02 */ /* 0x001fce0008000f00 */
[----:B------:R-:W-:Y:S05]  /*1ed0*/  CALL.REL.NOINC `($__internal_7_$__cuda_sm3x_div_rn_noftz_f32_slowpath) ;  /* 0x0000000400e07944 */ /* 0x000fea0003c00000 */
.L_x_193:
[----:B------:R-:W-:-:S04]  /*1ee0*/  FADD R0, -R0, 1 ;  /* 0x3f80000000007421 */ /* 0x000fc80000000100 */
[----:B------:R-:W-:-:S05]  /*1ef0*/  FMUL R0, R0, R3 ;  /* 0x0000000300007220 */ /* 0x000fca0000400000 */
[----:B------:R-:W-:-:S07]  /*1f00*/  FMNMX R9, R9, R0, !PT ;  /* 0x0000000009097209 */ /* 0x000fce0007800000 */
.L_x_190:
[----:B------:R-:W-:Y:S05]  /*1f10*/  BRA.U UP0, `(.L_x_194) ;  /* 0xffffffe500247547 */ /* 0x000fea000b83ffff */
.L_x_148:
[----:B------:R-:W-:-:S04]  /*1f20*/  FSETP.GT.AND P0, PT, R9, 0.0099999997764825820923, PT ;  /* 0x3c23d70a0900780b */ /* 0x000fc80003f04000 */
[----:B------:R-:W-:-:S13]  /*1f30*/  FSETP.GEU.OR P0, PT, R10, 0.5, !P0 ;  /* 0x3f0000000a00780b */ /* 0x000fda000470e400 */
[----:B------:R-:W-:Y:S05]  /*1f40*/  @P0 BRA `(.L_x_195) ;  /* 0x0000000400580947 */ /* 0x000fea0003800000 */
[----:B------:R-:W1:Y:S01]  /*1f50*/  LDCU.U8 UR4, c[0x0][0x39c] ;  /* 0x00007380ff0477ac */ /* 0x000e620008000000 */
[----:B------:R-:W-:Y:S02]  /*1f60*/  HFMA2 R4, -RZ, RZ, 0.9375, -7.688999176025390625e-06 ;  /* 0x3b808081ff047431 */ /* 0x000fe400000001ff */
[----:B0-----:R-:W-:-:S04]  /*1f70*/  IMAD.MOV.U32 R3, RZ, RZ, 0x437f0000 ;  /* 0x437f0000ff037424 */ /* 0x001fc800078e00ff */
[----:B------:R-:W-:-:S04]  /*1f80*/  FFMA R3, R4, -R3, 1 ;  /* 0x3f80000004037423 */ /* 0x000fc80000000803 */
[----:B------:R-:W-:Y:S01]  /*1f90*/  FFMA R4, R3, R4, 0.0039215688593685626984 ;  /* 0x3b80808103047423 */ /* 0x000fe20000000004 */
[----:B-1----:R-:W-:-:S04]  /*1fa0*/  I2FP.F32.U32 R21, UR4 ;  /* 0x0000000400157c45 */ /* 0x002fc80008201000 */
[----:B------:R-:W0:Y:S01]  /*1fb0*/  FCHK P0, R21, 255 ;  /* 0x437f000015007902 */ /* 0x000e220000000000 */
[----:B------:R-:W-:-:S04]  /*1fc0*/  FFMA R0, R4, R21, RZ ;  /* 0x0000001504007223 */ /* 0x000fc800000000ff */
[----:B------:R-:W-:-:S04]  /*1fd0*/  FFMA R3, R0, -255, R21 ;  /* 0xc37f000000037823 */ /* 0x000fc80000000015 */
[----:B------:R-:W-:Y:S01]  /*1fe0*/  FFMA R4, R4, R3, R0 ;  /* 0x0000000304047223 */ /* 0x000fe20000000000 */
[----:B0-----:R-:W-:Y:S06]  /*1ff0*/  @!P0 BRA `(.L_x_196) ;  /* 0x0000000000108947 */ /* 0x001fec0003800000 */
[----:B------:R-:W-:Y:S02]  /*2000*/  MOV R0, 0x437f0000 ;  /* 0x437f000000007802 */ /* 0x000fe40000000f00 */
[----:B------:R-:W-:-:S07]  /*2010*/  MOV R16, 0x2030 ;  /* 0x0000203000107802 */ /* 0x000fce0000000f00 */
[----:B--23--:R-:W-:Y:S05]  /*2020*/  CALL.REL.NOINC `($__internal_7_$__cuda_sm3x_div_rn_noftz_f32_slowpath) ;  /* 0x00000004008c7944 */ /* 0x00cfea0003c00000 */
[----:B------:R-:W-:-:S07]  /*2030*/  MOV R4, R0 ;  /* 0x0000000000047202 */ /* 0x000fce0000000f00 */
.L_x_196:
        /* <DEDUP_REMOVED lines=10> */
[----:B---3--:R-:W-:-:S04]  /*20e0*/  FFMA R5, R0, -255, R21 ;  /* 0xc37f000000057823 */ /* 0x008fc80000000015 */
[----:B------:R-:W-:Y:S01]  /*20f0*/  FFMA R3, R3, R5, R0 ;  /* 0x0000000503037223 */ /* 0x000fe20000000000 */
[----:B0-----:R-:W-:Y:S06]  /*2100*/  @!P0 BRA `(.L_x_197) ;  /* 0x0000000000108947 */ /* 0x001fec0003800000 */
[----:B------:R-:W-:Y:S01]  /*2110*/  HFMA2 R0, -RZ, RZ, 3.748046875, 0 ;  /* 0x437f0000ff007431 */ /* 0x000fe200000001ff */
[----:B------:R-:W-:-:S07]  /*2120*/  MOV R16, 0x2140 ;  /* 0x0000214000107802 */ /* 0x000fce0000000f00 */
[----:B--2---:R-:W-:Y:S05]  /*2130*/  CALL.REL.NOINC `($__internal_7_$__cuda_sm3x_div_rn_noftz_f32_slowpath) ;  /* 0x0000000400487944 */ /* 0x004fea0003c00000 */
[----:B------:R-:W-:-:S07]  /*2140*/  IMAD.MOV.U32 R3, RZ, RZ, R0 ;  /* 0x000000ffff037224 */ /* 0x000fce00078e0000 */
.L_x_197:
[----:B------:R-:W0:Y:S01]  /*2150*/  LDCU UR4, c[0x0][0x39c] ;  /* 0x00007380ff0477ac */ /* 0x000e220008000800 */
[----:B------:R-:W-:Y:S01]  /*2160*/  HFMA2 R5, -RZ, RZ, 3.748046875, 0 ;  /* 0x437f0000ff057431 */ /* 0x000fe200000001ff */
[----:B------:R-:W-:-:S05]  /*2170*/  MOV R2, 0x3b808081 ;  /* 0x3b80808100027802 */ /* 0x000fca0000000f00 */
        /* <DEDUP_REMOVED lines=10> */
[----:B------:R-:W-:Y:S01]  /*2220*/  IMAD.MOV.U32 R0, RZ, RZ, 0x437f0000 ;  /* 0x437f0000ff007424 */ /* 0x000fe200078e00ff */
[----:B------:R-:W-:-:S07]  /*2230*/  MOV R16, 0x2250 ;  /* 0x0000225000107802 */ /* 0x000fce0000000f00 */
[----:B--2---:R-:W-:Y:S05]  /*2240*/  CALL.REL.NOINC `($__internal_7_$__cuda_sm3x_div_rn_noftz_f32_slowpath) ;  /* 0x0000000400047944 */ /* 0x004fea0003c00000 */
[----:B------:R-:W-:-:S07]  /*2250*/  MOV R2, R0 ;  /* 0x0000000000027202 */ /* 0x000fce0000000f00 */
.L_x_198:
[----:B------:R-:W0:Y:S01]  /*2260*/  LDCU.U16 UR4, c[0x0][0x39e] ;  /* 0x000073c0ff0477ac */ /* 0x000e220008000400 */
[----:B------:R-:W-:Y:S01]  /*2270*/  MOV R0, 0x3b808081 ;  /* 0x3b80808100007802 */ /* 0x000fe20000000f00 */
[----:B------:R-:W-:-:S04]  /*2280*/  IMAD.MOV.U32 R5, RZ, RZ, 0x437f0000 ;  /* 0x437f0000ff057424 */ /* 0x000fc800078e00ff */
[----:B------:R-:W-:-:S04]  /*2290*/  FFMA R5, R0, -R5, 1 ;  /* 0x3f80000000057423 */ /* 0x000fc80000000805 */
[----:B------:R-:W-:Y:S01]  /*22a0*/  FFMA R0, R5, R0, 0.0039215688593685626984 ;  /* 0x3b80808105007423 */ /* 0x000fe20000000000 */
[----:B0-----:R-:W0:Y:S08]  /*22b0*/  I2F.U8 R21, UR4.B1 ;  /* 0x1000000400157d06 */ /* 0x001e300008001000 */
[----:B0-----:R-:W0:Y:S01]  /*22c0*/  FCHK P0, R21, 255 ;  /* 0x437f000015007902 */ /* 0x001e220000000000 */
[----:B--2---:R-:W-:-:S04]  /*22d0*/  FFMA R6, R0, R21, RZ ;  /* 0x0000001500067223 */ /* 0x004fc800000000ff */
[----:B------:R-:W-:-:S04]  /*22e0*/  FFMA R5, R6, -255, R21 ;  /* 0xc37f000006057823 */ /* 0x000fc80000000015 */
[----:B------:R-:W-:Y:S01]  /*22f0*/  FFMA R0, R0, R5, R6 ;  /* 0x0000000500007223 */ /* 0x000fe20000000006 */
[----:B0-----:R-:W-:Y:S06]  /*2300*/  @!P0 BRA `(.L_x_199) ;  /* 0x00000000000c8947 */ /* 0x001fec0003800000 */
[----:B------:R-:W-:Y:S01]  /*2310*/  HFMA2 R0, -RZ, RZ, 3.748046875, 0 ;  /* 0x437f0000ff007431 */ /* 0x000fe200000001ff */
[----:B------:R-:W-:-:S07]  /*2320*/  MOV R16, 0x2340 ;  /* 0x0000234000107802 */ /* 0x000fce0000000f00 */
[----:B------:R-:W-:Y:S05]  /*2330*/  CALL.REL.NOINC `($__internal_7_$__cuda_sm3x_div_rn_noftz_f32_slowpath) ;  /* 0x0000000000c87944 */ /* 0x000fea0003c00000 */
.L_x_199:
        /* <DEDUP_REMOVED lines=14> */
[----:B0-----:R-:W-:-:S06]  /*2420*/  IMAD.WIDE R2, R12, 0x4, R2 ;  /* 0x000000040c027825 */ /* 0x001fcc00078e0202 */
[----:B------:R-:W0:Y:S01]  /*2430*/  F2I.U32.TRUNC.NTZ R4, R4 ;  /* 0x0000000400047305 */ /* 0x000e22000020f000 */
[----:B--2---:R-:W-:Y:S01]  /*2440*/  IMAD.SHL.U32 R5, R5, 0x100, RZ ;  /* 0x0000010005057824 */ /* 0x004fe200078e00ff */
[----:B-1----:R-:W-:-:S04]  /*2450*/  LEA R7, R0, R7, 0x18 ;  /* 0x0000000700077211 */ /* 0x002fc800078ec0ff */
[----:B------:R-:W-:Y:S02]  /*2460*/  LOP3.LUT R6, R5, 0xff00, RZ, 0xc0, !PT ;  /* 0x0000ff0005067812 */ /* 0x000fe400078ec0ff */
[----:B0-----:R-:W-:-:S04]  /*2470*/  LOP3.LUT R8, R4, 0xff, RZ, 0xc0, !PT ;  /* 0x000000ff04087812 */ /* 0x001fc800078ec0ff */
[----:B------:R-:W-:-:S05]  /*2480*/  IADD3 R7, PT, PT, R8, R7, R6 ;  /* 0x0000000708077210 */ /* 0x000fca0007ffe006 */
[----:B------:R-:W-:Y:S01]  /*2490*/  STG.E desc[UR12][R2.64], R7 ;  /* 0x0000000702007986 */ /* 0x000fe2000c10190c */
[----:B------:R-:W-:Y:S05]  /*24a0*/  EXIT ;  /* 0x000000000000794d */ /* 0x000fea0003800000 */
.L_x_195:
[----:B0-----:R-:W0:Y:S02]  /*24b0*/  LDC.64 R2, c[0x0][0x380] ;  /* 0x0000e000ff027b82 */ /* 0x001e240000000a00 */
[----:B0-----:R-:W-:-:S05]  /*24c0*/  IMAD.WIDE R2, R12, 0x4, R2 ;  /* 0x000000040c027825 */ /* 0x001fca00078e0202 */
[----:B------:R-:W-:Y:S01]  /*24d0*/  STG.E desc[UR12][R2.64], R11 ;  /* 0x0000000b02007986 */ /* 0x000fe2000c10190c */
[----:B------:R-:W-:Y:S05]  /*24e0*/  EXIT ;  /* 0x000000000000794d */ /* 0x000fea0003800000 */
        .weak           $__internal_6_$__cuda_sm20_sqrt_rn_f32_slowpath
        .type           $__internal_6_$__cuda_sm20_sqrt_rn_f32_slowpath,@function
        .size           $__internal_6_$__cuda_sm20_sqrt_rn_f32_slowpath,($__internal_7_$__cuda_sm3x_div_rn_noftz_f32_slowpath - $__internal_6_$__cuda_sm20_sqrt_rn_f32_slowpath)
$__internal_6_$__cuda_sm20_sqrt_rn_f32_slowpath:
        /* <DEDUP_REMOVED lines=19> */
.L_x_200:
[----:B------:R-:W-:Y:S02]  /*2620*/  HFMA2 R17, -RZ, RZ, 0, 0 ;  /* 0x00000000ff117431 */ /* 0x000fe400000001ff */
[----:B------:R-:W-:Y:S01]  /*2630*/  IMAD.MOV.U32 R16, RZ, RZ, R20 ;  /* 0x000000ffff107224 */ /* 0x000fe200078e0014 */
[----:B------:R-:W-:-:S03]  /*2640*/  MOV R26, R15 ;  /* 0x0000000f001a7202 */ /* 0x000fc60000000f00 */
[----:B------:R-:W-:Y:S05]  /*2650*/  RET.REL.NODEC R16 `(_ZN13CaptionEngine4CUDA18kernel_text_strokeEPjPKjiifj) ;  /* 0xffffffd810687950 */ /* 0x000fea0003c3ffff */
        .weak           $__internal_7_$__cuda_sm3x_div_rn_noftz_f32_slowpath
        .type           $__internal_7_$__cuda_sm3x_div_rn_noftz_f32_slowpath,@function
        .size           $__internal_7_$__cuda_sm3x_div_rn_noftz_f32_slowpath,(.L_x_464 - $__internal_7_$__cuda_sm3x_div_rn_noftz_f32_slowpath)
$__internal_7_$__cuda_sm3x_div_rn_noftz_f32_slowpath:
[----:B------:R-:W-:Y:S01]  /*2660*/  SHF.R.U32.HI R15, RZ, 0x17, R0 ;  /* 0x00000017ff0f7819 */ /* 0x000fe20000011600 */
[----:B------:R-:W-:Y:S01]  /*2670*/  BSSY.RECONVERGENT B1, `(.L_x_201) ;  /* 0x0000062000017945 */ /* 0x000fe20003800200 */
[----:B------:R-:W-:Y:S02]  /*2680*/  SHF.R.U32.HI R18, RZ, 0x17, R21 ;  /* 0x00000017ff127819 */ /* 0x000fe40000011615 */
[----:B------:R-:W-:Y:S02]  /*2690*/  LOP3.LUT R15, R15, 0xff, RZ, 0xc0, !PT ;  /* 0x000000ff0f0f7812 */ /* 0x000fe400078ec0ff */
[----:B------:R-:W-:Y:S02]  /*26a0*/  LOP3.LUT R18, R18, 0xff, RZ, 0xc0, !PT ;  /* 0x000000ff12127812 */ /* 0x000fe400078ec0ff */
[----:B------:R-:W-:-:S03]  /*26b0*/  IADD3 R19, PT, PT, R15, -0x1, RZ ;  /* 0xffffffff0f137810 */ /* 0x000fc60007ffe0ff */
[----:B------:R-:W-:Y:S01]  /*26c0*/  VIADD R20, R18, 0xffffffff ;  /* 0xffffffff12147836 */ /* 0x000fe20000000000 */
        /* <DEDUP_REMOVED lines=27> */
.L_x_202:
[----:B------:R-:W-:Y:S01]  /*2880*/  LEA R25, R15, 0xc0800000, 0x17 ;  /* 0xc08000000f197811 */ /* 0x000fe200078eb8ff */
[----:B------:R-:W-:Y:S01]  /*2890*/  VIADD R18, R18, 0xffffff81 ;  /* 0xffffff8112127836 */ /* 0x000fe20000000000 */
[----:B------:R-:W-:Y:S02]  /*28a0*/  BSSY.RECONVERGENT B2, `(.L_x_207) ;  /* 0x0000035000027945 */ /* 0x000fe40003800200 */
[----:B------:R-:W-:Y:S01]  /*28b0*/  IADD3 R25, PT, PT, -R25, R0, RZ ;  /* 0x0000000019197210 */ /* 0x000fe20007ffe1ff */
[C---:B------:R-:W-:Y:S01]  /*28c0*/  IMAD R0, R18.reuse, -0x800000, R21 ;  /* 0xff80000012007824 */ /* 0x040fe200078e0215 */
[----:B------:R-:W-:Y:S02]  /*28d0*/  IADD3 R18, PT, PT, R18, 0x7f, -R15 ;  /* 0x0000007f12127810 */ /* 0x000fe40007ffe80f */
        /* <DEDUP_REMOVED lines=26> */
[----:B------:R-:W-:Y:S02]  /*2a80*/  IADD3 R19, PT, PT, R15, 0x20, RZ ;  /* 0x000000200f137810 */ /* 0x000fe40007ffe0ff */
[----:B------:R-:W-:Y:S02]  /*2a90*/  LOP3.LUT R17, R17, 0x7fffff, RZ, 0xc0, !PT ;  /* 0x007fffff11117812 */ /* 0x000fe400078ec0ff */
[----:B------:R-:W-:Y:S02]  /*2aa0*/  ISETP.NE.AND P2, PT, R15, RZ, PT ;  /* 0x000000ff0f00720c */ /* 0x000fe40003f45270 */
        /* <DEDUP_REMOVED lines=16> */
.L_x_209:
[----:B------:R-:W-:-:S04]  /*2bb0*/  LOP3.LUT R0, R0, 0x80000000, RZ, 0xc0, !PT ;  /* 0x8000000000007812 */ /* 0x000fc800078ec0ff */
[----:B------:R-:W-:Y:S01]  /*2bc0*/  LOP3.LUT R0, R0, 0x7f800000, RZ, 0xfc, !PT ;  /* 0x7f80000000007812 */ /* 0x000fe200078efcff */
[----:B------:R-:W-:Y:S06]  /*2bd0*/  BRA `(.L_x_210) ;  /* 0x0000000000047947 */ /* 0x000fec0003800000 */
.L_x_208:
[----:B------:R-:W-:-:S07]  /*2be0*/  LEA R0, R17, R0, 0x17 ;  /* 0x0000000011007211 */ /* 0x000fce00078eb8ff */
.L_x_210:
[----:B------:R-:W-:Y:S05]  /*2bf0*/  BSYNC.RECONVERGENT B2 ;  /* 0x0000000000027941 */ /* 0x000fea0003800200 */
.L_x_207:
[----:B------:R-:W-:Y:S05]  /*2c00*/  BRA `(.L_x_211) ;  /* 0x0000000000207947 */ /* 0x000fea0003800000 */
.L_x_206:
[----:B------:R-:W-:-:S04]  /*2c10*/  LOP3.LUT R0, R0, 0x80000000, R21, 0x48, !PT ;  /* 0x8000000000007812 */ /* 0x000fc800078e4815 */
[----:B------:R-:W-:Y:S01]  /*2c20*/  LOP3.LUT R0, R0, 0x7f800000, RZ, 0xfc, !PT ;  /* 0x7f80000000007812 */ /* 0x000fe200078efcff */
[----:B------:R-:W-:Y:S06]  /*2c30*/  BRA `(.L_x_211) ;  /* 0x0000000000147947 */ /* 0x000fec0003800000 */
.L_x_205:
[----:B------:R-:W-:Y:S01]  /*2c40*/  LOP3.LUT R0, R0, 0x80000000, R21, 0x48, !PT ;  /* 0x8000000000007812 */ /* 0x000fe200078e4815 */
[----:B------:R-:W-:Y:S06]  /*2c50*/  BRA `(.L_x_211) ;  /* 0x00000000000c7947 */ /* 0x000fec0003800000 */
.L_x_204:
[----:B------:R-:W0:Y:S01]  /*2c60*/  MUFU.RSQ R0, -QNAN ;  /* 0xffc0000000007908 */ /* 0x000e220000001400 */
[----:B------:R-:W-:Y:S05]  /*2c70*/  BRA `(.L_x_211) ;  /* 0x0000000000047947 */ /* 0x000fea0003800000 */
.L_x_203:
[----:B------:R-:W-:-:S07]  /*2c80*/  FADD.FTZ R0, R21, R0 ;  /* 0x0000000015007221 */ /* 0x000fce0000010000 */
.L_x_211:
[----:B------:R-:W-:Y:S05]  /*2c90*/  BSYNC.RECONVERGENT B1 ;  /* 0x0000000000017941 */ /* 0x000fea0003800200 */
.L_x_201:
[----:B------:R-:W-:-:S04]  /*2ca0*/  HFMA2 R17, -RZ, RZ, 0, 0 ;  /* 0x00000000ff117431 */ /* 0x000fc800000001ff */
[----:B0-----:R-:W-:Y:S05]  /*2cb0*/  RET.REL.NODEC R16 `(_ZN13CaptionEngine4CUDA18kernel_text_strokeEPjPKjiifj) ;  /* 0xffffffd010d07950 */ /* 0x001fea0003c3ffff */
.L_x_212:
        /* <DEDUP_REMOVED lines=12> */
.L_x_464:


//--------------------- .text._ZN13CaptionEngine4CUDA16kernel_compositeEPjPKjS3_iif --------------------------
	.section	.text._ZN13CaptionEngine4CUDA16kernel_compositeEPjPKjS3_iif,"ax",@progbits
	.align	128
        .global         _ZN13CaptionEngine4CUDA16kernel_compositeEPjPKjS3_iif
        .type           _ZN13CaptionEngine4CUDA16kernel_compositeEPjPKjS3_iif,@function
        .size           _ZN13CaptionEngine4CUDA16kernel_compositeEPjPKjS3_iif,(.L_x_465 - _ZN13CaptionEngine4CUDA16kernel_compositeEPjPKjS3_iif)
        .other          _ZN13CaptionEngine4CUDA16kernel_compositeEPjPKjS3_iif,@"STO_CUDA_ENTRY STV_DEFAULT"
_ZN13CaptionEngine4CUDA16kernel_compositeEPjPKjS3_iif:
.text._ZN13CaptionEngine4CUDA16kernel_compositeEPjPKjS3_iif:
        /* <DEDUP_REMOVED lines=16> */
[----:B0-----:R-:W-:-:S06]  /*0100*/  IMAD.WIDE R10, R2, 0x4, R10 ;  /* 0x00000004020a7825 */ /* 0x001fcc00078e020a */
[----:B-1----:R-:W2:Y:S01]  /*0110*/  LDG.E R10, desc[UR4][R10.64] ;  /* 0x000000040a0a7981 */ /* 0x002ea2000c1e1900 */
[----:B------:R-:W-:Y:S02]  /*0120*/  HFMA2 R4, -RZ, RZ, 0.9375, -7.688999176025390625e-06 ;  /* 0x3b808081ff047431 */ /* 0x000fe400000001ff */
[----:B------:R-:W-:Y:S01]  /*0130*/  IMAD.MOV.U32 R3, RZ, RZ, 0x437f0000 ;  /* 0x437f0000ff037424 */ /* 0x000fe200078e00ff */
[----:B------:R-:W-:Y:S03]  /*0140*/  BSSY.RECONVERGENT B2, `(.L_x_213) ;  /* 0x000000d000027945 */ /* 0x000fe60003800200 */
[----:B------:R-:W-:-:S04]  /*0150*/  FFMA R3, R4, -R3, 1 ;  /* 0x3f80000004037423 */ /* 0x000fc80000000803 */
[----:B------:R-:W-:Y:S01]  /*0160*/  FFMA R3, R3, R4, 0.0039215688593685626984 ;  /* 0x3b80808103037423 */ /* 0x000fe20000000004 */
[----:B--2---:R-:W0:Y:S08]  /*0170*/  I2F.U8 R0, R10 ;  /* 0x0000000a00007306 */ /* 0x004e300000001000 */
[----:B0-----:R-:W0:Y:S01]  /*0180*/  FCHK P0, R0, 255 ;  /* 0x437f000000007902 */ /* 0x001e220000000000 */
[----:B------:R-:W-:-:S04]  /*0190*/  FFMA R8, R0, R3, RZ ;  /* 0x0000000300087223 */ /* 0x000fc800000000ff */
[----:B------:R-:W-:-:S04]  /*01a0*/  FFMA R4, R8, -255, R0 ;  /* 0xc37f000008047823 */ /* 0x000fc80000000000 */
[----:B------:R-:W-:Y:S01]  /*01b0*/  FFMA R8, R3, R4, R8 ;  /* 0x0000000403087223 */ /* 0x000fe20000000008 */
[----:B0-----:R-:W-:Y:S06]  /*01c0*/  @!P0 BRA `(.L_x_214) ;  /* 0x0000000000108947 */ /* 0x001fec0003800000 */
[----:B------:R-:W-:Y:S02]  /*01d0*/  MOV R3, 0x437f0000 ;  /* 0x437f000000037802 */ /* 0x000fe40000000f00 */
[----:B------:R-:W-:-:S07]  /*01e0*/  MOV R4, 0x200 ;  /* 0x0000020000047802 */ /* 0x000fce0000000f00 */
[----:B------:R-:W-:Y:S05]  /*01f0*/  CALL.REL.NOINC `($__internal_8_$__cuda_sm3x_div_rn_noftz_f32_slowpath) ;  /* 0x0000000c00447944 */ /* 0x000fea0003c00000 */
[----:B------:R-:W-:-:S07]  /*0200*/  IMAD.MOV.U32 R8, RZ, RZ, R0 ;  /* 0x000000ffff087224 */ /* 0x000fce00078e0000 */
.L_x_214:
[----:B------:R-:W-:Y:S05]  /*0210*/  BSYNC.RECONVERGENT B2 ;  /* 0x0000000000027941 */ /* 0x000fea0003800200 */
.L_x_213:
        /* <DEDUP_REMOVED lines=16> */
[----:B------:R-:W-:Y:S05]  /*0320*/  CALL.REL.NOINC `($__internal_8_$__cuda_sm3x_div_rn_noftz_f32_slowpath) ;  /* 0x0000000800f87944 */ /* 0x000fea0003c00000 */
[----:B------:R-:W-:-:S07]  /*0330*/  MOV R7, R0 ;  /* 0x0000000000077202 */ /* 0x000fce0000000f00 */
.L_x_216:
[----:B------:R-:W-:Y:S05]  /*0340*/  BSYNC.RECONVERGENT B2 ;  /* 0x0000000000027941 */ /* 0x000fea0003800200 */
.L_x_215:
[----:B------:R-:W-:Y:S01]  /*0350*/  HFMA2 R3, -RZ, RZ, 3.748046875, 0 ;  /* 0x437f0000ff037431 */ /* 0x000fe200000001ff */
[----:B------:R-:W-:Y:S01]  /*0360*/  SHF.R.U32.HI R0, RZ, 0x10, R10 ;  /* 0x00000010ff007819 */ /* 0x000fe2000001160a */
        /* <DEDUP_REMOVED lines=16> */
.L_x_218:
[----:B------:R-:W-:Y:S05]  /*0470*/  BSYNC.RECONVERGENT B2 ;  /* 0x0000000000027941 */ /* 0x000fea0003800200 */
.L_x_217:
[----:B------:R-:W0:Y:S01]  /*0480*/  I2F.U8 R3, R10.B3 ;  /* 0x3000000a00037306 */ /* 0x000e220000001000 */
[----:B------:R-:W-:Y:S02]  /*0490*/  HFMA2 R0, -RZ, RZ, 0.9375, -7.688999176025390625e-06 ;  /* 0x3b808081ff007431 */ /* 0x000fe400000001ff */
        /* <DEDUP_REMOVED lines=9> */
[----:B------:R-:W-:Y:S02]  /*0530*/  MOV R0, R3 ;  /* 0x0000000300007202 */ /* 0x000fe40000000f00 */
[----:B------:R-:W-:Y:S02]  /*0540*/  MOV R3, 0x437f0000 ;  /* 0x437f000000037802 */ /* 0x000fe40000000f00 */
[----:B------:R-:W-:-:S07]  /*0550*/  MOV R4, 0x570 ;  /* 0x0000057000047802 */ /* 0x000fce0000000f00 */
[----:B------:R-:W-:Y:S05]  /*0560*/  CALL.REL.NOINC `($__internal_8_$__cuda_sm3x_div_rn_noftz_f32_slowpath) ;  /* 0x0000000800687944 */ /* 0x000fea0003c00000 */
[----:B------:R-:W-:-:S07]  /*0570*/  IMAD.MOV.U32 R9, RZ, RZ, R0 ;  /* 0x000000ffff097224 */ /* 0x000fce00078e0000 */
.L_x_220:
[----:B------:R-:W-:Y:S05]  /*0580*/  BSYNC.RECONVERGENT B2 ;  /* 0x0000000000027941 */ /* 0x000fea0003800200 */
.L_x_219:
[----:B------:R-:W0:Y:S02]  /*0590*/  LDC.64 R4, c[0x0][0x390] ;  /* 0x0000e400ff047b82 */ /* 0x000e240000000a00 */
[----:B0-----:R-:W-:-:S05]  /*05a0*/  IMAD.WIDE R4, R2, 0x4, R4 ;  /* 0x0000000402047825 */ /* 0x001fca00078e0204 */
[----:B------:R-:W2:Y:S01]  /*05b0*/  LDG.E R11, desc[UR4][R4.64] ;  /* 0x00000004040b7981 */ /* 0x000ea2000c1e1900 */
[----:B------:R-:W-:Y:S01]  /*05c0*/  HFMA2 R13, -RZ, RZ, 3.748046875, 0 ;  /* 0x437f0000ff0d7431 */ /* 0x000fe200000001ff */
[----:B------:R-:W-:Y:S01]  /*05d0*/  MOV R0, 0x3b808081 ;  /* 0x3b80808100007802 */ /* 0x000fe20000000f00 */
[----:B------:R-:W-:Y:S04]  /*05e0*/  BSSY.RECONVERGENT B2, `(.L_x_221) ;  /* 0x000000e000027945 */ /* 0x000fe80003800200 */
        /* <DEDUP_REMOVED lines=8> */
[----:B------:R-:W-:Y:S01]  /*0670*/  IMAD.MOV.U32 R0, RZ, RZ, R3 ;  /* 0x000000ffff007224 */ /* 0x000fe200078e0003 */
[----:B------:R-:W-:Y:S02]  /*0680*/  MOV R3, 0x437f0000 ;  /* 0x437f000000037802 */ /* 0x000fe40000000f00 */
[----:B------:R-:W-:-:S07]  /*0690*/  MOV R4, 0x6b0 ;  /* 0x000006b000047802 */ /* 0x000fce0000000f00 */
[----:B------:R-:W-:Y:S05]  /*06a0*/  CALL.REL.NOINC `($__internal_8_$__cuda_sm3x_div_rn_noftz_f32_slowpath) ;  /* 0x0000000800187944 */ /* 0x000fea0003c00000 */
[----:B------:R-:W-:-:S07]  /*06b0*/  MOV R16, R0 ;  /* 0x0000000000107202 */ /* 0x000fce0000000f00 */
.L_x_222:
[----:B------:R-:W-:Y:S05]  /*06c0*/  BSYNC.RECONVERGENT B2 ;  /* 0x0000000000027941 */ /* 0x000fea0003800200 */
.L_x_221:
        /* <DEDUP_REMOVED lines=18> */
.L_x_224:
[----:B------:R-:W-:Y:S05]  /*07f0*/  BSYNC.RECONVERGENT B2 ;  /* 0x0000000000027941 */ /* 0x000fea0003800200 */
.L_x_223:
[----:B------:R-:W-:Y:S01]  /*0800*/  HFMA2 R4, -RZ, RZ, 0.9375, -7.688999176025390625e-06 ;  /* 0x3b808081ff047431 */ /* 0x000fe200000001ff */
        /* <DEDUP_REMOVED lines=17> */
.L_x_226:
[----:B------:R-:W-:Y:S05]  /*0920*/  BSYNC.RECONVERGENT B2 ;  /* 0x0000000000027941 */ /* 0x000fea0003800200 */
.L_x_225:
[----:B------:R-:W0:Y:S01]  /*0930*/  I2F.U8 R11, R11.B3 ;  /* 0x3000000b000b7306 */ /* 0x000e220000001000 */
        /* <DEDUP_REMOVED lines=15> */
.L_x_228:
[----:B------:R-:W-:Y:S05]  /*0a30*/  BSYNC.RECONVERGENT B2 ;  /* 0x0000000000027941 */ /* 0x000fea0003800200 */
.L_x_227:
[----:B------:R-:W0:Y:S01]  /*0a40*/  LDCU UR6, c[0x0][0x3a0] ;  /* 0x00007400ff0677ac */ /* 0x000e220008000800 */
[----:B------:R-:W-:Y:S01]  /*0a50*/  FMUL R5, R9, R8 ;  /* 0x0000000809057220 */ /* 0x000fe20000400000 */
[----:B------:R-:W-:Y:S01]  /*0a60*/  BSSY.RECONVERGENT B2, `(.L_x_229) ;  /* 0x0000012000027945 */ /* 0x000fe20003800200 */
[----:B0-----:R-:W-:-:S04]  /*0a70*/  FMUL R13, R13, UR6 ;  /* 0x000000060d0d7c20 */ /* 0x001fc80008400000 */
[----:B------:R-:W-:-:S04]  /*0a80*/  FADD R14, -R13, 1 ;  /* 0x3f8000000d0e7421 */ /* 0x000fc80000000100 */
[C---:B------:R-:W-:Y:S01]  /*0a90*/  FFMA R11, R14.reuse, R9, R13 ;  /* 0x000000090e0b7223 */ /* 0x040fe2000000000d */
[----:B------:R-:W-:-:S04]  /*0aa0*/  FMUL R0, R14, R5 ;  /* 0x000000050e007220 */ /* 0x000fc80000400000 */
[----:B------:R-:W-:Y:S01]  /*0ab0*/  FMNMX R3, R11, 0.0010000000474974513054, !PT ;  /* 0x3a83126f0b037809 */ /* 0x000fe20007800000 */
[----:B------:R-:W-:-:S03]  /*0ac0*/  FFMA R0, R13, R16, R0 ;  /* 0x000000100d007223 */ /* 0x000fc60000000000 */
        /* <DEDUP_REMOVED lines=9> */
[----:B------:R-:W-:Y:S05]  /*0b60*/  CALL.REL.NOINC `($__internal_8_$__cuda_sm3x_div_rn_noftz_f32_slowpath) ;  /* 0x0000000000e87944 */ /* 0x000fea0003c00000 */
[----:B------:R-:W-:-:S07]  /*0b70*/  IMAD.MOV.U32 R8, RZ, RZ, R0 ;  /* 0x000000ffff087224 */ /* 0x000fce00078e0000 */
.L_x_230:
[----:B------:R-:W-:Y:S05]  /*0b80*/  BSYNC.RECONVERGENT B2 ;  /* 0x0000000000027941 */ /* 0x000fea0003800200 */
.L_x_229:
[----:B------:R-:W0:Y:S01]  /*0b90*/  MUFU.RCP R4, R3 ;  /* 0x0000000300047308 */ /* 0x000e220000001000 */
[----:B------:R-:W-:Y:S01]  /*0ba0*/  FMUL R7, R9, R7 ;  /* 0x0000000709077220 */ /* 0x000fe20000400000 */
[----:B------:R-:W-:Y:S03]  /*0bb0*/  BSSY.RECONVERGENT B2, `(.L_x_231) ;  /* 0x000000e000027945 */ /* 0x000fe60003800200 */
[----:B------:R-:W-:-:S04]  /*0bc0*/  FMUL R0, R14, R7 ;  /* 0x000000070e007220 */ /* 0x000fc80000400000 */
[----:B------:R-:W-:-:S04]  /*0bd0*/  FFMA R12, R13, R12, R0 ;  /* 0x0000000c0d0c7223 */ /* 0x000fc80000000000 */
        /* <DEDUP_REMOVED lines=9> */
[----:B------:R-:W-:Y:S05]  /*0c70*/  CALL.REL.NOINC `($__internal_8_$__cuda_sm3x_div_rn_noftz_f32_slowpath) ;  /* 0x0000000000a47944 */ /* 0x000fea0003c00000 */
[----:B------:R-:W-:-:S07]  /*0c80*/  MOV R7, R0 ;  /* 0x0000000000077202 */ /* 0x000fce0000000f00 */
.L_x_232:
[----:B------:R-:W-:Y:S05]  /*0c90*/  BSYNC.RECONVERGENT B2 ;  /* 0x0000000000027941 */ /* 0x000fea0003800200 */
.L_x_231:
        /* <DEDUP_REMOVED lines=14> */
[----:B------:R-:W-:Y:S05]  /*0d80*/  CALL.REL.NOINC `($__internal_8_$__cuda_sm3x_div_rn_noftz_f32_slowpath) ;  /* 0x0000000000607944 */ /* 0x000fea0003c00000 */
.L_x_234:
[----:B------:R-:W-:Y:S05]  /*0d90*/  BSYNC.RECONVERGENT B2 ;  /* 0x0000000000027941 */ /* 0x000fea0003800200 */
.L_x_233:
[----:B------:R-:W-:Y:S01]  /*0da0*/  FADD.SAT R0, RZ, R0 ;  /* 0x00000000ff007221 */ /* 0x000fe20000002000 */
[----:B------:R-:W-:Y:S01]  /*0db0*/  FADD.SAT R7, RZ, R7 ;  /* 0x00000007ff077221 */ /* 0x000fe20000002000 */
[----:B------:R-:W-:Y:S01]  /*0dc0*/  FADD.SAT R11, RZ, R11 ;  /* 0x0000000bff0b7221 */ /* 0x000fe20000002000 */
        /* <DEDUP_REMOVED lines=20> */
        .weak           $__internal_8_$__cuda_sm3x_div_rn_noftz_f32_slowpath
        .type           $__internal_8_$__cuda_sm3x_div_rn_noftz_f32_slowpath,@function
        .size           $__internal_8_$__cuda_sm3x_div_rn_noftz_f32_slowpath,(.L_x_465 - $__internal_8_$__cuda_sm3x_div_rn_noftz_f32_slowpath)
$__internal_8_$__cuda_sm3x_div_rn_noftz_f32_slowpath:
[--C-:B------:R-:W-:Y:S01]  /*0f10*/  SHF.R.U32.HI R5, RZ, 0x17, R3.reuse ;  /* 0x00000017ff057819 */ /* 0x100fe20000011603 */
[----:B------:R-:W-:Y:S01]  /*0f20*/  BSSY.RECONVERGENT B0, `(.L_x_235) ;  /* 0x0000063000007945 */ /* 0x000fe20003800200 */
[----:B------:R-:W-:Y:S01]  /*0f30*/  SHF.R.U32.HI R18, RZ, 0x17, R0 ;  /* 0x00000017ff127819 */ /* 0x000fe20000011600 */
[----:B------:R-:W-:Y:S01]  /*0f40*/  IMAD.MOV.U32 R17, RZ, RZ, R3 ;  /* 0x000000ffff117224 */ /* 0x000fe200078e0003 */
[----:B------:R-:W-:Y:S02]  /*0f50*/  LOP3.LUT R5, R5, 0xff, RZ, 0xc0, !PT ;  /* 0x000000ff05057812 */ /* 0x000fe400078ec0ff */
[----:B------:R-:W-:Y:S02]  /*0f60*/  LOP3.LUT R18, R18, 0xff, RZ, 0xc0, !PT ;  /* 0x000000ff12127812 */ /* 0x000fe400078ec0ff */
[----:B------:R-:W-:Y:S02]  /*0f70*/  IADD3 R20, PT, PT, R5, -0x1, RZ ;  /* 0xffffffff05147810 */ /* 0x000fe40007ffe0ff */
[----:B------:R-:W-:-:S02]  /*0f80*/  IADD3 R19, PT, PT, R18, -0x1, RZ ;  /* 0xffffffff12137810 */ /* 0x000fc40007ffe0ff */
        /* <DEDUP_REMOVED lines=27> */
.L_x_236:
        /* <DEDUP_REMOVED lines=29> */
[-CC-:B------:R-:W-:Y:S01]  /*1310*/  FFMA.RZ R15, R19, R17.reuse, R20.reuse ;  /* 0x00000011130f7223 */ /* 0x180fe2000000c014 */
[C---:B------:R-:W-:Y:S02]  /*1320*/  ISETP.NE.AND P2, PT, R5.reuse, RZ, PT ;  /* 0x000000ff0500720c */ /* 0x040fe40003f45270 */
[----:B------:R-:W-:Y:S02]  /*1330*/  ISETP.NE.AND P1, PT, R5, RZ, PT ;  /* 0x000000ff0500720c */ /* 0x000fe40003f25270 */
[----:B------:R-:W-:Y:S01]  /*1340*/  LOP3.LUT R18, R15, 0x7fffff, RZ, 0xc0, !PT ;  /* 0x007fffff0f127812 */ /* 0x000fe200078ec0ff */
[CCC-:B------:R-:W-:Y:S01]  /*1350*/  FFMA.RP R15, R19.reuse, R17.reuse, R20.reuse ;  /* 0x00000011130f7223 */ /* 0x1c0fe20000008014 */
[----:B------:R-:W-:Y:S01]  /*1360*/  FFMA.RM R20, R19, R17, R20 ;  /* 0x0000001113147223 */ /* 0x000fe20000004014 */
[----:B------:R-:W-:Y:S02]  /*1370*/  IADD3 R17, PT, PT, R5, 0x20, RZ ;  /* 0x0000002005117810 */ /* 0x000fe40007ffe0ff */
        /* <DEDUP_REMOVED lines=15> */
.L_x_243:
[----:B------:R-:W-:-:S04]  /*1470*/  LOP3.LUT R0, R0, 0x80000000, RZ, 0xc0, !PT ;  /* 0x8000000000007812 */ /* 0x000fc800078ec0ff */
[----:B------:R-:W-:Y:S01]  /*1480*/  LOP3.LUT R0, R0, 0x7f800000, RZ, 0xfc, !PT ;  /* 0x7f80000000007812 */ /* 0x000fe200078efcff */
[----:B------:R-:W-:Y:S06]  /*1490*/  BRA `(.L_x_244) ;  /* 0x0000000000047947 */ /* 0x000fec0003800000 */
.L_x_242:
[----:B------:R-:W-:-:S07]  /*14a0*/  LEA R0, R18, R0, 0x17 ;  /* 0x0000000012007211 */ /* 0x000fce00078eb8ff */
.L_x_244:
[----:B------:R-:W-:Y:S05]  /*14b0*/  BSYNC.RECONVERGENT B1 ;  /* 0x0000000000017941 */ /* 0x000fea0003800200 */
.L_x_241:
[----:B------:R-:W-:Y:S05]  /*14c0*/  BRA `(.L_x_245) ;  /* 0x0000000000207947 */ /* 0x000fea0003800000 */
.L_x_240:
[----:B------:R-:W-:-:S04]  /*14d0*/  LOP3.LUT R0, R17, 0x80000000, R0, 0x48, !PT ;  /* 0x8000000011007812 */ /* 0x000fc800078e4800 */
[----:B------:R-:W-:Y:S01]  /*14e0*/  LOP3.LUT R0, R0, 0x7f800000, RZ, 0xfc, !PT ;  /* 0x7f80000000007812 */ /* 0x000fe200078efcff */
[----:B------:R-:W-:Y:S06]  /*14f0*/  BRA `(.L_x_245) ;  /* 0x0000000000147947 */ /* 0x000fec0003800000 */
.L_x_239:
[----:B------:R-:W-:Y:S01]  /*1500*/  LOP3.LUT R0, R17, 0x80000000, R0, 0x48, !PT ;  /* 0x8000000011007812 */ /* 0x000fe200078e4800 */
[----:B------:R-:W-:Y:S06]  /*1510*/  BRA `(.L_x_245) ;  /* 0x00000000000c7947 */ /* 0x000fec0003800000 */
.L_x_238:
[----:B------:R-:W0:Y:S01]  /*1520*/  MUFU.RSQ R0, -QNAN ;  /* 0xffc0000000007908 */ /* 0x000e220000001400 */
[----:B------:R-:W-:Y:S05]  /*1530*/  BRA `(.L_x_245) ;  /* 0x0000000000047947 */ /* 0x000fea0003800000 */
.L_x_237:
[----:B------:R-:W-:-:S07]  /*1540*/  FADD.FTZ R0, R0, R3 ;  /* 0x0000000300007221 */ /* 0x000fce0000010000 */
.L_x_245:
[----:B------:R-:W-:Y:S05]  /*1550*/  BSYNC.RECONVERGENT B0 ;  /* 0x0000000000007941 */ /* 0x000fea0003800200 */
.L_x_235:
[----:B------:R-:W-:-:S04]  /*1560*/  HFMA2 R5, -RZ, RZ, 0, 0 ;  /* 0x00000000ff057431 */ /* 0x000fc800000001ff */
[----:B0-----:R-:W-:Y:S05]  /*1570*/  RET.REL.NODEC R4 `(_ZN13CaptionEngine4CUDA16kernel_compositeEPjPKjS3_iif) ;  /* 0xffffffe804a07950 */ /* 0x001fea0003c3ffff */
.L_x_246:
        /* <DEDUP_REMOVED lines=16> */
.L_x_465:


//--------------------- .text._ZN13CaptionEngine4CUDA20kernel_blur_verticalEPjPKjiif --------------------------
	.section	.text._ZN13CaptionEngine4CUDA20kernel_blur_verticalEPjPKjiif,"ax",@progbits
	.align	128
        .global         _ZN13CaptionEngine4CUDA20kernel_blur_verticalEPjPKjiif
        .type           _ZN13CaptionEngine4CUDA20kernel_blur_verticalEPjPKjiif,@function
        .size           _ZN13CaptionEngine4CUDA20kernel_blur_verticalEPjPKjiif,(.L_x_466 - _ZN13CaptionEngine4CUDA20kernel_blur_verticalEPjPKjiif)
        .other          _ZN13CaptionEngine4CUDA20kernel_blur_verticalEPjPKjiif,@"STO_CUDA_ENTRY STV_DEFAULT"
_ZN13CaptionEngine4CUDA20kernel_blur_verticalEPjPKjiif:
.text._ZN13CaptionEngine4CUDA20kernel_blur_verticalEPjPKjiif:
        /* <DEDUP_REMOVED lines=13> */
[----:B------:R-:W0:Y:S01]  /*00d0*/  LDC R3, c[0x0][0x398] ;  /* 0x0000e600ff037b82 */ /* 0x000e220000000800 */
[----:B------:R-:W1:Y:S01]  /*00e0*/  LDCU.64 UR6, c[0x0][0x358] ;  /* 0x00006b00ff0677ac */ /* 0x000e620008000a00 */
[----:B------:R-:W-:Y:S01]  /*00f0*/  HFMA2 R26, -RZ, RZ, 0, 0 ;  /* 0x00000000ff1a7431 */ /* 0x000fe200000001ff */
[----:B------:R-:W-:Y:S01]  /*0100*/  MOV R19, RZ ;  /* 0x000000ff00137202 */ /* 0x000fe20000000f00 */
[----:B------:R-:W-:Y:S02]  /*0110*/  HFMA2 R24, -RZ, RZ, 0, 0 ;  /* 0x00000000ff187431 */ /* 0x000fe400000001ff */
[----:B------:R-:W-:Y:S01]  /*0120*/  IMAD.MOV.U32 R22, RZ, RZ, RZ ;  /* 0x000000ffff167224 */ /* 0x000fe200078e00ff */
[----:B------:R-:W-:Y:S01]  /*0130*/  MOV R9, RZ ;  /* 0x000000ff00097202 */ /* 0x000fe20000000f00 */
[----:B0-----:R-:W-:-:S04]  /*0140*/  FMUL R0, R3, 3 ;  /* 0x4040000003007820 */ /* 0x001fc80000400000 */
[----:B------:R-:W0:Y:S02]  /*0150*/  F2I.TRUNC.NTZ R20, R0 ;  /* 0x0000000000147305 */ /* 0x000e24000020f100 */
[----:B0-----:R-:W-:-:S13]  /*0160*/  ISETP.GE.AND P0, PT, R20, RZ, PT ;  /* 0x000000ff1400720c */ /* 0x001fda0003f06270 */
[----:B-1----:R-:W-:Y:S05]  /*0170*/  @!P0 BRA `(.L_x_247) ;  /* 0x0000001400608947 */ /* 0x002fea0003800000 */
[----:B------:R-:W-:Y:S01]  /*0180*/  FADD R18, R3, R3 ;  /* 0x0000000303127221 */ /* 0x000fe20000000000 */
[----:B------:R-:W-:Y:S01]  /*0190*/  IMAD.IADD R17, R23, 0x1, -R20 ;  /* 0x0000000117117824 */ /* 0x000fe200078e0a14 */
[----:B------:R-:W-:Y:S02]  /*01a0*/  UIADD3 UR4, UPT, UPT, UR9, -0x1, URZ ;  /* 0xffffffff09047890 */ /* 0x000fe4000fffe0ff */
[----:B------:R-:W-:Y:S01]  /*01b0*/  FMUL R18, R18, R3 ;  /* 0x0000000312127220 */ /* 0x000fe20000400000 */
[-C--:B------:R-:W-:Y:S02]  /*01c0*/  IADD3 R3, PT, PT, RZ, -R20.reuse, RZ ;  /* 0x80000014ff037210 */ /* 0x080fe40007ffe0ff */
[----:B------:R-:W-:Y:S01]  /*01d0*/  I2FP.F32.S32 R2, R17 ;  /* 0x0000001100027245 */ /* 0x000fe20000201400 */
[----:B------:R-:W0:Y:S01]  /*01e0*/  MUFU.RCP R5, R18 ;  /* 0x0000001200057308 */ /* 0x000e220000001000 */
[----:B------:R-:W-:Y:S01]  /*01f0*/  I2FP.F32.U32 R16, UR4 ;  /* 0x0000000400107c45 */ /* 0x000fe20008201000 */
[----:B------:R-:W-:Y:S01]  /*0200*/  IMAD R0, R3, R20, RZ ;  /* 0x0000001403007224 */ /* 0x000fe200078e02ff */
[----:B------:R-:W-:-:S04]  /*0210*/  FMNMX R3, RZ, R2, !PT ;  /* 0x00000002ff037209 */ /* 0x000fc80007800000 */
[----:B------:R-:W-:Y:S02]  /*0220*/  I2FP.F32.S32 R0, R0 ;  /* 0x0000000000007245 */ /* 0x000fe40000201400 */
[----:B------:R-:W-:Y:S02]  /*0230*/  FMNMX R3, R16, R3, PT ;  /* 0x0000000310037209 */ /* 0x000fe40003800000 */
[----:B------:R-:W1:Y:S01]  /*0240*/  FCHK P0, R0, R18 ;  /* 0x0000001200007302 */ /* 0x000e620000000000 */
[----:B0-----:R-:W-:-:S07]  /*0250*/  FFMA R2, -R18, R5, 1 ;  /* 0x3f80000012027423 */ /* 0x001fce0000000105 */
[----:B------:R0:W2:Y:S01]  /*0260*/  F2I.TRUNC.NTZ R8, R3 ;  /* 0x0000000300087305 */ /* 0x0000a2000020f100 */
[----:B------:R-:W-:-:S04]  /*0270*/  FFMA R5, R5, R2, R5 ;  /* 0x0000000205057223 */ /* 0x000fc80000000005 */
[----:B------:R-:W-:-:S04]  /*0280*/  FFMA R2, R0, R5, RZ ;  /* 0x0000000500027223 */ /* 0x000fc800000000ff */
[----:B------:R-:W-:-:S04]  /*0290*/  FFMA R4, -R18, R2, R0 ;  /* 0x0000000212047223 */ /* 0x000fc80000000100 */
[----:B------:R-:W-:Y:S01]  /*02a0*/  FFMA R4, R5, R4, R2 ;  /* 0x0000000405047223 */ /* 0x000fe20000000002 */
[----:B01----:R-:W-:Y:S06]  /*02b0*/  @!P0 BRA `(.L_x_248) ;  /* 0x0000000000108947 */ /* 0x003fec0003800000 */
[----:B------:R-:W-:Y:S02]  /*02c0*/  MOV R3, R18 ;  /* 0x0000001200037202 */ /* 0x000fe40000000f00 */
[----:B------:R-:W-:-:S07]  /*02d0*/  MOV R28, 0x2f0 ;  /* 0x000002f0001c7802 */ /* 0x000fce0000000f00 */
[----:B--2---:R-:W-:Y:S05]  /*02e0*/  CALL.REL.NOINC `($__internal_9_$__cuda_sm3x_div_rn_noftz_f32_slowpath) ;  /* 0x0000001800547944 */ /* 0x004fea0003c00000 */
[----:B------:R-:W-:-:S07]  /*02f0*/  MOV R4, R0 ;  /* 0x0000000000047202 */ /* 0x000fce0000000f00 */
.L_x_248:
[----:B------:R-:W0:Y:S01]  /*0300*/  LDC.64 R2, c[0x0][0x388] ;  /* 0x0000e200ff027b82 */ /* 0x000e220000000a00 */
[----:B------:R-:W2:Y:S02]  /*0310*/  LDCU UR4, c[0x0][0x390] ;  /* 0x00007200ff0477ac */ /* 0x000ea40008000800 */
[----:B--2---:R-:W-:-:S04]  /*0320*/  IMAD R9, R8, UR4, R21 ;  /* 0x0000000408097c24 */ /* 0x004fc8000f8e0215 */
[----:B0-----:R-:W-:-:S06]  /*0330*/  IMAD.WIDE R8, R9, 0x4, R2 ;  /* 0x0000000409087825 */ /* 0x001fcc00078e0202 */
[----:B------:R0:W2:Y:S01]  /*0340*/  LDG.E R8, desc[UR6][R8.64] ;  /* 0x0000000608087981 */ /* 0x0000a2000c1e1900 */
[----:B------:R-:W-:Y:S02]  /*0350*/  HFMA2 R3, -RZ, RZ, 0.96630859375, -0.0022525787353515625 ;  /* 0x3bbb989dff037431 */ /* 0x000fe400000001ff */
[----:B------:R-:W-:Y:S01]  /*0360*/  IMAD.MOV.U32 R5, RZ, RZ, 0x437c0000 ;  /* 0x437c0000ff057424 */ /* 0x000fe200078e00ff */
[----:B------:R-:W-:Y:S01]  /*0370*/  MOV R11, 0x3b808081 ;  /* 0x3b808081000b7802 */ /* 0x000fe20000000f00 */
[----:B------:R-:W-:Y:S01]  /*0380*/  BSSY.RECONVERGENT B2, `(.L_x_249) ;  /* 0x0000017000027945 */ /* 0x000fe20003800200 */
[----:B------:R-:W-:-:S04]  /*0390*/  FFMA.SAT R0, R4, R3, 0.5 ;  /* 0x3f00000004007423 */ /* 0x000fc80000002003 */
[----:B------:R-:W-:-:S04]  /*03a0*/  FFMA.RM R2, R0, R5, 12582913 ;  /* 0x4b40000100027423 */ /* 0x000fc80000004005 */
[C---:B------:R-:W-:Y:S01]  /*03b0*/  FADD R3, R2.reuse, -12583039 ;  /* 0xcb40007f02037421 */ /* 0x040fe20000000000 */
[----:B------:R-:W-:-:S03]  /*03c0*/  SHF.L.U32 R22, R2, 0x17, RZ ;  /* 0x0000001702167819 */ /* 0x000fc600000006ff */
[----:B------:R-:W-:-:S04]  /*03d0*/  FFMA R3, R4, 1.4426950216293334961, -R3 ;  /* 0x3fb8aa3b04037823 */ /* 0x000fc80000000803 */
[----:B------:R-:W-:Y:S01]  /*03e0*/  FFMA R3, R4, 1.925963033500011079e-08, R3 ;  /* 0x32a5706004037823 */ /* 0x000fe20000000003 */
[----:B------:R-:W-:-:S05]  /*03f0*/  HFMA2 R4, -RZ, RZ, 3.748046875, 0 ;  /* 0x437f0000ff047431 */ /* 0x000fca00000001ff */
[----:B------:R-:W1:Y:S01]  /*0400*/  MUFU.EX2 R3, R3 ;  /* 0x0000000300037308 */ /* 0x000e620000000800 */
[----:B------:R-:W-:-:S04]  /*0410*/  FFMA R4, R11, -R4, 1 ;  /* 0x3f8000000b047423 */ /* 0x000fc80000000804 */
[----:B------:R-:W-:Y:S01]  /*0420*/  FFMA R11, R4, R11, 0.0039215688593685626984 ;  /* 0x3b808081040b7423 */ /* 0x000fe2000000000b */
[----:B-1----:R-:W-:-:S04]  /*0430*/  FMUL R22, R22, R3 ;  /* 0x0000000316167220 */ /* 0x002fc80000400000 */
[----:B0-----:R-:W-:Y:S01]  /*0440*/  FADD R9, RZ, R22 ;  /* 0x00000016ff097221 */ /* 0x001fe20000000000 */
[----:B--2---:R-:W0:Y:S08]  /*0450*/  I2F.U8 R0, R8 ;  /* 0x0000000800007306 */ /* 0x004e300000001000 */
[----:B0-----:R-:W0:Y:S01]  /*0460*/  FCHK P0, R0, 255 ;  /* 0x437f000000007902 */ /* 0x001e220000000000 */
[----:B------:R-:W-:-:S04]  /*0470*/  FFMA R2, R0, R11, RZ ;  /* 0x0000000b00027223 */ /* 0x000fc800000000ff */
[----:B------:R-:W-:-:S04]  /*0480*/  FFMA R4, R2, -255, R0 ;  /* 0xc37f000002047823 */ /* 0x000fc80000000000 */
[----:B------:R-:W-:Y:S01]  /*0490*/  FFMA R11, R11, R4, R2 ;  /* 0x000000040b0b7223 */ /* 0x000fe20000000002 */
[----:B0-----:R-:W-:Y:S06]  /*04a0*/  @!P0 BRA `(.L_x_250) ;  /* 0x0000000000108947 */ /* 0x001fec0003800000 */
[----:B------:R-:W-:Y:S01]  /*04b0*/  IMAD.MOV.U32 R3, RZ, RZ, 0x437f0000 ;  /* 0x437f0000ff037424 */ /* 0x000fe200078e00ff */
[----:B------:R-:W-:-:S07]  /*04c0*/  MOV R28, 0x4e0 ;  /* 0x000004e0001c7802 */ /* 0x000fce0000000f00 */
[----:B------:R-:W-:Y:S05]  /*04d0*/  CALL.REL.NOINC `($__internal_9_$__cuda_sm3x_div_rn_noftz_f32_slowpath) ;  /* 0x0000001400d87944 */ /* 0x000fea0003c00000 */
[----:B------:R-:W-:-:S07]  /*04e0*/  MOV R11, R0 ;  /* 0x00000000000b7202 */ /* 0x000fce0000000f00 */
.L_x_250:
[----:B------:R-:W-:Y:S05]  /*04f0*/  BSYNC.RECONVERGENT B2 ;  /* 0x0000000000027941 */ /* 0x000fea0003800200 */
.L_x_249:
[----:B------:R-:W-:Y:S01]  /*0500*/  SHF.R.U32.HI R0, RZ, 0x8, R8 ;  /* 0x00000008ff007819 */ /* 0x000fe20000011608 */
[----:B------:R-:W-:Y:S01]  /*0510*/  HFMA2 R19, -RZ, RZ, 0.9375, -7.688999176025390625e-06 ;  /* 0x3b808081ff137431 */ /* 0x000fe200000001ff */
[----:B------:R-:W-:Y:S01]  /*0520*/  MOV R2, 0x437f0000 ;  /* 0x437f000000027802 */ /* 0x000fe20000000f00 */
        /* <DEDUP_REMOVED lines=13> */
[----:B------:R-:W-:Y:S05]  /*0600*/  CALL.REL.NOINC `($__internal_9_$__cuda_sm3x_div_rn_noftz_f32_slowpath) ;  /* 0x00000014008c7944 */ /* 0x000fea0003c00000 */
[----:B------:R-:W-:-:S07]  /*0610*/  MOV R19, R0 ;  /* 0x0000000000137202 */ /* 0x000fce0000000f00 */
.L_x_252:
[----:B------:R-:W-:Y:S05]  /*0620*/  BSYNC.RECONVERGENT B2 ;  /* 0x0000000000027941 */ /* 0x000fea0003800200 */
.L_x_251:
[----:B------:R-:W-:Y:S01]  /*0630*/  SHF.R.U32.HI R0, RZ, 0x10, R8 ;  /* 0x00000010ff007819 */ /* 0x000fe20000011608 */
[----:B------:R-:W-:Y:S02]  /*0640*/  HFMA2 R7, -RZ, RZ, 0.9375, -7.688999176025390625e-06 ;  /* 0x3b808081ff077431 */ /* 0x000fe400000001ff */
        /* <DEDUP_REMOVED lines=14> */
[----:B------:R-:W-:Y:S05]  /*0730*/  CALL.REL.NOINC `($__internal_9_$__cuda_sm3x_div_rn_noftz_f32_slowpath) ;  /* 0x0000001400407944 */ /* 0x000fea0003c00000 */
[----:B------:R-:W-:-:S07]  /*0740*/  MOV R7, R0 ;  /* 0x0000000000077202 */ /* 0x000fce0000000f00 */
.L_x_254:
[----:B------:R-:W-:Y:S05]  /*0750*/  BSYNC.RECONVERGENT B2 ;  /* 0x0000000000027941 */ /* 0x000fea0003800200 */
.L_x_253:
        /* <DEDUP_REMOVED lines=15> */
.L_x_256:
[----:B------:R-:W-:Y:S05]  /*0850*/  BSYNC.RECONVERGENT B2 ;  /* 0x0000000000027941 */ /* 0x000fea0003800200 */
.L_x_255:
[----:B------:R-:W-:Y:S01]  /*0860*/  ISETP.NE.AND P0, PT, R20, RZ, PT ;  /* 0x000000ff1400720c */ /* 0x000fe20003f05270 */
[C---:B------:R-:W-:Y:S01]  /*0870*/  FFMA R26, R22.reuse, R11, RZ ;  /* 0x0000000b161a7223 */ /* 0x040fe200000000ff */
[C---:B------:R-:W-:Y:S01]  /*0880*/  FFMA R19, R22.reuse, R19, RZ ;  /* 0x0000001316137223 */ /* 0x040fe200000000ff */
[C---:B------:R-:W-:Y:S01]  /*0890*/  FFMA R24, R22.reuse, R7, RZ ;  /* 0x0000000716187223 */ /* 0x040fe200000000ff */
[----:B------:R-:W-:-:S09]  /*08a0*/  FFMA R22, R22, R0, RZ ;  /* 0x0000000016167223 */ /* 0x000fd200000000ff */
[----:B------:R-:W-:Y:S05]  /*08b0*/  @!P0 BRA `(.L_x_247) ;  /* 0x0000000c00908947 */ /* 0x000fea0003800000 */
[----:B------:R-:W0:Y:S01]  /*08c0*/  LDC.64 R14, c[0x0][0x388] ;  /* 0x0000e200ff0e7b82 */ /* 0x000e220000000a00 */
[C---:B------:R-:W-:Y:S01]  /*08d0*/  IADD3 R13, PT, PT, -R20.reuse, 0x2, RZ ;  /* 0x00000002140d7810 */ /* 0x040fe20007ffe1ff */
[----:B------:R-:W-:Y:S01]  /*08e0*/  IMAD.U32 R12, R20, -0x2, RZ ;  /* 0xfffffffe140c7824 */ /* 0x000fe200078e00ff */
[----:B------:R-:W1:Y:S06]  /*08f0*/  LDCU UR4, c[0x0][0x390] ;  /* 0x00007200ff0477ac */ /* 0x000e6c0008000800 */
.L_x_275:
[----:B------:R-:W-:Y:S01]  /*0900*/  IADD3 R0, PT, PT, R13, -0x1, RZ ;  /* 0xffffffff0d007810 */ /* 0x000fe20007ffe0ff */
[----:B------:R-:W2:Y:S01]  /*0910*/  MUFU.RCP R5, R18 ;  /* 0x0000001200057308 */ /* 0x000ea20000001000 */
[----:B------:R-:W-:Y:S02]  /*0920*/  IADD3 R2, PT, PT, R17, 0x1, RZ ;  /* 0x0000000111027810 */ /* 0x000fe40007ffe0ff */
[----:B------:R-:W-:Y:S02]  /*0930*/  IADD3 R7, PT, PT, RZ, -R0, RZ ;  /* 0x80000000ff077210 */ /* 0x000fe40007ffe0ff */
[----:B------:R-:W-:-:S03]  /*0940*/  I2FP.F32.S32 R2, R2 ;  /* 0x0000000200027245 */ /* 0x000fc60000201400 */
[----:B------:R-:W-:Y:S01]  /*0950*/  IMAD R0, R7, R0, RZ ;  /* 0x0000000007007224 */ /* 0x000fe200078e02ff */
[----:B------:R-:W-:-:S04]  /*0960*/  FMNMX R3, RZ, R2, !PT ;  /* 0x00000002ff037209 */ /* 0x000fc80007800000 */
[----:B------:R-:W-:Y:S02]  /*0970*/  I2FP.F32.S32 R7, R0 ;  /* 0x0000000000077245 */ /* 0x000fe40000201400 */
[----:B------:R-:W-:Y:S02]  /*0980*/  FMNMX R3, R16, R3, PT ;  /* 0x0000000310037209 */ /* 0x000fe40003800000 */
[----:B------:R-:W3:Y:S01]  /*0990*/  FCHK P0, R7, R18 ;  /* 0x0000001207007302 */ /* 0x000ee20000000000 */
[----:B--2---:R-:W-:-:S04]  /*09a0*/  FFMA R2, -R18, R5, 1 ;  /* 0x3f80000012027423 */ /* 0x004fc80000000105 */
[----:B------:R-:W-:-:S03]  /*09b0*/  FFMA R0, R5, R2, R5 ;  /* 0x0000000205007223 */ /* 0x000fc60000000005 */
[----:B------:R2:W4:Y:S01]  /*09c0*/  F2I.TRUNC.NTZ R8, R3 ;  /* 0x0000000300087305 */ /* 0x000522000020f100 */
[----:B------:R-:W-:-:S04]  /*09d0*/  FFMA R5, R0, R7, RZ ;  /* 0x0000000700057223 */ /* 0x000fc800000000ff */
[----:B------:R-:W-:-:S04]  /*09e0*/  FFMA R2, -R18, R5, R7 ;  /* 0x0000000512027223 */ /* 0x000fc80000000107 */
[----:B------:R-:W-:Y:S01]  /*09f0*/  FFMA R5, R0, R2, R5 ;  /* 0x0000000200057223 */ /* 0x000fe20000000005 */
[----:B--23--:R-:W-:Y:S06]  /*0a00*/  @!P0 BRA `(.L_x_257) ;  /* 0x0000000000148947 */ /* 0x00cfec0003800000 */
[----:B------:R-:W-:Y:S01]  /*0a10*/  IMAD.MOV.U32 R0, RZ, RZ, R7 ;  /* 0x000000ffff007224 */ /* 0x000fe200078e0007 */
[----:B------:R-:W-:Y:S02]  /*0a20*/  MOV R3, R18 ;  /* 0x0000001200037202 */ /* 0x000fe40000000f00 */
[----:B------:R-:W-:-:S07]  /*0a30*/  MOV R28, 0xa50 ;  /* 0x00000a50001c7802 */ /* 0x000fce0000000f00 */
[----:B01--4-:R-:W-:Y:S05]  /*0a40*/  CALL.REL.NOINC `($__internal_9_$__cuda_sm3x_div_rn_noftz_f32_slowpath) ;  /* 0x00000010007c7944 */ /* 0x013fea0003c00000 */
[----:B------:R-:W-:-:S07]  /*0a50*/  MOV R5, R0 ;  /* 0x0000000000057202 */ /* 0x000fce0000000f00 */
.L_x_257:
[----:B-1--4-:R-:W-:-:S04]  /*0a60*/  IMAD R3, R8, UR4, R21 ;  /* 0x0000000408037c24 */ /* 0x012fc8000f8e0215 */
[----:B0-----:R-:W-:-:S05]  /*0a70*/  IMAD.WIDE R2, R3, 0x4, R14 ;  /* 0x0000000403027825 */ /* 0x001fca00078e020e */
[----:B------:R-:W2:Y:S01]  /*0a80*/  LDG.E R27, desc[UR6][R2.64] ;  /* 0x00000006021b7981 */ /* 0x000ea2000c1e1900 */
        /* <DEDUP_REMOVED lines=11> */
[----:B------:R-:W0:Y:S01]  /*0b40*/  MUFU.EX2 R6, R6 ;  /* 0x0000000600067308 */ /* 0x000e220000000800 */
[----:B------:R-:W-:-:S04]  /*0b50*/  FFMA R5, R10, -R5, 1 ;  /* 0x3f8000000a057423 */ /* 0x000fc80000000805 */
[----:B------:R-:W-:Y:S01]  /*0b60*/  FFMA R10, R5, R10, 0.0039215688593685626984 ;  /* 0x3b808081050a7423 */ /* 0x000fe2000000000a */
[----:B0-----:R-:W-:-:S04]  /*0b70*/  FMUL R11, R11, R6 ;  /* 0x000000060b0b7220 */ /* 0x001fc80000400000 */
[----:B------:R-:W-:Y:S01]  /*0b80*/  FADD R9, R11, R9 ;  /* 0x000000090b097221 */ /* 0x000fe20000000000 */
        /* <DEDUP_REMOVED lines=10> */
.L_x_259:
[----:B------:R-:W-:Y:S05]  /*0c30*/  BSYNC.RECONVERGENT B2 ;  /* 0x0000000000027941 */ /* 0x000fea0003800200 */
.L_x_258:
        /* <DEDUP_REMOVED lines=18> */
.L_x_261:
[----:B------:R-:W-:Y:S05]  /*0d60*/  BSYNC.RECONVERGENT B2 ;  /* 0x0000000000027941 */ /* 0x000fea0003800200 */
.L_x_260:
        /* <DEDUP_REMOVED lines=18> */
.L_x_263:
[----:B------:R-:W-:Y:S05]  /*0e90*/  BSYNC.RECONVERGENT B2 ;  /* 0x0000000000027941 */ /* 0x000fea0003800200 */
.L_x_262:
        /* <DEDUP_REMOVED lines=15> */
[----:B------:R-:W-:-:S07]  /*0f90*/  IMAD.MOV.U32 R5, RZ, RZ, R0 ;  /* 0x000000ffff057224 */ /* 0x000fce00078e0000 */
.L_x_265:
[----:B------:R-:W-:Y:S05]  /*0fa0*/  BSYNC.RECONVERGENT B2 ;  /* 0x0000000000027941 */ /* 0x000fea0003800200 */
.L_x_264:
[----:B------:R-:W0:Y:S01]  /*0fb0*/  MUFU.RCP R27, R18 ;  /* 0x00000012001b7308 */ /* 0x000e220000001000 */
[----:B------:R-:W-:Y:S01]  /*0fc0*/  IADD3 R20, PT, PT, R20, -0x2, RZ ;  /* 0xfffffffe14147810 */ /* 0x000fe20007ffe0ff */
[----:B------:R-:W-:Y:S01]  /*0fd0*/  FFMA R10, R11, R10, R26 ;  /* 0x0000000a0b0a7223 */ /* 0x000fe2000000001a */
[----:B------:R-:W-:Y:S01]  /*0fe0*/  IADD3 R17, PT, PT, R17, 0x2, RZ ;  /* 0x0000000211117810 */ /* 0x000fe20007ffe0ff */
[C---:B------:R-:W-:Y:S01]  /*0ff0*/  FFMA R8, R11.reuse, R8, R19 ;  /* 0x000000080b087223 */ /* 0x040fe20000000013 */
[C---:B------:R-:W-:Y:S01]  /*1000*/  FFMA R7, R11.reuse, R7, R24 ;  /* 0x000000070b077223 */ /* 0x040fe20000000018 */
[----:B------:R-:W-:Y:S01]  /*1010*/  IMAD R3, R20, R13, RZ ;  /* 0x0000000d14037224 */ /* 0x000fe200078e02ff */
[----:B------:R-:W-:Y:S01]  /*1020*/  I2FP.F32.S32 R0, R17 ;  /* 0x0000001100007245 */ /* 0x000fe20000201400 */
[----:B------:R-:W-:-:S03]  /*1030*/  FFMA R22, R11, R5, R22 ;  /* 0x000000050b167223 */ /* 0x000fc60000000016 */
[----:B------:R-:W-:Y:S02]  /*1040*/  FMNMX R25, RZ, R0, !PT ;  /* 0x00000000ff197209 */ /* 0x000fe40007800000 */
[----:B------:R-:W-:Y:S01]  /*1050*/  I2FP.F32.S32 R3, R3 ;  /* 0x0000000300037245 */ /* 0x000fe20000201400 */
[----:B0-----:R-:W-:-:S03]  /*1060*/  FFMA R2, -R18, R27, 1 ;  /* 0x3f80000012027423 */ /* 0x001fc6000000011b */
[----:B------:R-:W0:Y:S01]  /*1070*/  FCHK P0, R3, R18 ;  /* 0x0000001203007302 */ /* 0x000e220000000000 */
[----:B------:R-:W-:Y:S01]  /*1080*/  FFMA R0, R27, R2, R27 ;  /* 0x000000021b007223 */ /* 0x000fe2000000001b */
[----:B------:R-:W-:-:S03]  /*1090*/  FMNMX R27, R16, R25, PT ;  /* 0x00000019101b7209 */ /* 0x000fc60003800000 */
[----:B------:R-:W-:-:S03]  /*10a0*/  FFMA R25, R0, R3, RZ ;  /* 0x0000000300197223 */ /* 0x000fc600000000ff */
[----:B------:R-:W1:Y:S01]  /*10b0*/  F2I.TRUNC.NTZ R27, R27 ;  /* 0x0000001b001b7305 */ /* 0x000e62000020f100 */
[----:B------:R-:W-:-:S04]  /*10c0*/  FFMA R2, -R18, R25, R3 ;  /* 0x0000001912027223 */ /* 0x000fc80000000103 */
[----:B------:R-:W-:Y:S01]  /*10d0*/  FFMA R25, R0, R2, R25 ;  /* 0x0000000200197223 */ /* 0x000fe20000000019 */
[----:B0-----:R-:W-:Y:S06]  /*10e0*/  @!P0 BRA `(.L_x_266) ;  /* 0x0000000000148947 */ /* 0x001fec0003800000 */
[----:B------:R-:W-:Y:S01]  /*10f0*/  MOV R0, R3 ;  /* 0x0000000300007202 */ /* 0x000fe20000000f00 */
[----:B------:R-:W-:Y:S01]  /*1100*/  IMAD.MOV.U32 R3, RZ, RZ, R18 ;  /* 0x000000ffff037224 */ /* 0x000fe200078e0012 */
[----:B------:R-:W-:-:S07]  /*1110*/  MOV R28, 0x1130 ;  /* 0x00001130001c7802 */ /* 0x000fce0000000f00 */
[----:B-1----:R-:W-:Y:S05]  /*1120*/  CALL.REL.NOINC `($__internal_9_$__cuda_sm3x_div_rn_noftz_f32_slowpath) ;  /* 0x0000000800c47944 */ /* 0x002fea0003c00000 */
[----:B------:R-:W-:-:S07]  /*1130*/  MOV R25, R0 ;  /* 0x0000000000197202 */ /* 0x000fce0000000f00 */
.L_x_266:
[----:B-1----:R-:W-:-:S04]  /*1140*/  IMAD R3, R27, UR4, R21 ;  /* 0x000000041b037c24 */ /* 0x002fc8000f8e0215 */
[----:B------:R-:W-:-:S05]  /*1150*/  IMAD.WIDE R2, R3, 0x4, R14 ;  /* 0x0000000403027825 */ /* 0x000fca00078e020e */
[----:B------:R-:W2:Y:S01]  /*1160*/  LDG.E R19, desc[UR6][R2.64] ;  /* 0x0000000602137981 */ /* 0x000ea2000c1e1900 */
[----:B------:R-:W-:Y:S01]  /*1170*/  HFMA2 R0, -RZ, RZ, 0.96630859375, -0.0022525787353515625 ;  /* 0x3bbb989dff007431 */ /* 0x000fe200000001ff */
[----:B------:R-:W-:Y:S01]  /*1180*/  MOV R5, 0x437c0000 ;  /* 0x437c000000057802 */ /* 0x000fe20000000f00 */
[----:B------:R-:W-:Y:S01]  /*1190*/  IMAD.MOV.U32 R26, RZ, RZ, 0x3b808081 ;  /* 0x3b808081ff1a7424 */ /* 0x000fe200078e00ff */
[----:B------:R-:W-:Y:S02]  /*11a0*/  BSSY.RECONVERGENT B2, `(.L_x_267) ;  /* 0x0000017000027945 */ /* 0x000fe40003800200 */
[----:B------:R-:W-:-:S04]  /*11b0*/  FFMA.SAT R0, R25, R0, 0.5 ;  /* 0x3f00000019007423 */ /* 0x000fc80000002000 */
[----:B------:R-:W-:Y:S01]  /*11c0*/  FFMA.RM R4, R0, R5, 12582913 ;  /* 0x4b40000100047423 */ /* 0x000fe20000004005 */
[----:B------:R-:W-:-:S03]  /*11d0*/  HFMA2 R5, -RZ, RZ, 3.748046875, 0 ;  /* 0x437f0000ff057431 */ /* 0x000fc600000001ff */
[C---:B------:R-:W-:Y:S01]  /*11e0*/  FADD R6, R4.reuse, -12583039 ;  /* 0xcb40007f04067421 */ /* 0x040fe20000000000 */
[----:B------:R-:W-:-:S03]  /*11f0*/  SHF.L.U32 R11, R4, 0x17, RZ ;  /* 0x00000017040b7819 */ /* 0x000fc600000006ff */
[----:B------:R-:W-:Y:S01]  /*1200*/  FFMA R6, R25, 1.4426950216293334961, -R6 ;  /* 0x3fb8aa3b19067823 */ /* 0x000fe20000000806 */
[----:B------:R-:W-:-:S03]  /*1210*/  FFMA R5, R26, -R5, 1 ;  /* 0x3f8000001a057423 */ /* 0x000fc60000000805 */
[----:B------:R-:W-:Y:S01]  /*1220*/  FFMA R6, R25, 1.925963033500011079e-08, R6 ;  /* 0x32a5706019067823 */ /* 0x000fe20000000006 */
[----:B------:R-:W-:-:S05]  /*1230*/  FFMA R26, R5, R26, 0.0039215688593685626984 ;  /* 0x3b808081051a7423 */ /* 0x000fca000000001a */
[----:B------:R-:W0:Y:S02]  /*1240*/  MUFU.EX2 R6, R6 ;  /* 0x0000000600067308 */ /* 0x000e240000000800 */
[----:B0-----:R-:W-:-:S04]  /*1250*/  FMUL R11, R11, R6 ;  /* 0x000000060b0b7220 */ /* 0x001fc80000400000 */
[----:B------:R-:W-:Y:S02]  /*1260*/  FADD R9, R9, R11 ;  /* 0x0000000b09097221 */ /* 0x000fe40000000000 */
        /* <DEDUP_REMOVED lines=8> */
[----:B------:R-:W-:Y:S05]  /*12f0*/  CALL.REL.NOINC `($__internal_9_$__cuda_sm3x_div_rn_noftz_f32_slowpath) ;  /* 0x0000000800507944 */ /* 0x000fea0003c00000 */
[----:B------:R-:W-:-:S07]  /*1300*/  IMAD.MOV.U32 R26, RZ, RZ, R0 ;  /* 0x000000ffff1a7224 */ /* 0x000fce00078e0000 */
.L_x_268:
[----:B------:R-:W-:Y:S05]  /*1310*/  BSYNC.RECONVERGENT B2 ;  /* 0x0000000000027941 */ /* 0x000fea0003800200 */
.L_x_267:
[----:B------:R-:W-:Y:S01]  /*1320*/  SHF.R.U32.HI R0, RZ, 0x8, R19 ;  /* 0x00000008ff007819 */ /* 0x000fe20000011613 */
[----:B------:R-:W-:Y:S01]  /*1330*/  HFMA2 R2, -RZ, RZ, 3.748046875, 0 ;  /* 0x437f0000ff027431 */ /* 0x000fe200000001ff */
        /* <DEDUP_REMOVED lines=11> */
[----:B------:R-:W-:Y:S01]  /*13f0*/  MOV R0, R5 ;  /* 0x0000000500007202 */ /* 0x000fe20000000f00 */
[----:B------:R-:W-:Y:S01]  /*1400*/  IMAD.MOV.U32 R3, RZ, RZ, 0x437f0000 ;  /* 0x437f0000ff037424 */ /* 0x000fe200078e00ff */
[----:B------:R-:W-:-:S07]  /*1410*/  MOV R28, 0x1430 ;  /* 0x00001430001c7802 */ /* 0x000fce0000000f00 */
[----:B------:R-:W-:Y:S05]  /*1420*/  CALL.REL.NOINC `($__internal_9_$__cuda_sm3x_div_rn_noftz_f32_slowpath) ;  /* 0x0000000800047944 */ /* 0x000fea0003c00000 */
[----:B------:R-:W-:-:S07]  /*1430*/  MOV R27, R0 ;  /* 0x00000000001b7202 */ /* 0x000fce0000000f00 */
.L_x_270:
[----:B------:R-:W-:Y:S05]  /*1440*/  BSYNC.RECONVERGENT B2 ;  /* 0x0000000000027941 */ /* 0x000fea0003800200 */
.L_x_269:
        /* <DEDUP_REMOVED lines=18> */
.L_x_272:
[----:B------:R-:W-:Y:S05]  /*1570*/  BSYNC.RECONVERGENT B2 ;  /* 0x0000000000027941 */ /* 0x000fea0003800200 */
.L_x_271:
        /* <DEDUP_REMOVED lines=15> */
.L_x_274:
[----:B------:R-:W-:Y:S05]  /*1670*/  BSYNC.RECONVERGENT B2 ;  /* 0x0000000000027941 */ /* 0x000fea0003800200 */
.L_x_273:
[----:B------:R-:W-:Y:S01]  /*1680*/  IADD3 R12, PT, PT, R12, 0x2, RZ ;  /* 0x000000020c0c7810 */ /* 0x000fe20007ffe0ff */
[C---:B------:R-:W-:Y:S01]  /*1690*/  FFMA R26, R11.reuse, R26, R10 ;  /* 0x0000001a0b1a7223 */ /* 0x040fe2000000000a */
[C---:B------:R-:W-:Y:S01]  /*16a0*/  FFMA R19, R11.reuse, R27, R8 ;  /* 0x0000001b0b137223 */ /* 0x040fe20000000008 */
[C---:B------:R-:W-:Y:S01]  /*16b0*/  FFMA R24, R11.reuse, R24, R7 ;  /* 0x000000180b187223 */ /* 0x040fe20000000007 */
[----:B------:R-:W-:Y:S01]  /*16c0*/  ISETP.NE.AND P0, PT, R12, RZ, PT ;  /* 0x000000ff0c00720c */ /* 0x000fe20003f05270 */
[----:B------:R-:W-:Y:S01]  /*16d0*/  FFMA R22, R11, R0, R22 ;  /* 0x000000000b167223 */ /* 0x000fe20000000016 */
[----:B------:R-:W-:-:S11]  /*16e0*/  VIADD R13, R13, 0x2 ;  /* 0x000000020d0d7836 */ /* 0x000fd60000000000 */
[----:B------:R-:W-:Y:S05]  /*16f0*/  @P0 BRA `(.L_x_275) ;  /* 0xfffffff000800947 */ /* 0x000fea000383ffff */
.L_x_247:
[----:B------:R-:W0:Y:S01]  /*1700*/  MUFU.RCP R0, R9 ;  /* 0x0000000900007308 */ /* 0x000e220000001000 */
[----:B------:R-:W-:Y:S07]  /*1710*/  BSSY.RECONVERGENT B2, `(.L_x_276) ;  /* 0x000000d000027945 */ /* 0x000fee0003800200 */
[----:B------:R-:W1:Y:S01]  /*1720*/  FCHK P0, R26, R9 ;  /* 0x000000091a007302 */ /* 0x000e620000000000 */
[----:B0-----:R-:W-:-:S04]  /*1730*/  FFMA R7, R0, -R9, 1 ;  /* 0x3f80000000077423 */ /* 0x001fc80000000809 */
[----:B------:R-:W-:-:S04]  /*1740*/  FFMA R7, R0, R7, R0 ;  /* 0x0000000700077223 */ /* 0x000fc80000000000 */
[----:B------:R-:W-:-:S04]  /*1750*/  FFMA R3, R7, R26, RZ ;  /* 0x0000001a07037223 */ /* 0x000fc800000000ff */
[----:B------:R-:W-:-:S04]  /*1760*/  FFMA R0, R3, -R9, R26 ;  /* 0x8000000903007223 */ /* 0x000fc8000000001a */
[----:B------:R-:W-:Y:S01]  /*1770*/  FFMA R7, R7, R0, R3 ;  /* 0x0000000007077223 */ /* 0x000fe20000000003 */
[----:B-1----:R-:W-:Y:S06]  /*1780*/  @!P0 BRA `(.L_x_277) ;  /* 0x0000000000148947 */ /* 0x002fec0003800000 */
[----:B------:R-:W-:Y:S02]  /*1790*/  MOV R0, R26 ;  /* 0x0000001a00007202 */ /* 0x000fe40000000f00 */
[----:B------:R-:W-:Y:S02]  /*17a0*/  MOV R3, R9 ;  /* 0x0000000900037202 */ /* 0x000fe40000000f00 */
[----:B------:R-:W-:-:S07]  /*17b0*/  MOV R28, 0x17d0 ;  /* 0x000017d0001c7802 */ /* 0x000fce0000000f00 */
[----:B------:R-:W-:Y:S05]  /*17c0*/  CALL.REL.NOINC `($__internal_9_$__cuda_sm3x_div_rn_noftz_f32_slowpath) ;  /* 0x00000004001c7944 */ /* 0x000fea0003c00000 */
[----:B------:R-:W-:-:S07]  /*17d0*/  MOV R7, R0 ;  /* 0x0000000000077202 */ /* 0x000fce0000000f00 */
.L_x_277:
[----:B------:R-:W-:Y:S05]  /*17e0*/  BSYNC.RECONVERGENT B2 ;  /* 0x0000000000027941 */ /* 0x000fea0003800200 */
.L_x_276:
        /* <DEDUP_REMOVED lines=9> */
[----:B------:R-:W-:Y:S01]  /*1880*/  IMAD.MOV.U32 R0, RZ, RZ, R19 ;  /* 0x000000ffff007224 */ /* 0x000fe200078e0013 */
[----:B------:R-:W-:Y:S02]  /*1890*/  MOV R3, R9 ;  /* 0x0000000900037202 */ /* 0x000fe40000000f00 */
[----:B------:R-:W-:-:S07]  /*18a0*/  MOV R28, 0x18c0 ;  /* 0x000018c0001c7802 */ /* 0x000fce0000000f00 */
[----:B------:R-:W-:Y:S05]  /*18b0*/  CALL.REL.NOINC `($__internal_9_$__cuda_sm3x_div_rn_noftz_f32_slowpath) ;  /* 0x0000000000e07944 */ /* 0x000fea0003c00000 */
[----:B------:R-:W-:-:S07]  /*18c0*/  MOV R8, R0 ;  /* 0x0000000000087202 */ /* 0x000fce0000000f00 */
.L_x_279:
[----:B------:R-:W-:Y:S05]  /*18d0*/  BSYNC.RECONVERGENT B2 ;  /* 0x0000000000027941 */ /* 0x000fea0003800200 */
.L_x_278:
        /* <DEDUP_REMOVED lines=9> */
[----:B------:R-:W-:Y:S01]  /*1970*/  MOV R0, R24 ;  /* 0x0000001800007202 */ /* 0x000fe20000000f00 */
[----:B------:R-:W-:Y:S01]  /*1980*/  IMAD.MOV.U32 R3, RZ, RZ, R9 ;  /* 0x000000ffff037224 */ /* 0x000fe200078e0009 */
[----:B------:R-:W-:-:S07]  /*1990*/  MOV R28, 0x19b0 ;  /* 0x000019b0001c7802 */ /* 0x000fce0000000f00 */
[----:B------:R-:W-:Y:S05]  /*19a0*/  CALL.REL.NOINC `($__internal_9_$__cuda_sm3x_div_rn_noftz_f32_slowpath) ;  /* 0x0000000000a47944 */ /* 0x000fea0003c00000 */
[----:B------:R-:W-:-:S07]  /*19b0*/  MOV R10, R0 ;  /* 0x00000000000a7202 */ /* 0x000fce0000000f00 */
.L_x_281:
[----:B------:R-:W-:Y:S05]  /*19c0*/  BSYNC.RECONVERGENT B2 ;  /* 0x0000000000027941 */ /* 0x000fea0003800200 */
.L_x_280:
        /* <DEDUP_REMOVED lines=13> */
.L_x_283:
[----:B------:R-:W-:Y:S05]  /*1aa0*/  BSYNC.RECONVERGENT B2 ;  /* 0x0000000000027941 */ /* 0x000fea0003800200 */
.L_x_282:
        /* <DEDUP_REMOVED lines=8> */
[----:B------:R-:W0:Y:S01]  /*1b30*/  LDC.64 R2, c[0x0][0x380] ;  /* 0x0000e000ff027b82 */ /* 0x000e220000000a00 */
[----:B------:R-:W1:Y:S01]  /*1b40*/  LDCU UR4, c[0x0][0x390] ;  /* 0x00007200ff0477ac */ /* 0x000e620008000800 */
[----:B------:R-:W2:Y:S08]  /*1b50*/  F2I.U32.TRUNC.NTZ R10, R10 ;  /* 0x0000000a000a7305 */ /* 0x000eb0000020f000 */
[----:B------:R-:W3:Y:S01]  /*1b60*/  F2I.U32.TRUNC.NTZ R8, R8 ;  /* 0x0000000800087305 */ /* 0x000ee2000020f000 */
[----:B--2---:R-:W-:-:S07]  /*1b70*/  IMAD.U32 R4, R10, 0x10000, RZ ;  /* 0x000100000a047824 */ /* 0x004fce00078e00ff */
[----:B------:R-:W2:Y:S01]  /*1b80*/  F2I.U32.TRUNC.NTZ R0, R0 ;  /* 0x0000000000007305 */ /* 0x000ea2000020f000 */
[----:B-1----:R-:W-:Y:S01]  /*1b90*/  IMAD R21, R23, UR4, R21 ;  /* 0x0000000417157c24 */ /* 0x002fe2000f8e0215 */
[----:B------:R-:W-:-:S03]  /*1ba0*/  LOP3.LUT R5, R4, 0xff0000, RZ, 0xc0, !PT ;  /* 0x00ff000004057812 */ /* 0x000fc600078ec0ff */
[----:B0-----:R-:W-:Y:S01]  /*1bb0*/  IMAD.WIDE R2, R21, 0x4, R2 ;  /* 0x0000000415027825 */ /* 0x001fe200078e0202 */
[----:B---3--:R-:W-:Y:S02]  /*1bc0*/  SHF.L.U32 R8, R8, 0x8, RZ ;  /* 0x0000000808087819 */ /* 0x008fe400000006ff */
[----:B------:R-:W0:Y:S02]  /*1bd0*/  F2I.U32.TRUNC.NTZ R7, R7 ;  /* 0x0000000700077305 */ /* 0x000e24000020f000 */
[----:B------:R-:W-:Y:S02]  /*1be0*/  LOP3.LUT R8, R8, 0xff00, RZ, 0xc0, !PT ;  /* 0x0000ff0008087812 */ /* 0x000fe400078ec0ff */
[----:B--2---:R-:W-:Y:S02]  /*1bf0*/  LEA R5, R0, R5, 0x18 ;  /* 0x0000000500057211 */ /* 0x004fe400078ec0ff */
[----:B0-----:R-:W-:-:S04]  /*1c00*/  LOP3.LUT R4, R7, 0xff, RZ, 0xc0, !PT ;  /* 0x000000ff07047812 */ /* 0x001fc800078ec0ff */
[----:B------:R-:W-:-:S05]  /*1c10*/  IADD3 R5, PT, PT, R4, R5, R8 ;  /* 0x0000000504057210 */ /* 0x000fca0007ffe008 */
[----:B------:R-:W-:Y:S01]  /*1c20*/  STG.E desc[UR6][R2.64], R5 ;  /* 0x0000000502007986 */ /* 0x000fe2000c101906 */
[----:B------:R-:W-:Y:S05]  /*1c30*/  EXIT ;  /* 0x000000000000794d */ /* 0x000fea0003800000 */
        .weak           $__internal_9_$__cuda_sm3x_div_rn_noftz_f32_slowpath
        .type           $__internal_9_$__cuda_sm3x_div_rn_noftz_f32_slowpath,@function
        .size           $__internal_9_$__cuda_sm3x_div_rn_noftz_f32_slowpath,(.L_x_466 - $__internal_9_$__cuda_sm3x_div_rn_noftz_f32_slowpath)
$__internal_9_$__cuda_sm3x_div_rn_noftz_f32_slowpath:
        /* <DEDUP_REMOVED lines=34> */
.L_x_285:
[----:B------:R-:W-:Y:S01]  /*1e60*/  LEA R2, R6, 0xc0800000, 0x17 ;  /* 0xc080000006027811 */ /* 0x000fe200078eb8ff */
[----:B------:R-:W-:Y:S01]  /*1e70*/  BSSY.RECONVERGENT B1, `(.L_x_290) ;  /* 0x0000036000017945 */ /* 0x000fe20003800200 */
[----:B------:R-:W-:Y:S02]  /*1e80*/  IADD3 R5, PT, PT, R4, -0x7f, RZ ;  /* 0xffffff8104057810 */ /* 0x000fe40007ffe0ff */
[----:B------:R-:W-:Y:S02]  /*1e90*/  IADD3 R3, PT, PT, -R2, R3, RZ ;  /* 0x0000000302037210 */ /* 0x000fe40007ffe1ff */
[C---:B------:R-:W-:Y:S01]  /*1ea0*/  IADD3 R6, PT, PT, R5.reuse, 0x7f, -R6 ;  /* 0x0000007f05067810 */ /* 0x040fe20007ffe806 */
[----:B------:R-:W-:Y:S01]  /*1eb0*/  IMAD R4, R5, -0x800000, R0 ;  /* 0xff80000005047824 */ /* 0x000fe200078e0200 */
[----:B------:R0:W1:Y:S02]  /*1ec0*/  MUFU.RCP R2, R3 ;  /* 0x0000000300027308 */ /* 0x0000640000001000 */
[----:B------:R-:W-:Y:S01]  /*1ed0*/  IADD3 R25, PT, PT, R6, R25, RZ ;  /* 0x0000001906197210 */ /* 0x000fe20007ffe0ff */
[----:B0-----:R-:W-:-:S04]  /*1ee0*/  FADD.FTZ R3, -R3, -RZ ;  /* 0x800000ff03037221 */ /* 0x001fc80000010100 */
        /* <DEDUP_REMOVED lines=42> */
.L_x_292:
[----:B------:R-:W-:-:S04]  /*2190*/  LOP3.LUT R4, R4, 0x80000000, RZ, 0xc0, !PT ;  /* 0x8000000004047812 */ /* 0x000fc800078ec0ff */
[----:B------:R-:W-:Y:S01]  /*21a0*/  LOP3.LUT R4, R4, 0x7f800000, RZ, 0xfc, !PT ;  /* 0x7f80000004047812 */ /* 0x000fe200078efcff */
[----:B------:R-:W-:Y:S06]  /*21b0*/  BRA `(.L_x_293) ;  /* 0x0000000000047947 */ /* 0x000fec0003800000 */
.L_x_291:
[----:B------:R-:W-:-:S07]  /*21c0*/  LEA R4, R25, R4, 0x17 ;  /* 0x0000000419047211 */ /* 0x000fce00078eb8ff */
.L_x_293:
[----:B------:R-:W-:Y:S05]  /*21d0*/  BSYNC.RECONVERGENT B1 ;  /* 0x0000000000017941 */ /* 0x000fea0003800200 */
.L_x_290:
[----:B------:R-:W-:Y:S01]  /*21e0*/  MOV R0, R4 ;  /* 0x0000000400007202 */ /* 0x000fe20000000f00 */
[----:B------:R-:W-:Y:S06]  /*21f0*/  BRA `(.L_x_294) ;  /* 0x0000000000207947 */ /* 0x000fec0003800000 */
.L_x_289:
[----:B------:R-:W-:-:S04]  /*2200*/  LOP3.LUT R0, R3, 0x80000000, R0, 0x48, !PT ;  /* 0x8000000003007812 */ /* 0x000fc800078e4800 */
[----:B------:R-:W-:Y:S01]  /*2210*/  LOP3.LUT R0, R0, 0x7f800000, RZ, 0xfc, !PT ;  /* 0x7f80000000007812 */ /* 0x000fe200078efcff */
[----:B------:R-:W-:Y:S06]  /*2220*/  BRA `(.L_x_294) ;  /* 0x0000000000147947 */ /* 0x000fec0003800000 */
.L_x_288:
[----:B------:R-:W-:Y:S01]  /*2230*/  LOP3.LUT R0, R3, 0x80000000, R0, 0x48, !PT ;  /* 0x8000000003007812 */ /* 0x000fe200078e4800 */
[----:B------:R-:W-:Y:S06]  /*2240*/  BRA `(.L_x_294) ;  /* 0x00000000000c7947 */ /* 0x000fec0003800000 */
.L_x_287:
[----:B------:R-:W0:Y:S01]  /*2250*/  MUFU.RSQ R0, -QNAN ;  /* 0xffc0000000007908 */ /* 0x000e220000001400 */
[----:B------:R-:W-:Y:S05]  /*2260*/  BRA `(.L_x_294) ;  /* 0x0000000000047947 */ /* 0x000fea0003800000 */
.L_x_286:
[----:B------:R-:W-:-:S07]  /*2270*/  FADD.FTZ R0, R0, R3 ;  /* 0x0000000300007221 */ /* 0x000fce0000010000 */
.L_x_294:
[----:B------:R-:W-:Y:S05]  /*2280*/  BSYNC.RECONVERGENT B0 ;  /* 0x0000000000007941 */ /* 0x000fea0003800200 */
.L_x_284:
[----:B------:R-:W-:-:S04]  /*2290*/  HFMA2 R29, -RZ, RZ, 0, 0 ;  /* 0x00000000ff1d7431 */ /* 0x000fc800000001ff */
[----:B0-----:R-:W-:Y:S05]  /*22a0*/  RET.REL.NODEC R28 `(_ZN13CaptionEngine4CUDA20kernel_blur_verticalEPjPKjiif) ;  /* 0xffffffdc1c547950 */ /* 0x001fea0003c3ffff */
.L_x_295:
        /* <DEDUP_REMOVED lines=13> */
.L_x_466:


//--------------------- .text._ZN13CaptionEngine4CUDA22kernel_blur_horizontalEPjPKjiif --------------------------
	.section	.text._ZN13CaptionEngine4CUDA22kernel_blur_horizontalEPjPKjiif,"ax",@progbits
	.align	128
        .global         _ZN13CaptionEngine4CUDA22kernel_blur_horizontalEPjPKjiif
        .type           _ZN13CaptionEngine4CUDA22kernel_blur_horizontalEPjPKjiif,@function
        .size           _ZN13CaptionEngine4CUDA22kernel_blur_horizontalEPjPKjiif,(.L_x_467 - _ZN13CaptionEngine4CUDA22kernel_blur_horizontalEPjPKjiif)
        .other          _ZN13CaptionEngine4CUDA22kernel_blur_horizontalEPjPKjiif,@"STO_CUDA_ENTRY STV_DEFAULT"
_ZN13CaptionEngine4CUDA22kernel_blur_horizontalEPjPKjiif:
.text._ZN13CaptionEngine4CUDA22kernel_blur_horizontalEPjPKjiif:
        /* <DEDUP_REMOVED lines=25> */
[-C--:B------:R-:W-:Y:S01]  /*0190*/  IADD3 R17, PT, PT, R21, -R20.reuse, RZ ;  /* 0x8000001415117210 */ /* 0x080fe20007ffe0ff */
[----:B------:R-:W-:Y:S02]  /*01a0*/  UIADD3 UR4, UPT, UPT, UR4, -0x1, URZ ;  /* 0xffffffff04047890 */ /* 0x000fe4000fffe0ff */
[----:B------:R-:W-:Y:S01]  /*01b0*/  FMUL R18, R18, R3 ;  /* 0x0000000312127220 */ /* 0x000fe20000400000 */
[----:B------:R-:W-:Y:S01]  /*01c0*/  IMAD.MOV R3, RZ, RZ, -R20 ;  /* 0x000000ffff037224 */ /* 0x000fe200078e0a14 */
[----:B------:R-:W-:Y:S02]  /*01d0*/  I2FP.F32.S32 R2, R17 ;  /* 0x0000001100027245 */ /* 0x000fe40000201400 */
[----:B------:R-:W0:Y:S01]  /*01e0*/  MUFU.RCP R5, R18 ;  /* 0x0000001200057308 */ /* 0x000e220000001000 */
[----:B------:R-:W-:Y:S01]  /*01f0*/  IMAD R0, R3, R20, RZ ;  /* 0x0000001403007224 */ /* 0x000fe200078e02ff */
[----:B------:R-:W-:-:S02]  /*0200*/  I2FP.F32.S32 R16, UR4 ;  /* 0x0000000400107c45 */ /* 0x000fc40008201400 */
[----:B------:R-:W-:Y:S02]  /*0210*/  FMNMX R3, RZ, R2, !PT ;  /* 0x00000002ff037209 */ /* 0x000fe40007800000 */
        /* <DEDUP_REMOVED lines=12> */
[----:B--2---:R-:W-:Y:S05]  /*02e0*/  CALL.REL.NOINC `($__internal_10_$__cuda_sm3x_div_rn_noftz_f32_slowpath) ;  /* 0x0000001800547944 */ /* 0x004fea0003c00000 */
[----:B------:R-:W-:-:S07]  /*02f0*/  IMAD.MOV.U32 R2, RZ, RZ, R0 ;  /* 0x000000ffff027224 */ /* 0x000fce00078e0000 */
.L_x_297:
[----:B------:R-:W0:Y:S01]  /*0300*/  LDC.64 R8, c[0x0][0x388] ;  /* 0x0000e200ff087b82 */ /* 0x000e220000000a00 */
[----:B------:R-:W2:Y:S02]  /*0310*/  LDCU UR4, c[0x0][0x390] ;  /* 0x00007200ff0477ac */ /* 0x000ea40008000800 */
[----:B--2---:R-:W-:-:S04]  /*0320*/  IMAD R7, R28, UR4, R7 ;  /* 0x000000041c077c24 */ /* 0x004fc8000f8e0207 */
[----:B0-----:R-:W-:-:S06]  /*0330*/  IMAD.WIDE R8, R7, 0x4, R8 ;  /* 0x0000000407087825 */ /* 0x001fcc00078e0208 */
[----:B------:R0:W2:Y:S01]  /*0340*/  LDG.E R8, desc[UR6][R8.64] ;  /* 0x0000000608087981 */ /* 0x0000a2000c1e1900 */
[----:B------:R-:W-:Y:S01]  /*0350*/  HFMA2 R3, -RZ, RZ, 0.96630859375, -0.0022525787353515625 ;  /* 0x3bbb989dff037431 */ /* 0x000fe200000001ff */
[----:B------:R-:W-:Y:S01]  /*0360*/  MOV R5, 0x437c0000 ;  /* 0x437c000000057802 */ /* 0x000fe20000000f00 */
[----:B------:R-:W-:Y:S01]  /*0370*/  IMAD.MOV.U32 R11, RZ, RZ, 0x3b808081 ;  /* 0x3b808081ff0b7424 */ /* 0x000fe200078e00ff */
[----:B------:R-:W-:Y:S02]  /*0380*/  BSSY.RECONVERGENT B2, `(.L_x_298) ;  /* 0x0000017000027945 */ /* 0x000fe40003800200 */
        /* <DEDUP_REMOVED lines=20> */
[----:B------:R-:W-:Y:S05]  /*04d0*/  CALL.REL.NOINC `($__internal_10_$__cuda_sm3x_div_rn_noftz_f32_slowpath) ;  /* 0x0000001400d87944 */ /* 0x000fea0003c00000 */
[----:B------:R-:W-:-:S07]  /*04e0*/  IMAD.MOV.U32 R11, RZ, RZ, R0 ;  /* 0x000000ffff0b7224 */ /* 0x000fce00078e0000 */
.L_x_299:
[----:B------:R-:W-:Y:S05]  /*04f0*/  BSYNC.RECONVERGENT B2 ;  /* 0x0000000000027941 */ /* 0x000fea0003800200 */
.L_x_298:
        /* <DEDUP_REMOVED lines=16> */
[----:B------:R-:W-:Y:S05]  /*0600*/  CALL.REL.NOINC `($__internal_10_$__cuda_sm3x_div_rn_noftz_f32_slowpath) ;  /* 0x00000014008c7944 */ /* 0x000fea0003c00000 */
[----:B------:R-:W-:-:S07]  /*0610*/  MOV R19, R0 ;  /* 0x0000000000137202 */ /* 0x000fce0000000f00 */
.L_x_301:
[----:B------:R-:W-:Y:S05]  /*0620*/  BSYNC.RECONVERGENT B2 ;  /* 0x0000000000027941 */ /* 0x000fea0003800200 */
.L_x_300:
        /* <DEDUP_REMOVED lines=16> */
[----:B------:R-:W-:Y:S05]  /*0730*/  CALL.REL.NOINC `($__internal_10_$__cuda_sm3x_div_rn_noftz_f32_slowpath) ;  /* 0x0000001400407944 */ /* 0x000fea0003c00000 */
[----:B------:R-:W-:-:S07]  /*0740*/  MOV R7, R0 ;  /* 0x0000000000077202 */ /* 0x000fce0000000f00 */
.L_x_303:
[----:B------:R-:W-:Y:S05]  /*0750*/  BSYNC.RECONVERGENT B2 ;  /* 0x0000000000027941 */ /* 0x000fea0003800200 */
.L_x_302:
        /* <DEDUP_REMOVED lines=14> */
[----:B------:R-:W-:Y:S05]  /*0840*/  CALL.REL.NOINC `($__internal_10_$__cuda_sm3x_div_rn_noftz_f32_slowpath) ;  /* 0x0000001000fc7944 */ /* 0x000fea0003c00000 */
.L_x_305:
[----:B------:R-:W-:Y:S05]  /*0850*/  BSYNC.RECONVERGENT B2 ;  /* 0x0000000000027941 */ /* 0x000fea0003800200 */
.L_x_304:
        /* <DEDUP_REMOVED lines=8> */
[----:B------:R-:W1:Y:S01]  /*08e0*/  LDCU UR4, c[0x0][0x390] ;  /* 0x00007200ff0477ac */ /* 0x000e620008000800 */
[----:B------:R-:W-:-:S07]  /*08f0*/  LEA R12, -R20, RZ, 0x1 ;  /* 0x000000ff140c7211 */ /* 0x000fce00078e09ff */
.L_x_324:
[----:B------:R-:W-:Y:S01]  /*0900*/  IADD3 R0, PT, PT, R13, -0x1, RZ ;  /* 0xffffffff0d007810 */ /* 0x000fe20007ffe0ff */
[----:B------:R-:W2:Y:S01]  /*0910*/  MUFU.RCP R5, R18 ;  /* 0x0000001200057308 */ /* 0x000ea20000001000 */
[----:B------:R-:W-:Y:S02]  /*0920*/  VIADD R2, R17, 0x1 ;  /* 0x0000000111027836 */ /* 0x000fe40000000000 */
[----:B------:R-:W-:-:S03]  /*0930*/  IADD3 R7, PT, PT, RZ, -R0, RZ ;  /* 0x80000000ff077210 */ /* 0x000fc60007ffe0ff */
[----:B------:R-:W-:Y:S02]  /*0940*/  I2FP.F32.S32 R2, R2 ;  /* 0x0000000200027245 */ /* 0x000fe40000201400 */
[----:B------:R-:W-:Y:S02]  /*0950*/  IMAD R0, R7, R0, RZ ;  /* 0x0000000007007224 */ /* 0x000fe400078e02ff */
[----:B------:R-:W-:-:S03]  /*0960*/  FMNMX R3, RZ, R2, !PT ;  /* 0x00000002ff037209 */ /* 0x000fc60007800000 */
        /* <DEDUP_REMOVED lines=10> */
[----:B------:R-:W-:Y:S01]  /*0a10*/  MOV R0, R11 ;  /* 0x0000000b00007202 */ /* 0x000fe20000000f00 */
[----:B------:R-:W-:Y:S01]  /*0a20*/  IMAD.MOV.U32 R3, RZ, RZ, R18 ;  /* 0x000000ffff037224 */ /* 0x000fe200078e0012 */
[----:B------:R-:W-:-:S07]  /*0a30*/  MOV R23, 0xa50 ;  /* 0x00000a5000177802 */ /* 0x000fce0000000f00 */
[----:B01--4-:R-:W-:Y:S05]  /*0a40*/  CALL.REL.NOINC `($__internal_10_$__cuda_sm3x_div_rn_noftz_f32_slowpath) ;  /* 0x00000010007c7944 */ /* 0x013fea0003c00000 */
[----:B------:R-:W-:-:S07]  /*0a50*/  MOV R5, R0 ;  /* 0x0000000000057202 */ /* 0x000fce0000000f00 */
.L_x_306:
[----:B-1--4-:R-:W-:-:S04]  /*0a60*/  IMAD R3, R28, UR4, R7 ;  /* 0x000000041c037c24 */ /* 0x012fc8000f8e0207 */
[----:B0-----:R-:W-:-:S05]  /*0a70*/  IMAD.WIDE R2, R3, 0x4, R14 ;  /* 0x0000000403027825 */ /* 0x001fca00078e020e */
[----:B------:R-:W2:Y:S01]  /*0a80*/  LDG.E R27, desc[UR6][R2.64] ;  /* 0x00000006021b7981 */ /* 0x000ea2000c1e1900 */
        /* <DEDUP_REMOVED lines=26> */
.L_x_308:
[----:B------:R-:W-:Y:S05]  /*0c30*/  BSYNC.RECONVERGENT B2 ;  /* 0x0000000000027941 */ /* 0x000fea0003800200 */
.L_x_307:
        /* <DEDUP_REMOVED lines=18> */
.L_x_310:
[----:B------:R-:W-:Y:S05]  /*0d60*/  BSYNC.RECONVERGENT B2 ;  /* 0x0000000000027941 */ /* 0x000fea0003800200 */
.L_x_309:
        /* <DEDUP_REMOVED lines=18> */
.L_x_312:
[----:B------:R-:W-:Y:S05]  /*0e90*/  BSYNC.RECONVERGENT B2 ;  /* 0x0000000000027941 */ /* 0x000fea0003800200 */
.L_x_311:
        /* <DEDUP_REMOVED lines=15> */
[----:B------:R-:W-:-:S07]  /*0f90*/  MOV R5, R0 ;  /* 0x0000000000057202 */ /* 0x000fce0000000f00 */
.L_x_314:
[----:B------:R-:W-:Y:S05]  /*0fa0*/  BSYNC.RECONVERGENT B2 ;  /* 0x0000000000027941 */ /* 0x000fea0003800200 */
.L_x_313:
[----:B------:R-:W0:Y:S01]  /*0fb0*/  MUFU.RCP R25, R18 ;  /* 0x0000001200197308 */ /* 0x000e220000001000 */
[----:B------:R-:W-:Y:S01]  /*0fc0*/  VIADD R20, R20, 0xfffffffe ;  /* 0xfffffffe14147836 */ /* 0x000fe20000000000 */
[----:B------:R-:W-:Y:S01]  /*0fd0*/  IADD3 R17, PT, PT, R17, 0x2, RZ ;  /* 0x0000000211117810 */ /* 0x000fe20007ffe0ff */
[C---:B------:R-:W-:Y:S01]  /*0fe0*/  FFMA R10, R11.reuse, R10, R26 ;  /* 0x0000000a0b0a7223 */ /* 0x040fe2000000001a */
[C---:B------:R-:W-:Y:S01]  /*0ff0*/  FFMA R8, R11.reuse, R8, R19 ;  /* 0x000000080b087223 */ /* 0x040fe20000000013 */
[----:B------:R-:W-:Y:S01]  /*1000*/  IMAD R3, R20, R13, RZ ;  /* 0x0000000d14037224 */ /* 0x000fe200078e02ff */
[----:B------:R-:W-:Y:S01]  /*1010*/  I2FP.F32.S32 R0, R17 ;  /* 0x0000001100007245 */ /* 0x000fe20000201400 */
[C---:B------:R-:W-:Y:S01]  /*1020*/  FFMA R7, R11.reuse, R7, R24 ;  /* 0x000000070b077223 */ /* 0x040fe20000000018 */
[----:B------:R-:W-:Y:S02]  /*1030*/  FFMA R22, R11, R5, R22 ;  /* 0x000000050b167223 */ /* 0x000fe40000000016 */
[----:B------:R-:W-:-:S02]  /*1040*/  FMNMX R23, RZ, R0, !PT ;  /* 0x00000000ff177209 */ /* 0x000fc40007800000 */
[----:B------:R-:W-:Y:S02]  /*1050*/  I2FP.F32.S32 R3, R3 ;  /* 0x0000000300037245 */ /* 0x000fe40000201400 */
[----:B------:R-:W-:Y:S02]  /*1060*/  FMNMX R27, R16, R23, PT ;  /* 0x00000017101b7209 */ /* 0x000fe40003800000 */
[----:B------:R-:W1:Y:S01]  /*1070*/  FCHK P0, R3, R18 ;  /* 0x0000001203007302 */ /* 0x000e620000000000 */
[----:B0-----:R-:W-:-:S04]  /*1080*/  FFMA R2, -R18, R25, 1 ;  /* 0x3f80000012027423 */ /* 0x001fc80000000119 */
[----:B------:R-:W-:-:S03]  /*1090*/  FFMA R0, R25, R2, R25 ;  /* 0x0000000219007223 */ /* 0x000fc60000000019 */
[----:B------:R-:W0:Y:S01]  /*10a0*/  F2I.TRUNC.NTZ R27, R27 ;  /* 0x0000001b001b7305 */ /* 0x000e22000020f100 */
[----:B------:R-:W-:-:S04]  /*10b0*/  FFMA R23, R0, R3, RZ ;  /* 0x0000000300177223 */ /* 0x000fc800000000ff */
[----:B------:R-:W-:-:S04]  /*10c0*/  FFMA R2, -R18, R23, R3 ;  /* 0x0000001712027223 */ /* 0x000fc80000000103 */
[----:B------:R-:W-:Y:S01]  /*10d0*/  FFMA R23, R0, R2, R23 ;  /* 0x0000000200177223 */ /* 0x000fe20000000017 */
[----:B-1----:R-:W-:Y:S06]  /*10e0*/  @!P0 BRA `(.L_x_315) ;  /* 0x0000000000148947 */ /* 0x002fec0003800000 */
[----:B------:R-:W-:Y:S02]  /*10f0*/  MOV R0, R3 ;  /* 0x0000000300007202 */ /* 0x000fe40000000f00 */
[----:B------:R-:W-:Y:S02]  /*1100*/  MOV R3, R18 ;  /* 0x0000001200037202 */ /* 0x000fe40000000f00 */
[----:B------:R-:W-:-:S07]  /*1110*/  MOV R23, 0x1130 ;  /* 0x0000113000177802 */ /* 0x000fce0000000f00 */
[----:B0-----:R-:W-:Y:S05]  /*1120*/  CALL.REL.NOINC `($__internal_10_$__cuda_sm3x_div_rn_noftz_f32_slowpath) ;  /* 0x0000000800c47944 */ /* 0x001fea0003c00000 */
[----:B------:R-:W-:-:S07]  /*1130*/  IMAD.MOV.U32 R23, RZ, RZ, R0 ;  /* 0x000000ffff177224 */ /* 0x000fce00078e0000 */
.L_x_315:
[----:B0-----:R-:W-:-:S04]  /*1140*/  IMAD R3, R28, UR4, R27 ;  /* 0x000000041c037c24 */ /* 0x001fc8000f8e021b */
[----:B------:R-:W-:-:S05]  /*1150*/  IMAD.WIDE R2, R3, 0x4, R14 ;  /* 0x0000000403027825 */ /* 0x000fca00078e020e */
[----:B------:R-:W2:Y:S01]  /*1160*/  LDG.E R19, desc[UR6][R2.64] ;  /* 0x0000000602137981 */ /* 0x000ea2000c1e1900 */
[----:B------:R-:W-:Y:S01]  /*1170*/  HFMA2 R0, -RZ, RZ, 0.96630859375, -0.0022525787353515625 ;  /* 0x3bbb989dff007431 */ /* 0x000fe200000001ff */
[----:B------:R-:W-:Y:S01]  /*1180*/  MOV R5, 0x437c0000 ;  /* 0x437c000000057802 */ /* 0x000fe20000000f00 */
[----:B------:R-:W-:Y:S01]  /*1190*/  HFMA2 R26, -RZ, RZ, 0.9375, -7.688999176025390625e-06 ;  /* 0x3b808081ff1a7431 */ /* 0x000fe200000001ff */
[----:B------:R-:W-:Y:S02]  /*11a0*/  BSSY.RECONVERGENT B2, `(.L_x_316) ;  /* 0x0000017000027945 */ /* 0x000fe40003800200 */
[----:B------:R-:W-:-:S04]  /*11b0*/  FFMA.SAT R0, R23, R0, 0.5 ;  /* 0x3f00000017007423 */ /* 0x000fc80000002000 */
[----:B------:R-:W-:Y:S01]  /*11c0*/  FFMA.RM R4, R0, R5, 12582913 ;  /* 0x4b40000100047423 */ /* 0x000fe20000004005 */
[----:B------:R-:W-:-:S03]  /*11d0*/  IMAD.MOV.U32 R5, RZ, RZ, 0x437f0000 ;  /* 0x437f0000ff057424 */ /* 0x000fc600078e00ff */
[----:B------:R-:W-:Y:S01]  /*11e0*/  FADD R6, R4, -12583039 ;  /* 0xcb40007f04067421 */ /* 0x000fe20000000000 */
[----:B------:R-:W-:Y:S01]  /*11f0*/  FFMA R5, R26, -R5, 1 ;  /* 0x3f8000001a057423 */ /* 0x000fe20000000805 */
[----:B------:R-:W-:Y:S02]  /*1200*/  SHF.L.U32 R11, R4, 0x17, RZ ;  /* 0x00000017040b7819 */ /* 0x000fe400000006ff */
[----:B------:R-:W-:Y:S01]  /*1210*/  FFMA R6, R23, 1.4426950216293334961, -R6 ;  /* 0x3fb8aa3b17067823 */ /* 0x000fe20000000806 */
[----:B------:R-:W-:-:S03]  /*1220*/  FFMA R26, R5, R26, 0.0039215688593685626984 ;  /* 0x3b808081051a7423 */ /* 0x000fc6000000001a */
[----:B------:R-:W-:-:S06]  /*1230*/  FFMA R6, R23, 1.925963033500011079e-08, R6 ;  /* 0x32a5706017067823 */ /* 0x000fcc0000000006 */
        /* <DEDUP_REMOVED lines=12> */
[----:B------:R-:W-:-:S07]  /*1300*/  MOV R26, R0 ;  /* 0x00000000001a7202 */ /* 0x000fce0000000f00 */
.L_x_317:
[----:B------:R-:W-:Y:S05]  /*1310*/  BSYNC.RECONVERGENT B2 ;  /* 0x0000000000027941 */ /* 0x000fea0003800200 */
.L_x_316:
        /* <DEDUP_REMOVED lines=17> */
[----:B------:R-:W-:-:S07]  /*1430*/  IMAD.MOV.U32 R27, RZ, RZ, R0 ;  /* 0x000000ffff1b7224 */ /* 0x000fce00078e0000 */
.L_x_319:
[----:B------:R-:W-:Y:S05]  /*1440*/  BSYNC.RECONVERGENT B2 ;  /* 0x0000000000027941 */ /* 0x000fea0003800200 */
.L_x_318:
        /* <DEDUP_REMOVED lines=18> */
.L_x_321:
[----:B------:R-:W-:Y:S05]  /*1570*/  BSYNC.RECONVERGENT B2 ;  /* 0x0000000000027941 */ /* 0x000fea0003800200 */
.L_x_320:
[----:B------:R-:W0:Y:S01]  /*1580*/  I2F.U8 R4, R19.B3 ;  /* 0x3000001300047306 */ /* 0x000e220000001000 */
[----:B------:R-:W-:Y:S01]  /*1590*/  HFMA2 R0, -RZ, RZ, 0.9375, -7.688999176025390625e-06 ;  /* 0x3b808081ff007431 */ /* 0x000fe200000001ff */
        /* <DEDUP_REMOVED lines=13> */
.L_x_323:
[----:B------:R-:W-:Y:S05]  /*1670*/  BSYNC.RECONVERGENT B2 ;  /* 0x0000000000027941 */ /* 0x000fea0003800200 */
.L_x_322:
[----:B------:R-:W-:Y:S01]  /*1680*/  IADD3 R12, PT, PT, R12, 0x2, RZ ;  /* 0x000000020c0c7810 */ /* 0x000fe20007ffe0ff */
[C---:B------:R-:W-:Y:S01]  /*1690*/  FFMA R26, R11.reuse, R26, R10 ;  /* 0x0000001a0b1a7223 */ /* 0x040fe2000000000a */
[C---:B------:R-:W-:Y:S01]  /*16a0*/  FFMA R19, R11.reuse, R27, R8 ;  /* 0x0000001b0b137223 */ /* 0x040fe20000000008 */
[C---:B------:R-:W-:Y:S01]  /*16b0*/  FFMA R24, R11.reuse, R24, R7 ;  /* 0x000000180b187223 */ /* 0x040fe20000000007 */
[----:B------:R-:W-:Y:S01]  /*16c0*/  ISETP.NE.AND P0, PT, R12, RZ, PT ;  /* 0x000000ff0c00720c */ /* 0x000fe20003f05270 */
[----:B------:R-:W-:Y:S01]  /*16d0*/  FFMA R22, R11, R0, R22 ;  /* 0x000000000b167223 */ /* 0x000fe20000000016 */
[----:B------:R-:W-:-:S11]  /*16e0*/  IADD3 R13, PT, PT, R13, 0x2, RZ ;  /* 0x000000020d0d7810 */ /* 0x000fd60007ffe0ff */
[----:B------:R-:W-:Y:S05]  /*16f0*/  @P0 BRA `(.L_x_324) ;  /* 0xfffffff000800947 */ /* 0x000fea000383ffff */
.L_x_296:
        /* <DEDUP_REMOVED lines=12> */
[----:B------:R-:W-:Y:S05]  /*17c0*/  CALL.REL.NOINC `($__internal_10_$__cuda_sm3x_div_rn_noftz_f32_slowpath) ;  /* 0x00000004001c7944 */ /* 0x000fea0003c00000 */
[----:B------:R-:W-:-:S07]  /*17d0*/  MOV R7, R0 ;  /* 0x0000000000077202 */ /* 0x000fce0000000f00 */
.L_x_326:
[----:B------:R-:W-:Y:S05]  /*17e0*/  BSYNC.RECONVERGENT B2 ;  /* 0x0000000000027941 */ /* 0x000fea0003800200 */
.L_x_325:
        /* <DEDUP_REMOVED lines=12> */
[----:B------:R-:W-:Y:S05]  /*18b0*/  CALL.REL.NOINC `($__internal_10_$__cuda_sm3x_div_rn_noftz_f32_slowpath) ;  /* 0x0000000000e07944 */ /* 0x000fea0003c00000 */
[----:B------:R-:W-:-:S07]  /*18c0*/  MOV R8, R0 ;  /* 0x0000000000087202 */ /* 0x000fce0000000f00 */
.L_x_328:
[----:B------:R-:W-:Y:S05]  /*18d0*/  BSYNC.RECONVERGENT B2 ;  /* 0x0000000000027941 */ /* 0x000fea0003800200 */
.L_x_327:
        /* <DEDUP_REMOVED lines=12> */
[----:B------:R-:W-:Y:S05]  /*19a0*/  CALL.REL.NOINC `($__internal_10_$__cuda_sm3x_div_rn_noftz_f32_slowpath) ;  /* 0x0000000000a47944 */ /* 0x000fea0003c00000 */
[----:B------:R-:W-:-:S07]  /*19b0*/  IMAD.MOV.U32 R10, RZ, RZ, R0 ;  /* 0x000000ffff0a7224 */ /* 0x000fce00078e0000 */
.L_x_330:
[----:B------:R-:W-:Y:S05]  /*19c0*/  BSYNC.RECONVERGENT B2 ;  /* 0x0000000000027941 */ /* 0x000fea0003800200 */
.L_x_329:
        /* <DEDUP_REMOVED lines=13> */
.L_x_332:
[----:B------:R-:W-:Y:S05]  /*1aa0*/  BSYNC.RECONVERGENT B2 ;  /* 0x0000000000027941 */ /* 0x000fea0003800200 */
.L_x_331:
        /* <DEDUP_REMOVED lines=12> */
[----:B--2---:R-:W-:-:S07]  /*1b70*/  SHF.L.U32 R4, R10, 0x10, RZ ;  /* 0x000000100a047819 */ /* 0x004fce00000006ff */
[----:B------:R-:W2:Y:S01]  /*1b80*/  F2I.U32.TRUNC.NTZ R0, R0 ;  /* 0x0000000000007305 */ /* 0x000ea2000020f000 */
[----:B-1----:R-:W-:Y:S01]  /*1b90*/  IMAD R21, R28, UR4, R21 ;  /* 0x000000041c157c24 */ /* 0x002fe2000f8e0215 */
[----:B------:R-:W-:-:S03]  /*1ba0*/  LOP3.LUT R5, R4, 0xff0000, RZ, 0xc0, !PT ;  /* 0x00ff000004057812 */ /* 0x000fc600078ec0ff */
[----:B0-----:R-:W-:-:S03]  /*1bb0*/  IMAD.WIDE R2, R21, 0x4, R2 ;  /* 0x0000000415027825 */ /* 0x001fc600078e0202 */
[----:B------:R-:W0:Y:S01]  /*1bc0*/  F2I.U32.TRUNC.NTZ R7, R7 ;  /* 0x0000000700077305 */ /* 0x000e22000020f000 */
[----:B---3--:R-:W-:Y:S01]  /*1bd0*/  IMAD.SHL.U32 R8, R8, 0x100, RZ ;  /* 0x0000010008087824 */ /* 0x008fe200078e00ff */
[----:B--2---:R-:W-:-:S04]  /*1be0*/  LEA R5, R0, R5, 0x18 ;  /* 0x0000000500057211 */ /* 0x004fc800078ec0ff */
[----:B------:R-:W-:Y:S02]  /*1bf0*/  LOP3.LUT R8, R8, 0xff00, RZ, 0xc0, !PT ;  /* 0x0000ff0008087812 */ /* 0x000fe400078ec0ff */
[----:B0-----:R-:W-:-:S04]  /*1c00*/  LOP3.LUT R4, R7, 0xff, RZ, 0xc0, !PT ;  /* 0x000000ff07047812 */ /* 0x001fc800078ec0ff */
[----:B------:R-:W-:-:S05]  /*1c10*/  IADD3 R5, PT, PT, R4, R5, R8 ;  /* 0x0000000504057210 */ /* 0x000fca0007ffe008 */
[----:B------:R-:W-:Y:S01]  /*1c20*/  STG.E desc[UR6][R2.64], R5 ;  /* 0x0000000502007986 */ /* 0x000fe2000c101906 */
[----:B------:R-:W-:Y:S05]  /*1c30*/  EXIT ;  /* 0x000000000000794d */ /* 0x000fea0003800000 */
        .weak           $__internal_10_$__cuda_sm3x_div_rn_noftz_f32_slowpath
        .type           $__internal_10_$__cuda_sm3x_div_rn_noftz_f32_slowpath,@function
        .size           $__internal_10_$__cuda_sm3x_div_rn_noftz_f32_slowpath,(.L_x_467 - $__internal_10_$__cuda_sm3x_div_rn_noftz_f32_slowpath)
$__internal_10_$__cuda_sm3x_div_rn_noftz_f32_slowpath:
        /* <DEDUP_REMOVED lines=32> */
[----:B------:R-:W-:-:S03]  /*1e40*/  @!P1 FFMA R3, R3, 1.84467440737095516160e+19, RZ ;  /* 0x5f80000003039823 */ /* 0x000fc600000000ff */
[----:B------:R-:W-:-:S07]  /*1e50*/  @!P1 IADD3 R25, PT, PT, R25, 0x40, RZ ;  /* 0x0000004019199810 */ /* 0x000fce0007ffe0ff */
.L_x_334:
[----:B------:R-:W-:Y:S01]  /*1e60*/  LEA R2, R6, 0xc0800000, 0x17 ;  /* 0xc080000006027811 */ /* 0x000fe200078eb8ff */
[----:B------:R-:W-:Y:S01]  /*1e70*/  BSSY.RECONVERGENT B1, `(.L_x_339) ;  /* 0x0000036000017945 */ /* 0x000fe20003800200 */
[----:B------:R-:W-:-:S03]  /*1e80*/  IADD3 R5, PT, PT, R4, -0x7f, RZ ;  /* 0xffffff8104057810 */ /* 0x000fc60007ffe0ff */
[----:B------:R-:W-:Y:S01]  /*1e90*/  IMAD.IADD R3, R3, 0x1, -R2 ;  /* 0x0000000103037824 */ /* 0x000fe200078e0a02 */
[C---:B------:R-:W-:Y:S01]  /*1ea0*/  IADD3 R6, PT, PT, R5.reuse, 0x7f, -R6 ;  /* 0x0000007f05067810 */ /* 0x040fe20007ffe806 */
[----:B------:R-:W-:Y:S02]  /*1eb0*/  IMAD R4, R5, -0x800000, R0 ;  /* 0xff80000005047824 */ /* 0x000fe400078e0200 */
[----:B------:R0:W1:Y:S01]  /*1ec0*/  MUFU.RCP R2, R3 ;  /* 0x0000000300027308 */ /* 0x0000620000001000 */
        /* <DEDUP_REMOVED lines=40> */
[----:B------:R-:W-:-:S04]  /*2150*/  LOP3.LUT R3, R0, R3, RZ, 0xc0, !PT ;  /* 0x0000000300037212 */ /* 0x000fc800078ec0ff */
[----:B------:R-:W-:-:S04]  /*2160*/  IADD3 R3, PT, PT, R2, R3, RZ ;  /* 0x0000000302037210 */ /* 0x000fc80007ffe0ff */
[----:B------:R-:W-:Y:S01]  /*2170*/  LOP3.LUT R4, R3, R4, RZ, 0xfc, !PT ;  /* 0x0000000403047212 */ /* 0x000fe200078efcff */
[----:B------:R-:W-:Y:S06]  /*2180*/  BRA `(.L_x_342) ;  /* 0x0000000000107947 */ /* 0x000fec0003800000 */
.L_x_341:
[----:B------:R-:W-:-:S04]  /*2190*/  LOP3.LUT R4, R4, 0x80000000, RZ, 0xc0, !PT ;  /* 0x8000000004047812 */ /* 0x000fc800078ec0ff */
[----:B------:R-:W-:Y:S01]  /*21a0*/  LOP3.LUT R4, R4, 0x7f800000, RZ, 0xfc, !PT ;  /* 0x7f80000004047812 */ /* 0x000fe200078efcff */
[----:B------:R-:W-:Y:S06]  /*21b0*/  BRA `(.L_x_342) ;  /* 0x0000000000047947 */ /* 0x000fec0003800000 */
.L_x_340:
[----:B------:R-:W-:-:S07]  /*21c0*/  IMAD R4, R25, 0x800000, R4 ;  /* 0x0080000019047824 */ /* 0x000fce00078e0204 */
.L_x_342:
[----:B------:R-:W-:Y:S05]  /*21d0*/  BSYNC.RECONVERGENT B1 ;  /* 0x0000000000017941 */ /* 0x000fea0003800200 */
.L_x_339:
[----:B------:R-:W-:Y:S01]  /*21e0*/  MOV R0, R4 ;  /* 0x0000000400007202 */ /* 0x000fe20000000f00 */
[----:B------:R-:W-:Y:S06]  /*21f0*/  BRA `(.L_x_343) ;  /* 0x0000000000207947 */ /* 0x000fec0003800000 */
.L_x_338:
[----:B------:R-:W-:-:S04]  /*2200*/  LOP3.LUT R0, R3, 0x80000000, R0, 0x48, !PT ;  /* 0x8000000003007812 */ /* 0x000fc800078e4800 */
[----:B------:R-:W-:Y:S01]  /*2210*/  LOP3.LUT R0, R0, 0x7f800000, RZ, 0xfc, !PT ;  /* 0x7f80000000007812 */ /* 0x000fe200078efcff */
[----:B------:R-:W-:Y:S06]  /*2220*/  BRA `(.L_x_343) ;  /* 0x0000000000147947 */ /* 0x000fec0003800000 */
.L_x_337:
[----:B------:R-:W-:Y:S01]  /*2230*/  LOP3.LUT R0, R3, 0x80000000, R0, 0x48, !PT ;  /* 0x8000000003007812 */ /* 0x000fe200078e4800 */
[----:B------:R-:W-:Y:S06]  /*2240*/  BRA `(.L_x_343) ;  /* 0x00000000000c7947 */ /* 0x000fec0003800000 */
.L_x_336:
[----:B------:R-:W0:Y:S01]  /*2250*/  MUFU.RSQ R0, -QNAN ;  /* 0xffc0000000007908 */ /* 0x000e220000001400 */
[----:B------:R-:W-:Y:S05]  /*2260*/  BRA `(.L_x_343) ;  /* 0x0000000000047947 */ /* 0x000fea0003800000 */
.L_x_335:
[----:B------:R-:W-:-:S07]  /*2270*/  FADD.FTZ R0, R0, R3 ;  /* 0x0000000300007221 */ /* 0x000fce0000010000 */
.L_x_343:
[----:B------:R-:W-:Y:S05]  /*2280*/  BSYNC.RECONVERGENT B0 ;  /* 0x0000000000007941 */ /* 0x000fea0003800200 */
.L_x_333:
[----:B------:R-:W-:Y:S01]  /*2290*/  HFMA2 R3, -RZ, RZ, 0, 0 ;  /* 0x00000000ff037431 */ /* 0x000fe200000001ff */
[----:B------:R-:W-:-:S04]  /*22a0*/  MOV R2, R23 ;  /* 0x0000001700027202 */ /* 0x000fc80000000f00 */
[----:B0-----:R-:W-:Y:S05]  /*22b0*/  RET.REL.NODEC R2 `(_ZN13CaptionEngine4CUDA22kernel_blur_horizontalEPjPKjiif) ;  /* 0xffffffdc02507950 */ /* 0x001fea0003c3ffff */
.L_x_344:
        /* <DEDUP_REMOVED lines=12> */
.L_x_467:


//--------------------- .text._ZN13CaptionEngine4CUDA27kernel_chromatic_aberrationEPjPKjiifff --------------------------
	.section	.text._ZN13CaptionEngine4CUDA27kernel_chromatic_aberrationEPjPKjiifff,"ax",@progbits
	.align	128
        .global         _ZN13CaptionEngine4CUDA27kernel_chromatic_aberrationEPjPKjiifff
        .type           _ZN13CaptionEngine4CUDA27kernel_chromatic_aberrationEPjPKjiifff,@function
        .size           _ZN13CaptionEngine4CUDA27kernel_chromatic_aberrationEPjPKjiifff,(.L_x_469 - _ZN13CaptionEngine4CUDA27kernel_chromatic_aberrationEPjPKjiifff)
        .other          _ZN13CaptionEngine4CUDA27kernel_chromatic_aberrationEPjPKjiifff,@"STO_CUDA_ENTRY STV_DEFAULT"
_ZN13CaptionEngine4CUDA27kernel_chromatic_aberrationEPjPKjiifff:
.text._ZN13CaptionEngine4CUDA27kernel_chromatic_aberrationEPjPKjiifff:
        /* <DEDUP_REMOVED lines=25> */
[----:B------:R-:W-:Y:S01]  /*0190*/  MOV R10, 0x1c0 ;  /* 0x000001c0000a7802 */ /* 0x000fe20000000f00 */
[----:B------:R-:W-:-:S07]  /*01a0*/  IMAD.MOV.U32 R5, RZ, RZ, R9 ;  /* 0x000000ffff057224 */ /* 0x000fce00078e0009 */
[----:B------:R-:W-:Y:S05]  /*01b0*/  CALL.REL.NOINC `($__internal_12_$__cuda_sm3x_div_rn_noftz_f32_slowpath) ;  /* 0x0000000800387944 */ /* 0x000fea0003c00000 */
[----:B------:R-:W-:-:S07]  /*01c0*/  MOV R8, R4 ;  /* 0x0000000400087202 */ /* 0x000fce0000000f00 */
.L_x_346:
[----:B------:R-:W-:Y:S05]  /*01d0*/  BSYNC.RECONVERGENT B0 ;  /* 0x0000000000007941 */ /* 0x000fea0003800200 */
.L_x_345:
[----:B------:R-:W0:Y:S01]  /*01e0*/  LDCU UR4, c[0x0][0x394] ;  /* 0x00007280ff0477ac */ /* 0x000e220008000800 */
[----:B------:R-:W-:Y:S01]  /*01f0*/  I2FP.F32.U32 R2, R6 ;  /* 0x0000000600027245 */ /* 0x000fe20000201000 */
[----:B------:R-:W-:Y:S01]  /*0200*/  BSSY.RECONVERGENT B0, `(.L_x_347) ;  /* 0x000000e000007945 */ /* 0x000fe20003800200 */
[----:B0-----:R-:W-:-:S04]  /*0210*/  I2FP.F32.U32 R5, UR4 ;  /* 0x0000000400057c45 */ /* 0x001fc80008201000 */
        /* <DEDUP_REMOVED lines=10> */
[----:B------:R-:W-:Y:S05]  /*02c0*/  CALL.REL.NOINC `($__internal_12_$__cuda_sm3x_div_rn_noftz_f32_slowpath) ;  /* 0x0000000400f47944 */ /* 0x000fea0003c00000 */
[----:B------:R-:W-:-:S07]  /*02d0*/  IMAD.MOV.U32 R3, RZ, RZ, R4 ;  /* 0x000000ffff037224 */ /* 0x000fce00078e0004 */
.L_x_348:
[----:B------:R-:W-:Y:S05]  /*02e0*/  BSYNC.RECONVERGENT B0 ;  /* 0x0000000000007941 */ /* 0x000fea0003800200 */
.L_x_347:
[----:B------:R-:W0:Y:S01]  /*02f0*/  LDCU UR5, c[0x0][0x3a0] ;  /* 0x00007400ff0577ac */ /* 0x000e220008000800 */
[----:B------:R-:W-:Y:S01]  /*0300*/  BSSY.RECONVERGENT B0, `(.L_x_349) ;  /* 0x0000014000007945 */ /* 0x000fe20003800200 */
[----:B------:R-:W1:Y:S01]  /*0310*/  LDCU UR4, c[0x0][0x39c] ;  /* 0x00007380ff0477ac */ /* 0x000e620008000800 */
[----:B0-----:R-:W-:Y:S01]  /*0320*/  FADD R3, R3, -UR5 ;  /* 0x8000000503037e21 */ /* 0x001fe20008000000 */
[----:B-1----:R-:W-:-:S03]  /*0330*/  FADD R4, R8, -UR4 ;  /* 0x8000000408047e21 */ /* 0x002fc60008000000 */
[----:B------:R-:W-:-:S04]  /*0340*/  FMUL R5, R3, R3 ;  /* 0x0000000303057220 */ /* 0x000fc80000400000 */
[----:B------:R-:W-:-:S04]  /*0350*/  FFMA R8, R4, R4, R5 ;  /* 0x0000000404087223 */ /* 0x000fc80000000005 */
[----:B------:R0:W1:Y:S01]  /*0360*/  MUFU.RSQ R11, R8 ;  /* 0x00000008000b7308 */ /* 0x0000620000001400 */
[----:B------:R-:W-:-:S04]  /*0370*/  IADD3 R5, PT, PT, R8, -0xd000000, RZ ;  /* 0xf300000008057810 */ /* 0x000fc80007ffe0ff */
[----:B------:R-:W-:-:S13]  /*0380*/  ISETP.GT.U32.AND P0, PT, R5, 0x727fffff, PT ;  /* 0x727fffff0500780c */ /* 0x000fda0003f04070 */
[----:B01----:R-:W-:Y:S05]  /*0390*/  @!P0 BRA `(.L_x_350) ;  /* 0x0000000000188947 */ /* 0x003fea0003800000 */
[----:B------:R-:W-:Y:S01]  /*03a0*/  BSSY.RECONVERGENT B1, `(.L_x_351) ;  /* 0x0000003000017945 */ /* 0x000fe20003800200 */
[----:B------:R-:W-:-:S07]  /*03b0*/  MOV R14, 0x3d0 ;  /* 0x000003d0000e7802 */ /* 0x000fce0000000f00 */
[----:B------:R-:W-:Y:S05]  /*03c0*/  CALL.REL.NOINC `($__internal_11_$__cuda_sm20_sqrt_rn_f32_slowpath) ;  /* 0x00000004005c7944 */ /* 0x000fea0003c00000 */
[----:B------:R-:W-:Y:S05]  /*03d0*/  BSYNC.RECONVERGENT B1 ;  /* 0x0000000000017941 */ /* 0x000fea0003800200 */
.L_x_351:
[----:B------:R-:W-:Y:S01]  /*03e0*/  IMAD.MOV.U32 R5, RZ, RZ, R8 ;  /* 0x000000ffff057224 */ /* 0x000fe200078e0008 */
[----:B------:R-:W-:Y:S06]  /*03f0*/  BRA `(.L_x_352) ;  /* 0x0000000000107947 */ /* 0x000fec0003800000 */
.L_x_350:
[----:B------:R-:W-:Y:S01]  /*0400*/  FMUL.FTZ R5, R8, R11 ;  /* 0x0000000b08057220 */ /* 0x000fe20000410000 */
[----:B------:R-:W-:-:S03]  /*0410*/  FMUL.FTZ R10, R11, 0.5 ;  /* 0x3f0000000b0a7820 */ /* 0x000fc60000410000 */
[----:B------:R-:W-:-:S04]  /*0420*/  FFMA R8, -R5, R5, R8 ;  /* 0x0000000505087223 */ /* 0x000fc80000000108 */
[----:B------:R-:W-:-:S07]  /*0430*/  FFMA R5, R8, R10, R5 ;  /* 0x0000000a08057223 */ /* 0x000fce0000000005 */
.L_x_352:
[----:B------:R-:W-:Y:S05]  /*0440*/  BSYNC.RECONVERGENT B0 ;  /* 0x0000000000007941 */ /* 0x000fea0003800200 */
.L_x_349:
[----:B------:R-:W-:Y:S01]  /*0450*/  FSETP.GEU.AND P0, PT, R5, 0.0010000000474974513054, PT ;  /* 0x3a83126f0500780b */ /* 0x000fe20003f0e000 */
[----:B------:R-:W0:-:S12]  /*0460*/  LDCU.64 UR6, c[0x0][0x358] ;  /* 0x00006b00ff0677ac */ /* 0x000e180008000a00 */
[----:B------:R-:W-:Y:S05]  /*0470*/  @P0 BRA `(.L_x_353) ;  /* 0x0000000000240947 */ /* 0x000fea0003800000 */
[----:B------:R-:W1:Y:S01]  /*0480*/  LDC.64 R2, c[0x0][0x388] ;  /* 0x0000e200ff027b82 */ /* 0x000e620000000a00 */
[----:B------:R-:W2:Y:S07]  /*0490*/  LDCU UR4, c[0x0][0x390] ;  /* 0x00007200ff0477ac */ /* 0x000eae0008000800 */
[----:B------:R-:W3:Y:S01]  /*04a0*/  LDC.64 R4, c[0x0][0x380] ;  /* 0x0000e000ff047b82 */ /* 0x000ee20000000a00 */
[----:B--2---:R-:W-:-:S04]  /*04b0*/  IMAD R7, R6, UR4, R7 ;  /* 0x0000000406077c24 */ /* 0x004fc8000f8e0207 */
[----:B-1----:R-:W-:-:S06]  /*04c0*/  IMAD.WIDE R2, R7, 0x4, R2 ;  /* 0x0000000407027825 */ /* 0x002fcc00078e0202 */
[----:B0-----:R-:W2:Y:S01]  /*04d0*/  LDG.E R3, desc[UR6][R2.64] ;  /* 0x0000000602037981 */ /* 0x001ea2000c1e1900 */
[----:B---3--:R-:W-:-:S05]  /*04e0*/  IMAD.WIDE R4, R7, 0x4, R4 ;  /* 0x0000000407047825 */ /* 0x008fca00078e0204 */
[----:B--2---:R-:W-:Y:S01]  /*04f0*/  STG.E desc[UR6][R4.64], R3 ;  /* 0x0000000304007986 */ /* 0x004fe2000c101906 */
[----:B------:R-:W-:Y:S05]  /*0500*/  EXIT ;  /* 0x000000000000794d */ /* 0x000fea0003800000 */
.L_x_353:
[----:B------:R-:W1:Y:S01]  /*0510*/  MUFU.RCP R8, R5 ;  /* 0x0000000500087308 */ /* 0x000e620000001000 */
[----:B------:R-:W-:Y:S07]  /*0520*/  BSSY.RECONVERGENT B0, `(.L_x_354) ;  /* 0x000000b000007945 */ /* 0x000fee0003800200 */
[----:B------:R-:W2:Y:S01]  /*0530*/  FCHK P0, R4, R5 ;  /* 0x0000000504007302 */ /* 0x000ea20000000000 */
[----:B-1----:R-:W-:-:S04]  /*0540*/  FFMA R11, R8, -R5, 1 ;  /* 0x3f800000080b7423 */ /* 0x002fc80000000805 */
[----:B------:R-:W-:-:S04]  /*0550*/  FFMA R11, R8, R11, R8 ;  /* 0x0000000b080b7223 */ /* 0x000fc80000000008 */
[----:B------:R-:W-:-:S04]  /*0560*/  FFMA R8, R4, R11, RZ ;  /* 0x0000000b04087223 */ /* 0x000fc800000000ff */
[----:B------:R-:W-:-:S04]  /*0570*/  FFMA R10, R8, -R5, R4 ;  /* 0x80000005080a7223 */ /* 0x000fc80000000004 */
[----:B------:R-:W-:Y:S01]  /*0580*/  FFMA R11, R11, R10, R8 ;  /* 0x0000000a0b0b7223 */ /* 0x000fe20000000008 */
[----:B--2---:R-:W-:Y:S06]  /*0590*/  @!P0 BRA `(.L_x_355) ;  /* 0x00000000000c8947 */ /* 0x004fec0003800000 */
[----:B------:R-:W-:-:S07]  /*05a0*/  MOV R10, 0x5c0 ;  /* 0x000005c0000a7802 */ /* 0x000fce0000000f00 */
[----:B0-----:R-:W-:Y:S05]  /*05b0*/  CALL.REL.NOINC `($__internal_12_$__cuda_sm3x_div_rn_noftz_f32_slowpath) ;  /* 0x0000000400387944 */ /* 0x001fea0003c00000 */
[----:B------:R-:W-:-:S07]  /*05c0*/  IMAD.MOV.U32 R11, RZ, RZ, R4 ;  /* 0x000000ffff0b7224 */ /* 0x000fce00078e0004 */
.L_x_355:
[----:B0-----:R-:W-:Y:S05]  /*05d0*/  BSYNC.RECONVERGENT B0 ;  /* 0x0000000000007941 */ /* 0x001fea0003800200 */
.L_x_354:
        /* <DEDUP_REMOVED lines=10> */
[----:B------:R-:W-:-:S07]  /*0680*/  MOV R10, 0x6a0 ;  /* 0x000006a0000a7802 */ /* 0x000fce0000000f00 */
[----:B------:R-:W-:Y:S05]  /*0690*/  CALL.REL.NOINC `($__internal_12_$__cuda_sm3x_div_rn_noftz_f32_slowpath) ;  /* 0x0000000400007944 */ /* 0x000fea0003c00000 */
[----:B------:R-:W-:-:S07]  /*06a0*/  IMAD.MOV.U32 R13, RZ, RZ, R4 ;  /* 0x000000ffff0d7224 */ /* 0x000fce00078e0004 */
.L_x_357:
[----:B------:R-:W-:Y:S05]  /*06b0*/  BSYNC.RECONVERGENT B0 ;  /* 0x0000000000007941 */ /* 0x000fea0003800200 */
.L_x_356:
[----:B------:R-:W0:Y:S01]  /*06c0*/  LDCU UR4, c[0x0][0x398] ;  /* 0x00007300ff0477ac */ /* 0x000e220008000800 */
[----:B------:R-:W1:Y:S01]  /*06d0*/  LDCU.64 UR8, c[0x0][0x390] ;  /* 0x00007200ff0877ac */ /* 0x000e620008000a00 */
[----:B0-----:R-:W-:-:S04]  /*06e0*/  FMUL R4, R5, UR4 ;  /* 0x0000000405047c20 */ /* 0x001fc80008400000 */
[----:B------:R-:W-:Y:S01]  /*06f0*/  FMUL R9, R9, R4 ;  /* 0x0000000409097220 */ /* 0x000fe20000400000 */
[----:B-1----:R-:W-:-:S03]  /*0700*/  UIADD3 UR4, UPT, UPT, UR8, -0x1, URZ ;  /* 0xffffffff08047890 */ /* 0x002fc6000fffe0ff */
[CCC-:B------:R-:W-:Y:S01]  /*0710*/  FFMA R3, R9.reuse, -R11.reuse, R0.reuse ;  /* 0x8000000b09037223 */ /* 0x1c0fe20000000000 */
[C---:B------:R-:W-:Y:S02]  /*0720*/  FFMA R11, R9.reuse, R11, R0 ;  /* 0x0000000b090b7223 */ /* 0x040fe40000000000 */
[----:B------:R-:W-:Y:S01]  /*0730*/  I2FP.F32.S32 R4, UR4 ;  /* 0x0000000400047c45 */ /* 0x000fe20008201400 */
[----:B------:R-:W-:Y:S01]  /*0740*/  UIADD3 UR4, UPT, UPT, UR9, -0x1, URZ ;  /* 0xffffffff09047890 */ /* 0x000fe2000fffe0ff */
[----:B------:R-:W-:Y:S02]  /*0750*/  FMNMX R3, RZ, R3, !PT ;  /* 0x00000003ff037209 */ /* 0x000fe40007800000 */
[----:B------:R-:W-:Y:S02]  /*0760*/  FMNMX R11, RZ, R11, !PT ;  /* 0x0000000bff0b7209 */ /* 0x000fe40007800000 */
[C---:B------:R-:W-:Y:S01]  /*0770*/  FMNMX R0, R4.reuse, R3, PT ;  /* 0x0000000304007209 */ /* 0x040fe20003800000 */
[CCC-:B------:R-:W-:Y:S01]  /*0780*/  FFMA R3, R9.reuse, -R13.reuse, R2.reuse ;  /* 0x8000000d09037223 */ /* 0x1c0fe20000000002 */
[----:B------:R-:W-:Y:S01]  /*0790*/  FFMA R9, R9, R13, R2 ;  /* 0x0000000d09097223 */ /* 0x000fe20000000002 */
[----:B------:R-:W-:Y:S01]  /*07a0*/  FMNMX R11, R4, R11, PT ;  /* 0x0000000b040b7209 */ /* 0x000fe20003800000 */
[----:B------:R-:W-:Y:S01]  /*07b0*/  IMAD R13, R6, UR8, R7 ;  /* 0x00000008060d7c24 */ /* 0x000fe2000f8e0207 */
[----:B------:R-:W-:Y:S01]  /*07c0*/  I2FP.F32.U32 R4, UR4 ;  /* 0x0000000400047c45 */ /* 0x000fe20008201000 */
[----:B------:R-:W-:Y:S01]  /*07d0*/  F2I.TRUNC.NTZ R0, R0 ;  /* 0x0000000000007305 */ /* 0x000fe2000020f100 */
[----:B------:R-:W-:-:S02]  /*07e0*/  FMNMX R5, RZ, R3, !PT ;  /* 0x00000003ff057209 */ /* 0x000fc40007800000 */
[----:B------:R-:W0:Y:S01]  /*07f0*/  LDC.64 R2, c[0x0][0x388] ;  /* 0x0000e200ff027b82 */ /* 0x000e220000000a00 */
[----:B------:R-:W-:Y:S02]  /*0800*/  FMNMX R9, RZ, R9, !PT ;  /* 0x00000009ff097209 */ /* 0x000fe40007800000 */
[C---:B------:R-:W-:Y:S02]  /*0810*/  FMNMX R8, R4.reuse, R5, PT ;  /* 0x0000000504087209 */ /* 0x040fe40003800000 */
[----:B------:R-:W-:Y:S01]  /*0820*/  FMNMX R10, R4, R9, PT ;  /* 0x00000009040a7209 */ /* 0x000fe20003800000 */
[----:B------:R-:W-:Y:S08]  /*0830*/  F2I.TRUNC.NTZ R11, R11 ;  /* 0x0000000b000b7305 */ /* 0x000ff0000020f100 */
[----:B------:R-:W1:Y:S08]  /*0840*/  F2I.TRUNC.NTZ R5, R8 ;  /* 0x0000000800057305 */ /* 0x000e70000020f100 */
[----:B------:R-:W2:Y:S01]  /*0850*/  F2I.TRUNC.NTZ R10, R10 ;  /* 0x0000000a000a7305 */ /* 0x000ea2000020f100 */
[----:B0-----:R-:W-:-:S04]  /*0860*/  IMAD.WIDE R6, R13, 0x4, R2 ;  /* 0x000000040d067825 */ /* 0x001fc800078e0202 */
[----:B-1----:R-:W-:Y:S02]  /*0870*/  IMAD R5, R5, UR8, R0 ;  /* 0x0000000805057c24 */ /* 0x002fe4000f8e0200 */
[----:B------:R-:W3:Y:S02]  /*0880*/  LDG.E R7, desc[UR6][R6.64] ;  /* 0x0000000606077981 */ /* 0x000ee4000c1e1900 */
[----:B------:R-:W-:-:S04]  /*0890*/  IMAD.WIDE R4, R5, 0x4, R2 ;  /* 0x0000000405047825 */ /* 0x000fc800078e0202 */
[----:B--2---:R-:W-:Y:S02]  /*08a0*/  IMAD R9, R10, UR8, R11 ;  /* 0x000000080a097c24 */ /* 0x004fe4000f8e020b */
[----:B------:R-:W3:Y:S02]  /*08b0*/  LDG.E.U8 R4, desc[UR6][R4.64] ;  /* 0x0000000604047981 */ /* 0x000ee4000c1e1100 */
[----:B------:R-:W-:Y:S02]  /*08c0*/  IMAD.WIDE R2, R9, 0x4, R2 ;  /* 0x0000000409027825 */ /* 0x000fe400078e0202 */
[----:B------:R-:W0:Y:S04]  /*08d0*/  LDC.64 R8, c[0x0][0x380] ;  /* 0x0000e000ff087b82 */ /* 0x000e280000000a00 */
[----:B------:R-:W2:Y:S01]  /*08e0*/  LDG.E.U8 R2, desc[UR6][R2.64+0x2] ;  /* 0x0000020602027981 */ /* 0x000ea2000c1e1100 */
[----:B0-----:R-:W-:Y:S01]  /*08f0*/  IMAD.WIDE R8, R13, 0x4, R8 ;  /* 0x000000040d087825 */ /* 0x001fe200078e0208 */
[----:B---3--:R-:W-:-:S05]  /*0900*/  LOP3.LUT R11, R4, 0xff00ff00, R7, 0xf8, !PT ;  /* 0xff00ff00040b7812 */ /* 0x008fca00078ef807 */
[----:B--2---:R-:W-:-:S05]  /*0910*/  IMAD R11, R2, 0x10000, R11 ;  /* 0x00010000020b7824 */ /* 0x004fca00078e020b */
[----:B------:R-:W-:Y:S01]  /*0920*/  STG.E desc[UR6][R8.64], R11 ;  /* 0x0000000b08007986 */ /* 0x000fe2000c101906 */
[----:B------:R-:W-:Y:S05]  /*0930*/  EXIT ;  /* 0x000000000000794d */ /* 0x000fea0003800000 */
        .weak           $__internal_11_$__cuda_sm20_sqrt_rn_f32_slowpath
        .type           $__internal_11_$__cuda_sm20_sqrt_rn_f32_slowpath,@function
        .size           $__internal_11_$__cuda_sm20_sqrt_rn_f32_slowpath,($__internal_12_$__cuda_sm3x_div_rn_noftz_f32_slowpath - $__internal_11_$__cuda_sm20_sqrt_rn_f32_slowpath)
$__internal_11_$__cuda_sm20_sqrt_rn_f32_slowpath:
[----:B------:R-:W-:-:S13]  /*0940*/  LOP3.LUT P0, RZ, R8, 0x7fffffff, RZ, 0xc0, !PT ;  /* 0x7fffffff08ff7812 */ /* 0x000fda000780c0ff */
[----:B------:R-:W-:Y:S05]  /*0950*/  @!P0 BRA `(.L_x_358) ;  /* 0x0000000000448947 */ /* 0x000fea0003800000 */
[----:B------:R-:W-:Y:S02]  /*0960*/  FSETP.GEU.FTZ.AND P0, PT, R8, RZ, PT ;  /* 0x000000ff0800720b */ /* 0x000fe40003f1e000 */
[----:B------:R-:W-:-:S11]  /*0970*/  MOV R5, R8 ;  /* 0x0000000800057202 */ /* 0x000fd60000000f00 */
        /* <DEDUP_REMOVED lines=9> */
[----:B------:R-:W-:-:S03]  /*0a10*/  @P0 FMUL.FTZ R11, R11, 0.5 ;  /* 0x3f0000000b0b0820 */ /* 0x000fc60000410000 */
[----:B------:R-:W-:-:S04]  /*0a20*/  @P0 FADD.FTZ R8, -R13, -RZ ;  /* 0x800000ff0d080221 */ /* 0x000fc80000010100 */
[----:B------:R-:W-:Y:S01]  /*0a30*/  @P0 FFMA R12, R13, R8, R10 ;  /* 0x000000080d0c0223 */ /* 0x000fe2000000000a */
[----:B------:R-:W-:-:S03]  /*0a40*/  @!P0 MOV R8, R5 ;  /* 0x0000000500088202 */ /* 0x000fc60000000f00 */
[----:B------:R-:W-:-:S04]  /*0a50*/  @P0 FFMA R11, R12, R11, R13 ;  /* 0x0000000b0c0b0223 */ /* 0x000fc8000000000d */
[----:B------:R-:W-:-:S07]  /*0a60*/  @P0 FMUL.FTZ R8, R11, 2.3283064365386962891e-10 ;  /* 0x2f8000000b080820 */ /* 0x000fce0000410000 */
.L_x_358:
[----:B------:R-:W-:Y:S02]  /*0a70*/  HFMA2 R11, -RZ, RZ, 0, 0 ;  /* 0x00000000ff0b7431 */ /* 0x000fe400000001ff */
[----:B------:R-:W-:-:S04]  /*0a80*/  IMAD.MOV.U32 R10, RZ, RZ, R14 ;  /* 0x000000ffff0a7224 */ /* 0x000fc800078e000e */
[----:B------:R-:W-:Y:S05]  /*0a90*/  RET.REL.NODEC R10 `(_ZN13CaptionEngine4CUDA27kernel_chromatic_aberrationEPjPKjiifff) ;  /* 0xfffffff40a587950 */ /* 0x000fea0003c3ffff */
        .weak           $__internal_12_$__cuda_sm3x_div_rn_noftz_f32_slowpath
        .type           $__internal_12_$__cuda_sm3x_div_rn_noftz_f32_slowpath,@function
        .size           $__internal_12_$__cuda_sm3x_div_rn_noftz_f32_slowpath,(.L_x_469 - $__internal_12_$__cuda_sm3x_div_rn_noftz_f32_slowpath)
$__internal_12_$__cuda_sm3x_div_rn_noftz_f32_slowpath:
[--C-:B------:R-:W-:Y:S01]  /*0aa0*/  SHF.R.U32.HI R13, RZ, 0x17, R5.reuse ;  /* 0x00000017ff0d7819 */ /* 0x100fe20000011605 */
[----:B------:R-:W-:Y:S01]  /*0ab0*/  BSSY.RECONVERGENT B1, `(.L_x_359) ;  /* 0x0000063000017945 */ /* 0x000fe20003800200 */
[----:B------:R-:W-:Y:S01]  /*0ac0*/  SHF.R.U32.HI R12, RZ, 0x17, R4 ;  /* 0x00000017ff0c7819 */ /* 0x000fe20000011604 */
        /* <DEDUP_REMOVED lines=32> */
.L_x_360:
[----:B------:R-:W-:Y:S01]  /*0cd0*/  LEA R14, R13, 0xc0800000, 0x17 ;  /* 0xc08000000d0e7811 */ /* 0x000fe200078eb8ff */
[----:B------:R-:W-:Y:S03]  /*0ce0*/  BSSY.RECONVERGENT B2, `(.L_x_365) ;  /* 0x0000036000027945 */ /* 0x000fe60003800200 */
[----:B------:R-:W-:Y:S01]  /*0cf0*/  IADD3 R16, PT, PT, -R14, R15, RZ ;  /* 0x0000000f0e107210 */ /* 0x000fe20007ffe1ff */
[----:B------:R-:W-:-:S03]  /*0d00*/  VIADD R14, R18, 0xffffff81 ;  /* 0xffffff81120e7836 */ /* 0x000fc60000000000 */
[----:B------:R-:W0:Y:S01]  /*0d10*/  MUFU.RCP R15, R16 ;  /* 0x00000010000f7308 */ /* 0x000e220000001000 */
[----:B------:R-:W-:Y:S01]  /*0d20*/  FADD.FTZ R17, -R16, -RZ ;  /* 0x800000ff10117221 */ /* 0x000fe20000010100 */
[----:B------:R-:W-:-:S03]  /*0d30*/  IMAD R4, R14, -0x800000, R4 ;  /* 0xff8000000e047824 */ /* 0x000fc600078e0204 */
[----:B0-----:R-:W-:-:S04]  /*0d40*/  FFMA R18, R15, R17, 1 ;  /* 0x3f8000000f127423 */ /* 0x001fc80000000011 */
[----:B------:R-:W-:-:S04]  /*0d50*/  FFMA R15, R15, R18, R15 ;  /* 0x000000120f0f7223 */ /* 0x000fc8000000000f */
[----:B------:R-:W-:-:S04]  /*0d60*/  FFMA R18, R4, R15, RZ ;  /* 0x0000000f04127223 */ /* 0x000fc800000000ff */
[----:B------:R-:W-:-:S04]  /*0d70*/  FFMA R19, R17, R18, R4 ;  /* 0x0000001211137223 */ /* 0x000fc80000000004 */
[----:B------:R-:W-:-:S04]  /*0d80*/  FFMA R18, R15, R19, R18 ;  /* 0x000000130f127223 */ /* 0x000fc80000000012 */
[----:B------:R-:W-:Y:S01]  /*0d90*/  FFMA R19, R17, R18, R4 ;  /* 0x0000001211137223 */ /* 0x000fe20000000004 */
[----:B------:R-:W-:-:S03]  /*0da0*/  IADD3 R17, PT, PT, R14, 0x7f, -R13 ;  /* 0x0000007f0e117810 */ /* 0x000fc60007ffe80d */
[----:B------:R-:W-:Y:S01]  /*0db0*/  FFMA R4, R15, R19, R18 ;  /* 0x000000130f047223 */ /* 0x000fe20000000012 */
[----:B------:R-:W-:-:S04]  /*0dc0*/  IADD3 R17, PT, PT, R17, R12, RZ ;  /* 0x0000000c11117210 */ /* 0x000fc80007ffe0ff */
        /* <DEDUP_REMOVED lines=14> */
[C---:B------:R-:W-:Y:S01]  /*0eb0*/  VIADD R14, R16.reuse, 0x20 ;  /* 0x00000020100e7836 */ /* 0x040fe20000000000 */
[C---:B------:R-:W-:Y:S02]  /*0ec0*/  ISETP.NE.AND P2, PT, R16.reuse, RZ, PT ;  /* 0x000000ff1000720c */ /* 0x040fe40003f45270 */
[----:B------:R-:W-:Y:S02]  /*0ed0*/  ISETP.NE.AND P1, PT, R16, RZ, PT ;  /* 0x000000ff1000720c */ /* 0x000fe40003f25270 */
[----:B------:R-:W-:Y:S01]  /*0ee0*/  LOP3.LUT R13, R12, 0x7fffff, RZ, 0xc0, !PT ;  /* 0x007fffff0c0d7812 */ /* 0x000fe200078ec0ff */
[CCC-:B------:R-:W-:Y:S01]  /*0ef0*/  FFMA.RP R12, R15.reuse, R19.reuse, R18.reuse ;  /* 0x000000130f0c7223 */ /* 0x1c0fe20000008012 */
[----:B------:R-:W-:Y:S01]  /*0f00*/  FFMA.RM R15, R15, R19, R18 ;  /* 0x000000130f0f7223 */ /* 0x000fe20000004012 */
[----:B------:R-:W-:Y:S02]  /*0f10*/  IADD3 R16, PT, PT, -R16, RZ, RZ ;  /* 0x000000ff10107210 */ /* 0x000fe40007ffe1ff */
        /* <DEDUP_REMOVED lines=10> */
[----:B------:R-:W-:-:S05]  /*0fc0*/  LOP3.LUT R13, R13, R12, RZ, 0xc0, !PT ;  /* 0x0000000c0d0d7212 */ /* 0x000fca00078ec0ff */
[----:B------:R-:W-:-:S05]  /*0fd0*/  IMAD.IADD R13, R14, 0x1, R13 ;  /* 0x000000010e0d7824 */ /* 0x000fca00078e020d */
[----:B------:R-:W-:Y:S01]  /*0fe0*/  LOP3.LUT R4, R13, R4, RZ, 0xfc, !PT ;  /* 0x000000040d047212 */ /* 0x000fe200078efcff */
[----:B------:R-:W-:Y:S06]  /*0ff0*/  BRA `(.L_x_368) ;  /* 0x0000000000107947 */ /* 0x000fec0003800000 */
.L_x_367:
[----:B------:R-:W-:-:S04]  /*1000*/  LOP3.LUT R4, R4, 0x80000000, RZ, 0xc0, !PT ;  /* 0x8000000004047812 */ /* 0x000fc800078ec0ff */
[----:B------:R-:W-:Y:S01]  /*1010*/  LOP3.LUT R4, R4, 0x7f800000, RZ, 0xfc, !PT ;  /* 0x7f80000004047812 */ /* 0x000fe200078efcff */
[----:B------:R-:W-:Y:S06]  /*1020*/  BRA `(.L_x_368) ;  /* 0x0000000000047947 */ /* 0x000fec0003800000 */
.L_x_366:
[----:B------:R-:W-:-:S07]  /*1030*/  LEA R4, R17, R4, 0x17 ;  /* 0x0000000411047211 */ /* 0x000fce00078eb8ff */
.L_x_368:
[----:B------:R-:W-:Y:S05]  /*1040*/  BSYNC.RECONVERGENT B2 ;  /* 0x0000000000027941 */ /* 0x000fea0003800200 */
.L_x_365:
[----:B------:R-:W-:Y:S05]  /*1050*/  BRA `(.L_x_369) ;  /* 0x0000000000207947 */ /* 0x000fea0003800000 */
.L_x_364:
[----:B------:R-:W-:-:S04]  /*1060*/  LOP3.LUT R4, R15, 0x80000000, R4, 0x48, !PT ;  /* 0x800000000f047812 */ /* 0x000fc800078e4804 */
[----:B------:R-:W-:Y:S01]  /*1070*/  LOP3.LUT R4, R4, 0x7f800000, RZ, 0xfc, !PT ;  /* 0x7f80000004047812 */ /* 0x000fe200078efcff */
[----:B------:R-:W-:Y:S06]  /*1080*/  BRA `(.L_x_369) ;  /* 0x0000000000147947 */ /* 0x000fec0003800000 */
.L_x_363:
[----:B------:R-:W-:Y:S01]  /*1090*/  LOP3.LUT R4, R15, 0x80000000, R4, 0x48, !PT ;  /* 0x800000000f047812 */ /* 0x000fe200078e4804 */
[----:B------:R-:W-:Y:S06]  /*10a0*/  BRA `(.L_x_369) ;  /* 0x00000000000c7947 */ /* 0x000fec0003800000 */
.L_x_362:
[----:B------:R-:W0:Y:S01]  /*10b0*/  MUFU.RSQ R4, -QNAN ;  /* 0xffc0000000047908 */ /* 0x000e220000001400 */
[----:B------:R-:W-:Y:S05]  /*10c0*/  BRA `(.L_x_369) ;  /* 0x0000000000047947 */ /* 0x000fea0003800000 */
.L_x_361:
[----:B------:R-:W-:-:S07]  /*10d0*/  FADD.FTZ R4, R4, R5 ;  /* 0x0000000504047221 */ /* 0x000fce0000010000 */
.L_x_369:
[----:B------:R-:W-:Y:S05]  /*10e0*/  BSYNC.RECONVERGENT B1 ;  /* 0x0000000000017941 */ /* 0x000fea0003800200 */
.L_x_359:
[----:B------:R-:W-:Y:S02]  /*10f0*/  HFMA2 R13, -RZ, RZ, 0, 0 ;  /* 0x00000000ff0d7431 */ /* 0x000fe400000001ff */
[----:B------:R-:W-:-:S04]  /*1100*/  IMAD.MOV.U32 R12, RZ, RZ, R10 ;  /* 0x000000ffff0c7224 */ /* 0x000fc800078e000a */
[----:B0-----:R-:W-:Y:S05]  /*1110*/  RET.REL.NODEC R12 `(_ZN13CaptionEngine4CUDA27kernel_chromatic_aberrationEPjPKjiifff) ;  /* 0xffffffec0cb87950 */ /* 0x001fea0003c3ffff */
.L_x_370:
        /* <DEDUP_REMOVED lines=14> */
.L_x_469:


//--------------------- .text._ZN13CaptionEngine4CUDA22kernel_wave_distortionEPjPKjiiffff --------------------------
	.section	.text._ZN13CaptionEngine4CUDA22kernel_wave_distortionEPjPKjiiffff,"ax",@progbits
	.align	128
        .global         _ZN13CaptionEngine4CUDA22kernel_wave_distortionEPjPKjiiffff
        .type           _ZN13CaptionEngine4CUDA22kernel_wave_distortionEPjPKjiiffff,@function
        .size           _ZN13CaptionEngine4CUDA22kernel_wave_distortionEPjPKjiiffff,(.L_x_480 - _ZN13CaptionEngine4CUDA22kernel_wave_distortionEPjPKjiiffff)
        .other          _ZN13CaptionEngine4CUDA22kernel_wave_distortionEPjPKjiiffff,@"STO_CUDA_ENTRY STV_DEFAULT"
_ZN13CaptionEngine4CUDA22kernel_wave_distortionEPjPKjiiffff:
.text._ZN13CaptionEngine4CUDA22kernel_wave_distortionEPjPKjiiffff:
        /* <DEDUP_REMOVED lines=14> */
[----:B------:R-:W-:Y:S01]  /*00e0*/  I2FP.F32.U32 R5, R7 ;  /* 0x0000000700057245 */ /* 0x000fe20000201000 */
[----:B------:R-:W1:Y:S01]  /*00f0*/  LDCU.64 UR6, c[0x0][0x358] ;  /* 0x00006b00ff0677ac */ /* 0x000e620008000a00 */
[----:B------:R-:W-:Y:S01]  /*0100*/  BSSY.RECONVERGENT B0, `(.L_x_371) ;  /* 0x000006c000007945 */ /* 0x000fe20003800200 */
[----:B0-----:R-:W-:Y:S02]  /*0110*/  FADD R3, R3, R3 ;  /* 0x0000000303037221 */ /* 0x001fe40000000000 */
[----:B------:R-:W-:-:S04]  /*0120*/  FMUL R0, R5, R2 ;  /* 0x0000000205007220 */ /* 0x000fc80000400000 */
[----:B------:R-:W-:-:S04]  /*0130*/  FFMA R0, R0, 3.1415927410125732422, R3 ;  /* 0x40490fdb00007823 */ /* 0x000fc80000000003 */
[C---:B------:R-:W-:Y:S01]  /*0140*/  FMUL R20, R0.reuse, 0.63661974668502807617 ;  /* 0x3f22f98300147820 */ /* 0x040fe20000400000 */
[----:B------:R-:W-:-:S05]  /*0150*/  FSETP.GE.AND P0, PT, |R0|, 105615, PT ;  /* 0x47ce47800000780b */ /* 0x000fca0003f06200 */
[----:B------:R-:W0:Y:S02]  /*0160*/  F2I.NTZ R20, R20 ;  /* 0x0000001400147305 */ /* 0x000e240000203100 */
[----:B0-----:R-:W-:-:S05]  /*0170*/  I2FP.F32.S32 R9, R20 ;  /* 0x0000001400097245 */ /* 0x001fca0000201400 */
[----:B------:R-:W-:-:S04]  /*0180*/  FFMA R6, R9, -1.5707962512969970703, R0 ;  /* 0xbfc90fda09067823 */ /* 0x000fc80000000000 */
[----:B------:R-:W-:-:S04]  /*0190*/  FFMA R6, R9, -7.5497894158615963534e-08, R6 ;  /* 0xb3a2216809067823 */ /* 0x000fc80000000006 */
[----:B------:R-:W-:Y:S01]  /*01a0*/  FFMA R9, R9, -5.3903029534742383927e-15, R6 ;  /* 0xa7c234c509097823 */ /* 0x000fe20000000006 */
[----:B-1----:R-:W-:Y:S06]  /*01b0*/  @!P0 BRA `(.L_x_372) ;  /* 0x0000000400808947 */ /* 0x002fec0003800000 */
[----:B------:R-:W-:-:S13]  /*01c0*/  FSETP.NEU.AND P0, PT, |R0|, +INF , PT ;  /* 0x7f8000000000780b */ /* 0x000fda0003f0d200 */
[----:B------:R-:W-:Y:S01]  /*01d0*/  @!P0 FMUL R9, RZ, R0 ;  /* 0x00000000ff098220 */ /* 0x000fe20000400000 */
[----:B------:R-:W-:Y:S01]  /*01e0*/  @!P0 IMAD.MOV.U32 R20, RZ, RZ, RZ ;  /* 0x000000ffff148224 */ /* 0x000fe200078e00ff */
[----:B------:R-:W-:Y:S06]  /*01f0*/  @!P0 BRA `(.L_x_372) ;  /* 0x0000000400708947 */ /* 0x000fec0003800000 */
[----:B------:R-:W-:Y:S01]  /*0200*/  IMAD.SHL.U32 R6, R0, 0x100, RZ ;  /* 0x0000010000067824 */ /* 0x000fe200078e00ff */
[----:B------:R-:W0:Y:S01]  /*0210*/  LDCU.64 UR8, c[0x4][URZ] ;  /* 0x01000000ff0877ac */ /* 0x000e220008000a00 */
[----:B------:R-:W-:Y:S02]  /*0220*/  IMAD.MOV.U32 R13, RZ, RZ, RZ ;  /* 0x000000ffff0d7224 */ /* 0x000fe400078e00ff */
[----:B------:R-:W-:Y:S01]  /*0230*/  IMAD.MOV.U32 R14, RZ, RZ, RZ ;  /* 0x000000ffff0e7224 */ /* 0x000fe200078e00ff */
[----:B------:R-:W-:Y:S01]  /*0240*/  LOP3.LUT R12, R6, 0x80000000, RZ, 0xfc, !PT ;  /* 0x80000000060c7812 */ /* 0x000fe200078efcff */
[----:B------:R-:W-:Y:S01]  /*0250*/  UMOV UR5, URZ ;  /* 0x000000ff00057c82 */ /* 0x000fe20008000000 */
[----:B------:R-:W-:-:S05]  /*0260*/  UMOV UR4, URZ ;  /* 0x000000ff00047c82 */ /* 0x000fca0008000000 */
.L_x_373:
[----:B0-----:R-:W-:Y:S02]  /*0270*/  IMAD.U32 R9, RZ, RZ, UR9 ;  /* 0x00000009ff097e24 */ /* 0x001fe4000f8e00ff */
[----:B------:R-:W-:-:S05]  /*0280*/  IMAD.U32 R8, RZ, RZ, UR8 ;  /* 0x00000008ff087e24 */ /* 0x000fca000f8e00ff */
[----:B------:R-:W2:Y:S01]  /*0290*/  LDG.E.CONSTANT R9, desc[UR6][R8.64] ;  /* 0x0000000608097981 */ /* 0x000ea2000c1e9900 */
[----:B------:R-:W-:Y:S01]  /*02a0*/  UIADD3 UR4, UPT, UPT, UR4, 0x1, URZ ;  /* 0x0000000104047890 */ /* 0x000fe2000fffe0ff */
[C---:B------:R-:W-:Y:S01]  /*02b0*/  ISETP.EQ.AND P0, PT, R14.reuse, RZ, PT ;  /* 0x000000ff0e00720c */ /* 0x040fe20003f02270 */
[----:B------:R-:W-:Y:S01]  /*02c0*/  UIADD3 UR8, UP1, UPT, UR8, 0x4, URZ ;  /* 0x0000000408087890 */ /* 0x000fe2000ff3e0ff */
[C---:B------:R-:W-:Y:S01]  /*02d0*/  ISETP.EQ.AND P1, PT, R14.reuse, 0x4, PT ;  /* 0x000000040e00780c */ /* 0x040fe20003f22270 */
[----:B------:R-:W-:Y:S01]  /*02e0*/  UISETP.NE.AND UP0, UPT, UR4, 0x6, UPT ;  /* 0x000000060400788c */ /* 0x000fe2000bf05270 */
[C---:B------:R-:W-:Y:S01]  /*02f0*/  ISETP.EQ.AND P2, PT, R14.reuse, 0x8, PT ;  /* 0x000000080e00780c */ /* 0x040fe20003f42270 */
[----:B------:R-:W-:Y:S01]  /*0300*/  UIADD3.X UR9, UPT, UPT, URZ, UR9, URZ, UP1, !UPT ;  /* 0x00000009ff097290 */ /* 0x000fe20008ffe4ff */
[C---:B------:R-:W-:Y:S02]  /*0310*/  ISETP.EQ.AND P3, PT, R14.reuse, 0xc, PT ;  /* 0x0000000c0e00780c */ /* 0x040fe40003f62270 */
[----:B------:R-:W-:-:S02]  /*0320*/  ISETP.EQ.AND P4, PT, R14, 0x10, PT ;  /* 0x000000100e00780c */ /* 0x000fc40003f82270 */
[C---:B------:R-:W-:Y:S01]  /*0330*/  ISETP.EQ.AND P5, PT, R14.reuse, 0x14, PT ;  /* 0x000000140e00780c */ /* 0x040fe20003fa2270 */
[----:B------:R-:W-:Y:S02]  /*0340*/  VIADD R14, R14, 0x4 ;  /* 0x000000040e0e7836 */ /* 0x000fe40000000000 */
[----:B--2---:R-:W-:-:S03]  /*0350*/  IMAD.WIDE.U32 R10, R9, R12, RZ ;  /* 0x0000000c090a7225 */ /* 0x004fc600078e00ff */
[----:B------:R-:W-:-:S04]  /*0360*/  IADD3 R10, P6, PT, R10, R13, RZ ;  /* 0x0000000d0a0a7210 */ /* 0x000fc80007fde0ff */
[----:B------:R-:W-:Y:S01]  /*0370*/  IADD3.X R13, PT, PT, R11, UR5, RZ, P6, !PT ;  /* 0x000000050b0d7c10 */ /* 0x000fe2000b7fe4ff */
[--C-:B------:R-:W-:Y:S01]  /*0380*/  @P1 IMAD.MOV.U32 R16, RZ, RZ, R10.reuse ;  /* 0x000000ffff101224 */ /* 0x100fe200078e000a */
[----:B------:R-:W-:Y:S01]  /*0390*/  @P0 MOV R6, R10 ;  /* 0x0000000a00060202 */ /* 0x000fe20000000f00 */
[--C-:B------:R-:W-:Y:S02]  /*03a0*/  @P2 IMAD.MOV.U32 R17, RZ, RZ, R10.reuse ;  /* 0x000000ffff112224 */ /* 0x100fe400078e000a */
[--C-:B------:R-:W-:Y:S02]  /*03b0*/  @P3 IMAD.MOV.U32 R18, RZ, RZ, R10.reuse ;  /* 0x000000ffff123224 */ /* 0x100fe400078e000a */
[--C-:B------:R-:W-:Y:S02]  /*03c0*/  @P4 IMAD.MOV.U32 R19, RZ, RZ, R10.reuse ;  /* 0x000000ffff134224 */ /* 0x100fe400078e000a */
[----:B------:R-:W-:Y:S01]  /*03d0*/  @P5 IMAD.MOV.U32 R15, RZ, RZ, R10 ;  /* 0x000000ffff0f5224 */ /* 0x000fe200078e000a */
[----:B------:R-:W-:Y:S06]  /*03e0*/  BRA.U UP0, `(.L_x_373) ;  /* 0xfffffffd00a07547 */ /* 0x000fec000b83ffff */
[----:B------:R-:W-:Y:S01]  /*03f0*/  SHF.R.U32.HI R8, RZ, 0x17, R0 ;  /* 0x00000017ff087819 */ /* 0x000fe20000011600 */
[----:B------:R-:W-:Y:S03]  /*0400*/  BSSY.RECONVERGENT B1, `(.L_x_374) ;  /* 0x0000029000017945 */ /* 0x000fe60003800200 */
[C---:B------:R-:W-:Y:S02]  /*0410*/  LOP3.LUT R9, R8.reuse, 0xe0, RZ, 0xc0, !PT ;  /* 0x000000e008097812 */ /* 0x040fe400078ec0ff */
[----:B------:R-:W-:Y:S02]  /*0420*/  LOP3.LUT P6, RZ, R8, 0x1f, RZ, 0xc0, !PT ;  /* 0x0000001f08ff7812 */ /* 0x000fe400078cc0ff */
[----:B------:R-:W-:-:S04]  /*0430*/  IADD3 R9, PT, PT, R9, -0x80, RZ ;  /* 0xffffff8009097810 */ /* 0x000fc80007ffe0ff */
[----:B------:R-:W-:-:S05]  /*0440*/  SHF.R.U32.HI R9, RZ, 0x5, R9 ;  /* 0x00000005ff097819 */ /* 0x000fca0000011609 */
[----:B------:R-:W-:-:S05]  /*0450*/  IMAD.U32 R14, R9, -0x4, RZ ;  /* 0xfffffffc090e7824 */ /* 0x000fca00078e00ff */
[C---:B------:R-:W-:Y:S02]  /*0460*/  ISETP.EQ.AND P3, PT, R14.reuse, -0x18, PT ;  /* 0xffffffe80e00780c */ /* 0x040fe40003f62270 */
[C---:B------:R-:W-:Y:S02]  /*0470*/  ISETP.EQ.AND P4, PT, R14.reuse, -0x14, PT ;  /* 0xffffffec0e00780c */ /* 0x040fe40003f82270 */
[C---:B------:R-:W-:Y:S02]  /*0480*/  ISETP.EQ.AND P2, PT, R14.reuse, -0x10, PT ;  /* 0xfffffff00e00780c */ /* 0x040fe40003f42270 */
[C---:B------:R-:W-:Y:S02]  /*0490*/  ISETP.EQ.AND P1, PT, R14.reuse, -0xc, PT ;  /* 0xfffffff40e00780c */ /* 0x040fe40003f22270 */
[C---:B------:R-:W-:Y:S02]  /*04a0*/  ISETP.EQ.AND P0, PT, R14.reuse, -0x8, PT ;  /* 0xfffffff80e00780c */ /* 0x040fe40003f02270 */
[----:B------:R-:W-:-:S03]  /*04b0*/  ISETP.EQ.AND P5, PT, R14, RZ, PT ;  /* 0x000000ff0e00720c */ /* 0x000fc60003fa2270 */
[--C-:B------:R-:W-:Y:S01]  /*04c0*/  @P3 IMAD.MOV.U32 R12, RZ, RZ, R6.reuse ;  /* 0x000000ffff0c3224 */ /* 0x100fe200078e0006 */
[C---:B------:R-:W-:Y:S01]  /*04d0*/  ISETP.EQ.AND P3, PT, R14.reuse, -0x4, PT ;  /* 0xfffffffc0e00780c */ /* 0x040fe20003f62270 */
[----:B------:R-:W-:Y:S02]  /*04e0*/  @P4 IMAD.MOV.U32 R9, RZ, RZ, R6 ;  /* 0x000000ffff094224 */ /* 0x000fe400078e0006 */
[--C-:B------:R-:W-:Y:S01]  /*04f0*/  @P4 IMAD.MOV.U32 R12, RZ, RZ, R16.reuse ;  /* 0x000000ffff0c4224 */ /* 0x100fe200078e0010 */
[----:B------:R-:W-:Y:S01]  /*0500*/  ISETP.EQ.AND P4, PT, R14, 0x4, PT ;  /* 0x000000040e00780c */ /* 0x000fe20003f82270 */
[----:B------:R-:W-:Y:S01]  /*0510*/  @P2 IMAD.MOV.U32 R9, RZ, RZ, R16 ;  /* 0x000000ffff092224 */ /* 0x000fe200078e0010 */
[----:B------:R-:W-:Y:S01]  /*0520*/  @P1 MOV R9, R17 ;  /* 0x0000001100091202 */ /* 0x000fe20000000f00 */
[----:B------:R-:W-:Y:S02]  /*0530*/  @P0 IMAD.MOV.U32 R9, RZ, RZ, R18 ;  /* 0x000000ffff090224 */ /* 0x000fe400078e0012 */
[----:B------:R-:W-:-:S02]  /*0540*/  @P2 IMAD.MOV.U32 R12, RZ, RZ, R17 ;  /* 0x000000ffff0c2224 */ /* 0x000fc400078e0011 */
[----:B------:R-:W-:Y:S02]  /*0550*/  @P1 IMAD.MOV.U32 R12, RZ, RZ, R18 ;  /* 0x000000ffff0c1224 */ /* 0x000fe400078e0012 */
[----:B------:R-:W-:Y:S02]  /*0560*/  @P3 IMAD.MOV.U32 R9, RZ, RZ, R19 ;  /* 0x000000ffff093224 */ /* 0x000fe400078e0013 */
[----:B------:R-:W-:Y:S02]  /*0570*/  @P5 IMAD.MOV.U32 R9, RZ, RZ, R15 ;  /* 0x000000ffff095224 */ /* 0x000fe400078e000f */
[----:B------:R-:W-:Y:S02]  /*0580*/  @P4 IMAD.MOV.U32 R9, RZ, RZ, R13 ;  /* 0x000000ffff094224 */ /* 0x000fe400078e000d */
[----:B------:R-:W-:Y:S02]  /*0590*/  @P0 IMAD.MOV.U32 R12, RZ, RZ, R19 ;  /* 0x000000ffff0c0224 */ /* 0x000fe400078e0013 */
[----:B------:R-:W-:Y:S01]  /*05a0*/  @P3 IMAD.MOV.U32 R12, RZ, RZ, R15 ;  /* 0x000000ffff0c3224 */ /* 0x000fe200078e000f */
[----:B------:R-:W-:Y:S01]  /*05b0*/  @P5 MOV R12, R13 ;  /* 0x0000000d000c5202 */ /* 0x000fe20000000f00 */
[----:B------:R-:W-:Y:S01]  /*05c0*/  IMAD.MOV.U32 R10, RZ, RZ, R9 ;  /* 0x000000ffff0a7224 */ /* 0x000fe200078e0009 */
[----:B------:R-:W-:Y:S06]  /*05d0*/  @!P6 BRA `(.L_x_375) ;  /* 0x00000000002ce947 */ /* 0x000fec0003800000 */
[----:B------:R-:W-:Y:S01]  /*05e0*/  @P2 IMAD.MOV.U32 R11, RZ, RZ, R6 ;  /* 0x000000ffff0b2224 */ /* 0x000fe200078e0006 */
[----:B------:R-:W-:Y:S01]  /*05f0*/  LOP3.LUT R9, R8, 0x1f, RZ, 0xc0, !PT ;  /* 0x0000001f08097812 */ /* 0x000fe200078ec0ff */
[----:B------:R-:W-:Y:S02]  /*0600*/  @P1 IMAD.MOV.U32 R11, RZ, RZ, R16 ;  /* 0x000000ffff0b1224 */ /* 0x000fe400078e0010 */
[----:B------:R-:W-:Y:S01]  /*0610*/  @P0 IMAD.MOV.U32 R11, RZ, RZ, R17 ;  /* 0x000000ffff0b0224 */ /* 0x000fe200078e0011 */
[----:B------:R-:W-:Y:S01]  /*0620*/  ISETP.EQ.AND P0, PT, R14, 0x8, PT ;  /* 0x000000080e00780c */ /* 0x000fe20003f02270 */
[----:B------:R-:W-:Y:S01]  /*0630*/  @P3 IMAD.MOV.U32 R11, RZ, RZ, R18 ;  /* 0x000000ffff0b3224 */ /* 0x000fe200078e0012 */
[----:B------:R-:W-:Y:S01]  /*0640*/  @P5 MOV R11, R19 ;  /* 0x00000013000b5202 */ /* 0x000fe20000000f00 */
[----:B------:R-:W-:Y:S01]  /*0650*/  @P4 IMAD.MOV.U32 R11, RZ, RZ, R15 ;  /* 0x000000ffff0b4224 */ /* 0x000fe200078e000f */
[----:B------:R-:W-:-:S09]  /*0660*/  SHF.L.W.U32.HI R12, R10, R9, R12 ;  /* 0x000000090a0c7219 */ /* 0x000fd20000010e0c */
[----:B------:R-:W-:-:S05]  /*0670*/  @P0 IMAD.MOV.U32 R11, RZ, RZ, R13 ;  /* 0x000000ffff0b0224 */ /* 0x000fca00078e000d */
[----:B------:R-:W-:-:S07]  /*0680*/  SHF.L.W.U32.HI R10, R11, R9, R10 ;  /* 0x000000090b0a7219 */ /* 0x000fce0000010e0a */
.L_x_375:
[----:B------:R-:W-:Y:S05]  /*0690*/  BSYNC.RECONVERGENT B1 ;  /* 0x0000000000017941 */ /* 0x000fea0003800200 */
.L_x_374:
[C---:B------:R-:W-:Y:S01]  /*06a0*/  SHF.L.W.U32.HI R13, R10.reuse, 0x2, R12 ;  /* 0x000000020a0d7819 */ /* 0x040fe20000010e0c */
[----:B------:R-:W-:Y:S01]  /*06b0*/  IMAD.SHL.U32 R8, R10, 0x4, RZ ;  /* 0x000000040a087824 */ /* 0x000fe200078e00ff */
[----:B------:R-:W-:Y:S01]  /*06c0*/  UMOV UR4, 0x54442d19 ;  /* 0x54442d1900047882 */ /* 0x000fe20000000000 */
[----:B------:R-:W-:Y:S01]  /*06d0*/  UMOV UR5, 0x3bf921fb ;  /* 0x3bf921fb00057882 */ /* 0x000fe20000000000 */
[----:B------:R-:W-:Y:S02]  /*06e0*/  SHF.R.S32.HI R9, RZ, 0x1f, R13 ;  /* 0x0000001fff097819 */ /* 0x000fe4000001140d */
[----:B------:R-:W-:Y:S02]  /*06f0*/  ISETP.GE.AND P0, PT, R0, RZ, PT ;  /* 0x000000ff0000720c */ /* 0x000fe40003f06270 */
[C---:B------:R-:W-:Y:S02]  /*0700*/  LOP3.LUT R8, R9.reuse, R8, RZ, 0x3c, !PT ;  /* 0x0000000809087212 */ /* 0x040fe400078e3cff */
[----:B------:R-:W-:-:S02]  /*0710*/  LOP3.LUT R9, R9, R13, RZ, 0x3c, !PT ;  /* 0x0000000d09097212 */ /* 0x000fc400078e3cff */
[----:B------:R-:W-:Y:S02]  /*0720*/  SHF.R.U32.HI R12, RZ, 0x1e, R12 ;  /* 0x0000001eff0c7819 */ /* 0x000fe4000001160c */
[C---:B------:R-:W-:Y:S02]  /*0730*/  LOP3.LUT R0, R13.reuse, R0, RZ, 0x3c, !PT ;  /* 0x000000000d007212 */ /* 0x040fe400078e3cff */
[----:B------:R-:W0:Y:S01]  /*0740*/  I2F.F64.S64 R8, R8 ;  /* 0x0000000800087312 */ /* 0x000e220000301c00 */
[----:B------:R-:W-:Y:S02]  /*0750*/  LEA.HI R20, R13, R12, RZ, 0x1 ;  /* 0x0000000c0d147211 */ /* 0x000fe400078f08ff */
[----:B------:R-:W-:-:S03]  /*0760*/  ISETP.GE.AND P1, PT, R0, RZ, PT ;  /* 0x000000ff0000720c */ /* 0x000fc60003f26270 */
[----:B------:R-:W-:-:S04]  /*0770*/  IMAD.MOV R0, RZ, RZ, -R20 ;  /* 0x000000ffff007224 */ /* 0x000fc800078e0a14 */
[----:B------:R-:W-:Y:S01]  /*0780*/  @!P0 IMAD.MOV.U32 R20, RZ, RZ, R0 ;  /* 0x000000ffff148224 */ /* 0x000fe200078e0000 */
[----:B0-----:R-:W-:-:S10]  /*0790*/  DMUL R10, R8, UR4 ;  /* 0x00000004080a7c28 */ /* 0x001fd40008000000 */
[----:B------:R-:W0:Y:S02]  /*07a0*/  F2F.F32.F64 R10, R10 ;  /* 0x0000000a000a7310 */ /* 0x000e240000301000 */
[----:B0-----:R-:W-:-:S07]  /*07b0*/  FSEL R9, -R10, R10, !P1 ;  /* 0x0000000a0a097208 */ /* 0x001fce0004800100 */
.L_x_372:
[----:B------:R-:W-:Y:S05]  /*07c0*/  BSYNC.RECONVERGENT B0 ;  /* 0x0000000000007941 */ /* 0x000fea0003800200 */
.L_x_371:
[----:B------:R-:W-:Y:S01]  /*07d0*/  I2FP.F32.S32 R11, R4 ;  /* 0x00000004000b7245 */ /* 0x000fe20000201400 */
[----:B------:R-:W-:Y:S01]  /*07e0*/  IMAD.MOV.U32 R10, RZ, RZ, 0x37cbac00 ;  /* 0x37cbac00ff0a7424 */ /* 0x000fe200078e00ff */
[----:B------:R-:W-:Y:S01]  /*07f0*/  LOP3.LUT R8, R20, 0x1, RZ, 0xc0, !PT ;  /* 0x0000000114087812 */ /* 0x000fe200078ec0ff */
[----:B------:R-:W-:Y:S01]  /*0800*/  IMAD.MOV.U32 R14, RZ, RZ, 0x3effffff ;  /* 0x3effffffff0e7424 */ /* 0x000fe200078e00ff */
[----:B------:R-:W-:Y:S01]  /*0810*/  MOV R13, 0x3d2aaabb ;  /* 0x3d2aaabb000d7802 */ /* 0x000fe20000000f00 */
[----:B------:R-:W-:Y:S01]  /*0820*/  FMUL R12, R11, R2 ;  /* 0x000000020b0c7220 */ /* 0x000fe20000400000 */
[----:B------:R-:W-:Y:S01]  /*0830*/  ISETP.NE.U32.AND P0, PT, R8, 0x1, PT ;  /* 0x000000010800780c */ /* 0x000fe20003f05070 */
[----:B------:R-:W-:Y:S01]  /*0840*/  BSSY.RECONVERGENT B0, `(.L_x_376) ;  /* 0x0000075000007945 */ /* 0x000fe20003800200 */
[----:B------:R-:W-:Y:S01]  /*0850*/  LOP3.LUT P1, RZ, R20, 0x2, RZ, 0xc0, !PT ;  /* 0x0000000214ff7812 */ /* 0x000fe2000782c0ff */
[----:B------:R-:W-:Y:S01]  /*0860*/  FFMA R12, R12, 3.1415927410125732422, R3 ;  /* 0x40490fdb0c0c7823 */ /* 0x000fe20000000003 */
[----:B------:R-:W-:Y:S01]  /*0870*/  FMUL R3, R9, R9 ;  /* 0x0000000909037220 */ /* 0x000fe20000400000 */
[----:B------:R-:W-:-:S02]  /*0880*/  FSEL R8, R13, 0.0083327032625675201416, !P0 ;  /* 0x3c0885e40d087808 */ /* 0x000fc40004000000 */
[----:B------:R-:W-:Y:S01]  /*0890*/  FMUL R2, R12, 0.63661974668502807617 ;  /* 0x3f22f9830c027820 */ /* 0x000fe20000400000 */
[----:B------:R-:W-:Y:S01]  /*08a0*/  FFMA R0, R3, R10, -0.0013887860113754868507 ;  /* 0xbab607ed03007423 */ /* 0x000fe2000000000a */
[----:B------:R-:W-:-:S04]  /*08b0*/  FSEL R20, -R14, -0.16666662693023681641, !P0 ;  /* 0xbe2aaaa80e147808 */ /* 0x000fc80004000100 */
[----:B------:R-:W0:Y:S01]  /*08c0*/  F2I.NTZ R2, R2 ;  /* 0x0000000200027305 */ /* 0x000e220000203100 */
[----:B------:R-:W-:-:S05]  /*08d0*/  FSEL R0, R0, -0.00019574658654164522886, !P0 ;  /* 0xb94d415300007808 */ /* 0x000fca0004000000 */
[----:B------:R-:W-:Y:S01]  /*08e0*/  FFMA R8, R3, R0, R8 ;  /* 0x0000000003087223 */ /* 0x000fe20000000008 */
[----:B------:R-:W-:Y:S02]  /*08f0*/  FSEL R0, R9, 1, P0 ;  /* 0x3f80000009007808 */ /* 0x000fe40000000000 */
[----:B------:R-:W-:Y:S01]  /*0900*/  FSETP.GE.AND P0, PT, |R12|, 105615, PT ;  /* 0x47ce47800c00780b */ /* 0x000fe20003f06200 */
[C---:B------:R-:W-:Y:S02]  /*0910*/  FFMA R20, R3.reuse, R8, R20 ;  /* 0x0000000803147223 */ /* 0x040fe40000000014 */
[----:B------:R-:W-:Y:S01]  /*0920*/  FFMA R3, R3, R0, RZ ;  /* 0x0000000003037223 */ /* 0x000fe200000000ff */
[----:B0-----:R-:W-:-:S03]  /*0930*/  I2FP.F32.S32 R9, R2 ;  /* 0x0000000200097245 */ /* 0x001fc60000201400 */
[----:B------:R-:W-:Y:S02]  /*0940*/  FFMA R20, R3, R20, R0 ;  /* 0x0000001403147223 */ /* 0x000fe40000000000 */
[C---:B------:R-:W-:Y:S02]  /*0950*/  FFMA R8, R9.reuse, -1.5707962512969970703, R12 ;  /* 0xbfc90fda09087823 */ /* 0x040fe4000000000c */
[----:B------:R-:W-:Y:S02]  /*0960*/  @P1 FADD R20, RZ, -R20 ;  /* 0x80000014ff141221 */ /* 0x000fe40000000000 */
[----:B------:R-:W-:-:S04]  /*0970*/  FFMA R8, R9, -7.5497894158615963534e-08, R8 ;  /* 0xb3a2216809087823 */ /* 0x000fc80000000008 */
[----:B------:R-:W-:Y:S01]  /*0980*/  FFMA R0, R9, -5.3903029534742383927e-15, R8 ;  /* 0xa7c234c509007823 */ /* 0x000fe20000000008 */
[----:B------:R-:W-:Y:S06]  /*0990*/  @!P0 BRA `(.L_x_377) ;  /* 0x00000004007c8947 */ /* 0x000fec0003800000 */
        /* <DEDUP_REMOVED lines=11> */
.L_x_378:
[----:B0-----:R-:W-:Y:S01]  /*0a50*/  IMAD.U32 R3, RZ, RZ, UR9 ;  /* 0x00000009ff037e24 */ /* 0x001fe2000f8e00ff */
[----:B------:R-:W-:-:S05]  /*0a60*/  MOV R2, UR8 ;  /* 0x0000000800027c02 */ /* 0x000fca0008000f00 */
        /* <DEDUP_REMOVED lines=25> */
[----:B------:R-:W-:-:S03]  /*0c00*/  LOP3.LUT P6, RZ, R2, 0x1f, RZ, 0xc0, !PT ;  /* 0x0000001f02ff7812 */ /* 0x000fc600078cc0ff */
[----:B------:R-:W-:-:S05]  /*0c10*/  VIADD R0, R0, 0xffffff80 ;  /* 0xffffff8000007836 */ /* 0x000fca0000000000 */
        /* <DEDUP_REMOVED lines=8> */
[----:B------:R-:W-:Y:S01]  /*0ca0*/  @P3 IMAD.MOV.U32 R0, RZ, RZ, R6 ;  /* 0x000000ffff003224 */ /* 0x000fe200078e0006 */
[C---:B------:R-:W-:Y:S01]  /*0cb0*/  ISETP.EQ.AND P3, PT, R9.reuse, -0x4, PT ;  /* 0xfffffffc0900780c */ /* 0x040fe20003f62270 */
[--C-:B------:R-:W-:Y:S01]  /*0cc0*/  @P4 IMAD.MOV.U32 R0, RZ, RZ, R16.reuse ;  /* 0x000000ffff004224 */ /* 0x100fe200078e0010 */
[----:B------:R-:W-:Y:S01]  /*0cd0*/  @P4 MOV R3, R6 ;  /* 0x0000000600034202 */ /* 0x000fe20000000f00 */
[----:B------:R-:W-:Y:S01]  /*0ce0*/  @P2 IMAD.MOV.U32 R3, RZ, RZ, R16 ;  /* 0x000000ffff032224 */ /* 0x000fe200078e0010 */
[----:B------:R-:W-:Y:S01]  /*0cf0*/  ISETP.EQ.AND P4, PT, R9, 0x4, PT ;  /* 0x000000040900780c */ /* 0x000fe20003f82270 */
[--C-:B------:R-:W-:Y:S02]  /*0d00*/  @P1 IMAD.MOV.U32 R3, RZ, RZ, R17.reuse ;  /* 0x000000ffff031224 */ /* 0x100fe400078e0011 */
[----:B------:R-:W-:Y:S01]  /*0d10*/  @P0 MOV R3, R18 ;  /* 0x0000001200030202 */ /* 0x000fe20000000f00 */
[----:B------:R-:W-:Y:S02]  /*0d20*/  @P2 IMAD.MOV.U32 R0, RZ, RZ, R17 ;  /* 0x000000ffff002224 */ /* 0x000fe400078e0011 */
[----:B------:R-:W-:-:S02]  /*0d30*/  @P1 IMAD.MOV.U32 R0, RZ, RZ, R18 ;  /* 0x000000ffff001224 */ /* 0x000fc400078e0012 */
[--C-:B------:R-:W-:Y:S02]  /*0d40*/  @P0 IMAD.MOV.U32 R0, RZ, RZ, R19.reuse ;  /* 0x000000ffff000224 */ /* 0x100fe400078e0013 */
[----:B------:R-:W-:Y:S02]  /*0d50*/  @P3 IMAD.MOV.U32 R3, RZ, RZ, R19 ;  /* 0x000000ffff033224 */ /* 0x000fe400078e0013 */
[--C-:B------:R-:W-:Y:S01]  /*0d60*/  @P5 IMAD.MOV.U32 R3, RZ, RZ, R15.reuse ;  /* 0x000000ffff035224 */ /* 0x100fe200078e000f */
[----:B------:R-:W-:Y:S01]  /*0d70*/  @P4 MOV R3, R21 ;  /* 0x0000001500034202 */ /* 0x000fe20000000f00 */
[----:B------:R-:W-:Y:S02]  /*0d80*/  @P3 IMAD.MOV.U32 R0, RZ, RZ, R15 ;  /* 0x000000ffff003224 */ /* 0x000fe400078e000f */
[----:B------:R-:W-:Y:S02]  /*0d90*/  @P5 IMAD.MOV.U32 R0, RZ, RZ, R21 ;  /* 0x000000ffff005224 */ /* 0x000fe400078e0015 */
[----:B------:R-:W-:Y:S01]  /*0da0*/  IMAD.MOV.U32 R8, RZ, RZ, R3 ;  /* 0x000000ffff087224 */ /* 0x000fe200078e0003 */
[----:B------:R-:W-:Y:S06]  /*0db0*/  @!P6 BRA `(.L_x_380) ;  /* 0x000000000028e947 */ /* 0x000fec0003800000 */
[----:B------:R-:W-:Y:S01]  /*0dc0*/  @P1 IMAD.MOV.U32 R6, RZ, RZ, R16 ;  /* 0x000000ffff061224 */ /* 0x000fe200078e0010 */
[----:B------:R-:W-:Y:S01]  /*0dd0*/  LOP3.LUT R3, R2, 0x1f, RZ, 0xc0, !PT ;  /* 0x0000001f02037812 */ /* 0x000fe200078ec0ff */
[----:B------:R-:W-:Y:S01]  /*0de0*/  @P0 IMAD.MOV.U32 R6, RZ, RZ, R17 ;  /* 0x000000ffff060224 */ /* 0x000fe200078e0011 */
[----:B------:R-:W-:Y:S01]  /*0df0*/  ISETP.EQ.AND P0, PT, R9, 0x8, PT ;  /* 0x000000080900780c */ /* 0x000fe20003f02270 */
[----:B------:R-:W-:Y:S01]  /*0e00*/  @P3 IMAD.MOV.U32 R6, RZ, RZ, R18 ;  /* 0x000000ffff063224 */ /* 0x000fe200078e0012 */
[----:B------:R-:W-:Y:S01]  /*0e10*/  SHF.L.W.U32.HI R0, R8, R3, R0 ;  /* 0x0000000308007219 */ /* 0x000fe20000010e00 */
[----:B------:R-:W-:Y:S01]  /*0e20*/  @P5 IMAD.MOV.U32 R6, RZ, RZ, R19 ;  /* 0x000000ffff065224 */ /* 0x000fe200078e0013 */
[----:B------:R-:W-:-:S09]  /*0e30*/  @P4 MOV R6, R15 ;  /* 0x0000000f00064202 */ /* 0x000fd20000000f00 */
[----:B------:R-:W-:-:S05]  /*0e40*/  @P0 IMAD.MOV.U32 R6, RZ, RZ, R21 ;  /* 0x000000ffff060224 */ /* 0x000fca00078e0015 */
[----:B------:R-:W-:-:S07]  /*0e50*/  SHF.L.W.U32.HI R8, R6, R3, R8 ;  /* 0x0000000306087219 */ /* 0x000fce0000010e08 */
.L_x_380:
[----:B------:R-:W-:Y:S05]  /*0e60*/  BSYNC.RECONVERGENT B1 ;  /* 0x0000000000017941 */ /* 0x000fea0003800200 */
.L_x_379:
        /* <DEDUP_REMOVED lines=9> */
[----:B------:R-:W0:Y:S01]  /*0f00*/  I2F.F64.S64 R2, R16 ;  /* 0x0000001000027312 */ /* 0x000e220000301c00 */
[----:B------:R-:W-:-:S04]  /*0f10*/  LOP3.LUT R12, R15, R12, RZ, 0x3c, !PT ;  /* 0x0000000c0f0c7212 */ /* 0x000fc800078e3cff */
[----:B------:R-:W-:Y:S01]  /*0f20*/  ISETP.GE.AND P1, PT, R12, RZ, PT ;  /* 0x000000ff0c00720c */ /* 0x000fe20003f26270 */
[----:B0-----:R-:W-:Y:S01]  /*0f30*/  DMUL R8, R2, UR4 ;  /* 0x0000000402087c28 */ /* 0x001fe20008000000 */
[----:B------:R-:W-:-:S05]  /*0f40*/  LEA.HI R2, R15, R0, RZ, 0x1 ;  /* 0x000000000f027211 */ /* 0x000fca00078f08ff */
[----:B------:R-:W-:-:S04]  /*0f50*/  IMAD.MOV R0, RZ, RZ, -R2 ;  /* 0x000000ffff007224 */ /* 0x000fc800078e0a02 */
[----:B------:R-:W0:Y:S01]  /*0f60*/  F2F.F32.F64 R8, R8 ;  /* 0x0000000800087310 */ /* 0x000e220000301000 */
[----:B------:R-:W-:Y:S01]  /*0f70*/  @!P0 IMAD.MOV.U32 R2, RZ, RZ, R0 ;  /* 0x000000ffff028224 */ /* 0x000fe200078e0000 */
[----:B0-----:R-:W-:-:S07]  /*0f80*/  FSEL R0, -R8, R8, !P1 ;  /* 0x0000000808007208 */ /* 0x001fce0004800100 */
.L_x_377:
[----:B------:R-:W-:Y:S05]  /*0f90*/  BSYNC.RECONVERGENT B0 ;  /* 0x0000000000007941 */ /* 0x000fea0003800200 */
.L_x_376:
[----:B------:R-:W-:Y:S01]  /*0fa0*/  FMUL R3, R0, R0 ;  /* 0x0000000000037220 */ /* 0x000fe20000400000 */
[C---:B------:R-:W-:Y:S01]  /*0fb0*/  LOP3.LUT R6, R2.reuse, 0x1, RZ, 0xc0, !PT ;  /* 0x0000000102067812 */ /* 0x040fe200078ec0ff */
[----:B------:R-:W0:Y:S01]  /*0fc0*/  LDCU.64 UR8, c[0x0][0x398] ;  /* 0x00007300ff0877ac */ /* 0x000e220008000a00 */
[----:B------:R-:W-:Y:S01]  /*0fd0*/  LOP3.LUT P1, RZ, R2, 0x2, RZ, 0xc0, !PT ;  /* 0x0000000202ff7812 */ /* 0x000fe2000782c0ff */
[----:B------:R-:W-:Y:S01]  /*0fe0*/  FFMA R10, R3, R10, -0.0013887860113754868507 ;  /* 0xbab607ed030a7423 */ /* 0x000fe2000000000a */
[----:B------:R-:W-:Y:S01]  /*0ff0*/  ISETP.NE.U32.AND P0, PT, R6, 0x1, PT ;  /* 0x000000010600780c */ /* 0x000fe20003f05070 */
[----:B------:R-:W-:-:S03]  /*1000*/  UIADD3 UR4, UPT, UPT, UR10, -0x1, URZ ;  /* 0xffffffff0a047890 */ /* 0x000fc6000fffe0ff */
[----:B------:R-:W-:Y:S02]  /*1010*/  FSEL R6, R13, 0.0083327032625675201416, !P0 ;  /* 0x3c0885e40d067808 */ /* 0x000fe40004000000 */
[----:B------:R-:W-:Y:S02]  /*1020*/  FSEL R10, R10, -0.00019574658654164522886, !P0 ;  /* 0xb94d41530a0a7808 */ /* 0x000fe40004000000 */
[----:B------:R-:W-:Y:S02]  /*1030*/  FSEL R9, -R14, -0.16666662693023681641, !P0 ;  /* 0xbe2aaaa80e097808 */ /* 0x000fe40004000100 */
[----:B------:R-:W-:Y:S01]  /*1040*/  FSEL R0, R0, 1, P0 ;  /* 0x3f80000000007808 */ /* 0x000fe20000000000 */
[C---:B------:R-:W-:Y:S01]  /*1050*/  FFMA R6, R3.reuse, R10, R6 ;  /* 0x0000000a03067223 */ /* 0x040fe20000000006 */
[----:B------:R-:W-:Y:S01]  /*1060*/  I2FP.F32.S32 R2, UR4 ;  /* 0x0000000400027c45 */ /* 0x000fe20008201400 */
[----:B------:R-:W-:Y:S02]  /*1070*/  UIADD3 UR4, UPT, UPT, UR11, -0x1, URZ ;  /* 0xffffffff0b047890 */ /* 0x000fe4000fffe0ff */
[C---:B------:R-:W-:Y:S01]  /*1080*/  FFMA R6, R3.reuse, R6, R9 ;  /* 0x0000000603067223 */ /* 0x040fe20000000009 */
[----:B------:R-:W-:Y:S01]  /*1090*/  FFMA R3, R3, R0, RZ ;  /* 0x0000000003037223 */ /* 0x000fe200000000ff */
[----:B0-----:R-:W-:Y:S01]  /*10a0*/  FFMA R11, R20, UR8, R11 ;  /* 0x00000008140b7c23 */ /* 0x001fe2000800000b */
[----:B------:R-:W0:Y:S02]  /*10b0*/  LDC.64 R8, c[0x0][0x380] ;  /* 0x0000e000ff087b82 */ /* 0x000e240000000a00 */
[----:B------:R-:W-:-:S02]  /*10c0*/  FFMA R0, R3, R6, R0 ;  /* 0x0000000603007223 */ /* 0x000fc40000000000 */
[----:B------:R-:W-:Y:S02]  /*10d0*/  FMNMX R11, RZ, R11, !PT ;  /* 0x0000000bff0b7209 */ /* 0x000fe40007800000 */
[----:B------:R-:W-:Y:S02]  /*10e0*/  @P1 FADD R0, RZ, -R0 ;  /* 0x80000000ff001221 */ /* 0x000fe40000000000 */
[----:B------:R-:W-:Y:S02]  /*10f0*/  FMNMX R11, R2, R11, PT ;  /* 0x0000000b020b7209 */ /* 0x000fe40003800000 */
[----:B------:R-:W-:Y:S01]  /*1100*/  FFMA R0, R0, UR9, R5 ;  /* 0x0000000900007c23 */ /* 0x000fe20008000005 */
[----:B------:R-:W-:Y:S01]  /*1110*/  I2FP.F32.U32 R5, UR4 ;  /* 0x0000000400057c45 */ /* 0x000fe20008201000 */
[----:B------:R-:W1:Y:S02]  /*1120*/  LDC.64 R2, c[0x0][0x388] ;  /* 0x0000e200ff027b82 */ /* 0x000e640000000a00 */
[----:B------:R-:W-:Y:S01]  /*1130*/  F2I.TRUNC.NTZ R11, R11 ;  /* 0x0000000b000b7305 */ /* 0x000fe2000020f100 */
[----:B------:R-:W-:-:S04]  /*1140*/  FMNMX R0, RZ, R0, !PT ;  /* 0x00000000ff007209 */ /* 0x000fc80007800000 */
[----:B------:R-:W-:-:S06]  /*1150*/  FMNMX R0, R5, R0, PT ;  /* 0x0000000005007209 */ /* 0x000fcc0003800000 */
[----:B------:R-:W2:Y:S02]  /*1160*/  F2I.TRUNC.NTZ R0, R0 ;  /* 0x0000000000007305 */ /* 0x000ea4000020f100 */
[----:B--2---:R-:W-:-:S04]  /*1170*/  IMAD R5, R0, UR10, R11 ;  /* 0x0000000a00057c24 */ /* 0x004fc8000f8e020b */
[----:B-1----:R-:W-:-:S06]  /*1180*/  IMAD.WIDE R2, R5, 0x4, R2 ;  /* 0x0000000405027825 */ /* 0x002fcc00078e0202 */
[----:B------:R-:W2:Y:S01]  /*1190*/  LDG.E R3, desc[UR6][R2.64] ;  /* 0x0000000602037981 */ /* 0x000ea2000c1e1900 */
[----:B------:R-:W-:-:S04]  /*11a0*/  IMAD R5, R7, UR10, R4 ;  /* 0x0000000a07057c24 */ /* 0x000fc8000f8e0204 */
[----:B0-----:R-:W-:-:S05]  /*11b0*/  IMAD.WIDE R4, R5, 0x4, R8 ;  /* 0x0000000405047825 */ /* 0x001fca00078e0208 */
[----:B--2---:R-:W-:Y:S01]  /*11c0*/  STG.E desc[UR6][R4.64], R3 ;  /* 0x0000000304007986 */ /* 0x004fe2000c101906 */
[----:B------:R-:W-:Y:S05]  /*11d0*/  EXIT ;  /* 0x000000000000794d */ /* 0x000fea0003800000 */
.L_x_381:
        /* <DEDUP_REMOVED lines=10> */
.L_x_480:


//--------------------- .text._ZN13CaptionEngine4CUDA13kernel_glitchEPjPKjiiffj --------------------------
	.section	.text._ZN13CaptionEngine4CUDA13kernel_glitchEPjPKjiiffj,"ax",@progbits
	.align	128
        .global         _ZN13CaptionEngine4CUDA13kernel_glitchEPjPKjiiffj
        .type           _ZN13CaptionEngine4CUDA13kernel_glitchEPjPKjiiffj,@function
        .size           _ZN13CaptionEngine4CUDA13kernel_glitchEPjPKjiiffj,(.L_x_481 - _ZN13CaptionEngine4CUDA13kernel_glitchEPjPKjiiffj)
        .other          _ZN13CaptionEngine4CUDA13kernel_glitchEPjPKjiiffj,@"STO_CUDA_ENTRY STV_DEFAULT"
_ZN13CaptionEngine4CUDA13kernel_glitchEPjPKjiiffj:
.text._ZN13CaptionEngine4CUDA13kernel_glitchEPjPKjiiffj:
        /* <DEDUP_REMOVED lines=14> */
[----:B------:R-:W1:Y:S01]  /*00e0*/  LDCU UR4, c[0x0][0x3a0] ;  /* 0x00007400ff0477ac */ /* 0x000e620008000800 */
[----:B------:R-:W2:Y:S01]  /*00f0*/  LDCU.64 UR6, c[0x0][0x358] ;  /* 0x00006b00ff0677ac */ /* 0x000ea20008000a00 */
[----:B0-----:R-:W-:Y:S01]  /*0100*/  FMUL R3, R3, 60 ;  /* 0x4270000003037820 */ /* 0x001fe20000400000 */
[----:B------:R-:W-:-:S05]  /*0110*/  FMUL R6, R2, 0.20000000298023223877 ;  /* 0x3e4ccccd02067820 */ /* 0x000fca0000400000 */
[----:B------:R-:W1:Y:S02]  /*0120*/  F2I.U32.TRUNC.NTZ R3, R3 ;  /* 0x0000000300037305 */ /* 0x000e64000020f000 */
[----:B-1----:R-:W-:-:S05]  /*0130*/  VIADD R4, R3, UR4 ;  /* 0x0000000403047c36 */ /* 0x002fca0008000000 */
[----:B------:R-:W-:-:S04]  /*0140*/  SHF.R.U32.HI R7, RZ, 0x11, R4 ;  /* 0x00000011ff077819 */ /* 0x000fc80000011604 */
        /* <DEDUP_REMOVED lines=10> */
[----:B------:R-:W-:-:S05]  /*01f0*/  IMAD.IADD R7, R0, 0x1, R7 ;  /* 0x0000000100077824 */ /* 0x000fca00078e0207 */
        /* <DEDUP_REMOVED lines=10> */
[----:B------:R-:W-:-:S04]  /*02a0*/  LOP3.LUT R4, R3, R4, RZ, 0x3c, !PT ;  /* 0x0000000403047212 */ /* 0x000fc800078e3cff */
[----:B------:R-:W-:-:S04]  /*02b0*/  LOP3.LUT R3, R4, 0xffffff, RZ, 0xc0, !PT ;  /* 0x00ffffff04037812 */ /* 0x000fc800078ec0ff */
[----:B------:R-:W-:-:S05]  /*02c0*/  I2FP.F32.U32 R3, R3 ;  /* 0x0000000300037245 */ /* 0x000fca0000201000 */
[----:B------:R-:W-:-:S05]  /*02d0*/  FMUL R3, R3, 5.9604644775390625e-08 ;  /* 0x3380000003037820 */ /* 0x000fca0000400000 */
[----:B------:R-:W-:Y:S01]  /*02e0*/  FSETP.GT.AND P0, PT, R3, R6, PT ;  /* 0x000000060300720b */ /* 0x000fe20003f04000 */
[----:B------:R-:W-:-:S12]  /*02f0*/  IMAD R3, R0, UR8, R5 ;  /* 0x0000000800037c24 */ /* 0x000fd8000f8e0205 */
[----:B--2---:R-:W-:Y:S05]  /*0300*/  @!P0 BRA `(.L_x_382) ;  /* 0x00000000001c8947 */ /* 0x004fea0003800000 */
[----:B------:R-:W0:Y:S08]  /*0310*/  LDC.64 R4, c[0x0][0x388] ;  /* 0x0000e200ff047b82 */ /* 0x000e300000000a00 */
[----:B------:R-:W1:Y:S01]  /*0320*/  LDC.64 R6, c[0x0][0x380] ;  /* 0x0000e000ff067b82 */ /* 0x000e620000000a00 */
[----:B0-----:R-:W-:-:S06]  /*0330*/  IMAD.WIDE R4, R3, 0x4, R4 ;  /* 0x0000000403047825 */ /* 0x001fcc00078e0204 */
[----:B------:R-:W2:Y:S01]  /*0340*/  LDG.E R5, desc[UR6][R4.64] ;  /* 0x0000000604057981 */ /* 0x000ea2000c1e1900 */
[----:B-1----:R-:W-:-:S05]  /*0350*/  IMAD.WIDE R2, R3, 0x4, R6 ;  /* 0x0000000403027825 */ /* 0x002fca00078e0206 */
[----:B--2---:R-:W-:Y:S01]  /*0360*/  STG.E desc[UR6][R2.64], R5 ;  /* 0x0000000502007986 */ /* 0x004fe2000c101906 */
[----:B------:R-:W-:Y:S05]  /*0370*/  EXIT ;  /* 0x000000000000794d */ /* 0x000fea0003800000 */
.L_x_382:
[C---:B------:R-:W-:Y:S01]  /*0380*/  VIADD R6, R4.reuse, 0x1 ;  /* 0x0000000104067836 */ /* 0x040fe20000000000 */
[----:B------:R-:W-:Y:S01]  /*0390*/  UIADD3 UR4, UPT, UPT, UR8, -0x1, URZ ;  /* 0xffffffff08047890 */ /* 0x000fe2000fffe0ff */
[----:B------:R-:W-:-:S03]  /*03a0*/  VIADD R4, R4, 0x2 ;  /* 0x0000000204047836 */ /* 0x000fc60000000000 */
[----:B------:R-:W-:Y:S02]  /*03b0*/  SHF.R.U32.HI R7, RZ, 0x11, R6 ;  /* 0x00000011ff077819 */ /* 0x000fe40000011606 */
[----:B------:R-:W-:Y:S02]  /*03c0*/  SHF.R.U32.HI R9, RZ, 0x11, R4 ;  /* 0x00000011ff097819 */ /* 0x000fe40000011604 */
[----:B------:R-:W-:Y:S02]  /*03d0*/  LOP3.LUT R7, R7, R6, RZ, 0x3c, !PT ;  /* 0x0000000607077212 */ /* 0x000fe400078e3cff */
[----:B------:R-:W-:-:S03]  /*03e0*/  LOP3.LUT R9, R9, R4, RZ, 0x3c, !PT ;  /* 0x0000000409097212 */ /* 0x000fc600078e3cff */
[----:B------:R-:W-:Y:S02]  /*03f0*/  IMAD R7, R7, -0x12a52b45, RZ ;  /* 0xed5ad4bb07077824 */ /* 0x000fe400078e02ff */
[----:B------:R-:W-:-:S03]  /*0400*/  IMAD R9, R9, -0x12a52b45, RZ ;  /* 0xed5ad4bb09097824 */ /* 0x000fc600078e02ff */
        /* <DEDUP_REMOVED lines=10> */
[----:B------:R-:W-:Y:S02]  /*04b0*/  IMAD R7, R7, 0x31848bab, RZ ;  /* 0x31848bab07077824 */ /* 0x000fe400078e02ff */
[----:B------:R-:W-:-:S03]  /*04c0*/  IMAD R9, R9, 0x31848bab, RZ ;  /* 0x31848bab09097824 */ /* 0x000fc600078e02ff */
[----:B------:R-:W-:Y:S02]  /*04d0*/  SHF.R.U32.HI R4, RZ, 0xe, R7 ;  /* 0x0000000eff047819 */ /* 0x000fe40000011607 */
[----:B------:R-:W-:Y:S02]  /*04e0*/  SHF.R.U32.HI R6, RZ, 0xe, R9 ;  /* 0x0000000eff067819 */ /* 0x000fe40000011609 */
[----:B------:R-:W-:Y:S02]  /*04f0*/  LOP3.LUT R4, R4, 0xffffff, R7, 0x78, !PT ;  /* 0x00ffffff04047812 */ /* 0x000fe400078e7807 */
[----:B------:R-:W-:Y:S01]  /*0500*/  LOP3.LUT R6, R6, 0xffffff, R9, 0x78, !PT ;  /* 0x00ffffff06067812 */ /* 0x000fe200078e7809 */
[----:B------:R-:W-:Y:S01]  /*0510*/  IMAD.MOV.U32 R9, RZ, RZ, 0x40000000 ;  /* 0x40000000ff097424 */ /* 0x000fe200078e00ff */
[----:B------:R-:W-:Y:S02]  /*0520*/  I2FP.F32.U32 R4, R4 ;  /* 0x0000000400047245 */ /* 0x000fe40000201000 */
[----:B------:R-:W-:-:S03]  /*0530*/  I2FP.F32.U32 R6, R6 ;  /* 0x0000000600067245 */ /* 0x000fc60000201000 */
[----:B------:R-:W-:Y:S02]  /*0540*/  FMUL R4, R4, 5.9604644775390625e-08 ;  /* 0x3380000004047820 */ /* 0x000fe40000400000 */
[----:B------:R-:W-:Y:S02]  /*0550*/  FMUL R6, R6, 5.9604644775390625e-08 ;  /* 0x3380000006067820 */ /* 0x000fe40000400000 */
[-C--:B------:R-:W-:Y:S02]  /*0560*/  FFMA R4, R4, R9.reuse, -1 ;  /* 0xbf80000004047423 */ /* 0x080fe40000000009 */
[----:B------:R-:W-:Y:S02]  /*0570*/  FFMA R6, R6, R9, -1 ;  /* 0xbf80000006067423 */ /* 0x000fe40000000009 */
[----:B------:R-:W-:Y:S02]  /*0580*/  FMUL R7, R4, 50 ;  /* 0x4248000004077820 */ /* 0x000fe40000400000 */
[----:B------:R-:W-:Y:S01]  /*0590*/  FMUL R9, R6, 5 ;  /* 0x40a0000006097820 */ /* 0x000fe20000400000 */
[----:B------:R-:W-:Y:S01]  /*05a0*/  I2FP.F32.S32 R6, UR4 ;  /* 0x0000000400067c45 */ /* 0x000fe20008201400 */
[----:B------:R-:W-:-:S02]  /*05b0*/  FMUL R7, R7, R2 ;  /* 0x0000000207077220 */ /* 0x000fc40000400000 */
[----:B------:R-:W-:Y:S02]  /*05c0*/  FMUL R9, R9, R2 ;  /* 0x0000000209097220 */ /* 0x000fe40000400000 */
[----:B------:R-:W0:Y:S08]  /*05d0*/  F2I.TRUNC.NTZ R4, R7 ;  /* 0x0000000700047305 */ /* 0x000e30000020f100 */
[----:B------:R-:W1:Y:S01]  /*05e0*/  F2I.TRUNC.NTZ R9, R9 ;  /* 0x0000000900097305 */ /* 0x000e62000020f100 */
[----:B0-----:R-:W-:-:S05]  /*05f0*/  IMAD.IADD R4, R5, 0x1, R4 ;  /* 0x0000000105047824 */ /* 0x001fca00078e0204 */
[----:B------:R-:W-:Y:S01]  /*0600*/  I2FP.F32.S32 R5, R4 ;  /* 0x0000000400057245 */ /* 0x000fe20000201400 */
[----:B-1----:R-:W-:-:S03]  /*0610*/  IMAD.IADD R2, R9, 0x1, R4 ;  /* 0x0000000109027824 */ /* 0x002fc600078e0204 */
[----:B------:R-:W-:Y:S01]  /*0620*/  FMNMX R5, RZ, R5, !PT ;  /* 0x00000005ff057209 */ /* 0x000fe20007800000 */
[----:B------:R-:W-:Y:S01]  /*0630*/  IMAD.IADD R4, R4, 0x1, -R9 ;  /* 0x0000000104047824 */ /* 0x000fe200078e0a09 */
[----:B------:R-:W-:-:S04]  /*0640*/  I2FP.F32.S32 R2, R2 ;  /* 0x0000000200027245 */ /* 0x000fc80000201400 */
[----:B------:R-:W-:Y:S02]  /*0650*/  I2FP.F32.S32 R8, R4 ;  /* 0x0000000400087245 */ /* 0x000fe40000201400 */
[----:B------:R-:W-:Y:S02]  /*0660*/  FMNMX R7, RZ, R2, !PT ;  /* 0x00000002ff077209 */ /* 0x000fe40007800000 */
[C---:B------:R-:W-:Y:S02]  /*0670*/  FMNMX R10, R6.reuse, R5, PT ;  /* 0x00000005060a7209 */ /* 0x040fe40003800000 */
[----:B------:R-:W0:Y:S01]  /*0680*/  LDC.64 R4, c[0x0][0x388] ;  /* 0x0000e200ff047b82 */ /* 0x000e220000000a00 */
[----:B------:R-:W-:Y:S01]  /*0690*/  FMNMX R2, R6, R7, PT ;  /* 0x0000000706027209 */ /* 0x000fe20003800000 */
[----:B------:R-:W1:Y:S01]  /*06a0*/  F2I.TRUNC.NTZ R9, R10 ;  /* 0x0000000a00097305 */ /* 0x000e62000020f100 */
[----:B------:R-:W-:-:S04]  /*06b0*/  FMNMX R11, RZ, R8, !PT ;  /* 0x00000008ff0b7209 */ /* 0x000fc80007800000 */
[----:B------:R-:W-:-:S03]  /*06c0*/  FMNMX R12, R6, R11, PT ;  /* 0x0000000b060c7209 */ /* 0x000fc60003800000 */
[----:B------:R-:W2:Y:S01]  /*06d0*/  F2I.TRUNC.NTZ R7, R2 ;  /* 0x0000000200077305 */ /* 0x000ea2000020f100 */
[----:B-1----:R-:W-:-:S07]  /*06e0*/  IMAD R9, R0, UR8, R9 ;  /* 0x0000000800097c24 */ /* 0x002fce000f8e0209 */
[----:B------:R-:W1:Y:S01]  /*06f0*/  F2I.TRUNC.NTZ R11, R12 ;  /* 0x0000000c000b7305 */ /* 0x000e62000020f100 */
[----:B0-----:R-:W-:-:S04]  /*0700*/  IMAD.WIDE R8, R9, 0x4, R4 ;  /* 0x0000000409087825 */ /* 0x001fc800078e0204 */
[----:B--2---:R-:W-:Y:S02]  /*0710*/  IMAD R7, R0, UR8, R7 ;  /* 0x0000000800077c24 */ /* 0x004fe4000f8e0207 */
[----:B------:R-:W2:Y:S02]  /*0720*/  LDG.E R9, desc[UR6][R8.64] ;  /* 0x0000000608097981 */ /* 0x000ea4000c1e1900 */
[----:B------:R-:W-:-:S04]  /*0730*/  IMAD.WIDE R6, R7, 0x4, R4 ;  /* 0x0000000407067825 */ /* 0x000fc800078e0204 */
[----:B-1----:R-:W-:Y:S02]  /*0740*/  IMAD R11, R0, UR8, R11 ;  /* 0x00000008000b7c24 */ /* 0x002fe4000f8e020b */
[----:B------:R-:W2:Y:S02]  /*0750*/  LDG.E.U8 R6, desc[UR6][R6.64] ;  /* 0x0000000606067981 */ /* 0x000ea4000c1e1100 */
[----:B------:R-:W-:Y:S02]  /*0760*/  IMAD.WIDE R4, R11, 0x4, R4 ;  /* 0x000000040b047825 */ /* 0x000fe400078e0204 */
[----:B------:R-:W0:Y:S04]  /*0770*/  LDC.64 R10, c[0x0][0x380] ;  /* 0x0000e000ff0a7b82 */ /* 0x000e280000000a00 */
[----:B------:R-:W3:Y:S01]  /*0780*/  LDG.E.U8 R4, desc[UR6][R4.64+0x2] ;  /* 0x0000020604047981 */ /* 0x000ee2000c1e1100 */
[----:B0-----:R-:W-:Y:S01]  /*0790*/  IMAD.WIDE R10, R3, 0x4, R10 ;  /* 0x00000004030a7825 */ /* 0x001fe200078e020a */
[----:B--2---:R-:W-:-:S05]  /*07a0*/  LOP3.LUT R13, R6, 0xff00ff00, R9, 0xf8, !PT ;  /* 0xff00ff00060d7812 */ /* 0x004fca00078ef809 */
[----:B---3--:R-:W-:-:S05]  /*07b0*/  IMAD R13, R4, 0x10000, R13 ;  /* 0x00010000040d7824 */ /* 0x008fca00078e020d */
[----:B------:R-:W-:Y:S01]  /*07c0*/  STG.E desc[UR6][R10.64], R13 ;  /* 0x0000000d0a007986 */ /* 0x000fe2000c101906 */
[----:B------:R-:W-:Y:S05]  /*07d0*/  EXIT ;  /* 0x000000000000794d */ /* 0x000fea0003800000 */
.L_x_383:
        /* <DEDUP_REMOVED lines=10> */
.L_x_481:


//--------------------- .text._ZN13CaptionEngine4CUDA16kernel_text_glowEPjPKjiifjf --------------------------
	.section	.text._ZN13CaptionEngine4CUDA16kernel_text_glowEPjPKjiifjf,"ax",@progbits
	.align	128
        .global         _ZN13CaptionEngine4CUDA16kernel_text_glowEPjPKjiifjf
        .type           _ZN13CaptionEngine4CUDA16kernel_text_glowEPjPKjiifjf,@function
        .size           _ZN13CaptionEngine4CUDA16kernel_text_glowEPjPKjiifjf,(.L_x_471 - _ZN13CaptionEngine4CUDA16kernel_text_glowEPjPKjiifjf)
        .other          _ZN13CaptionEngine4CUDA16kernel_text_glowEPjPKjiifjf,@"STO_CUDA_ENTRY STV_DEFAULT"
_ZN13CaptionEngine4CUDA16kernel_text_glowEPjPKjiifjf:
.text._ZN13CaptionEngine4CUDA16kernel_text_glowEPjPKjiifjf:
        /* <DEDUP_REMOVED lines=20> */
[----:B------:R-:W-:Y:S01]  /*0140*/  HFMA2 R18, -RZ, RZ, 0, 0 ;  /* 0x00000000ff127431 */ /* 0x000fe200000001ff */
[----:B-1----:R-:W-:-:S13]  /*0150*/  R2UR UR13, R0 ;  /* 0x00000000000d72ca */ /* 0x002fda00000e0000 */
[----:B------:R-:W-:-:S09]  /*0160*/  UISETP.GE.AND UP0, UPT, UR13, URZ, UPT ;  /* 0x000000ff0d00728c */ /* 0x000fd2000bf06270 */
[----:B0-----:R-:W-:Y:S05]  /*0170*/  BRA.U !UP0, `(.L_x_384) ;  /* 0x0000001908c47547 */ /* 0x001fea000b800000 */
[----:B------:R-:W-:Y:S01]  /*0180*/  UIADD3 UR5, UPT, UPT, UR5, -0x1, URZ ;  /* 0xffffffff05057890 */ /* 0x000fe2000fffe0ff */
[----:B------:R-:W-:Y:S01]  /*0190*/  IADD3 R8, PT, PT, R5, -UR13, RZ ;  /* 0x8000000d05087c10 */ /* 0x000fe2000fffe0ff */
[----:B------:R-:W-:Y:S01]  /*01a0*/  USHF.L.U32 UR6, UR13, 0x1, URZ ;  /* 0x000000010d067899 */ /* 0x000fe200080006ff */
[----:B------:R-:W-:Y:S01]  /*01b0*/  IMAD.MOV.U32 R18, RZ, RZ, RZ ;  /* 0x000000ffff127224 */ /* 0x000fe200078e00ff */
[----:B------:R-:W-:Y:S02]  /*01c0*/  UIADD3 UR4, UPT, UPT, UR4, -0x1, URZ ;  /* 0xffffffff04047890 */ /* 0x000fe4000fffe0ff */
[----:B------:R-:W-:Y:S01]  /*01d0*/  UIADD3 UR9, UPT, UPT, -UR13, URZ, URZ ;  /* 0x000000ff0d097290 */ /* 0x000fe2000fffe1ff */
[----:B------:R-:W-:Y:S01]  /*01e0*/  I2FP.F32.U32 R10, UR5 ;  /* 0x00000005000a7c45 */ /* 0x000fe20008201000 */
[----:B------:R-:W-:Y:S02]  /*01f0*/  ULOP3.LUT UR7, UR6, 0xfffffffc, URZ, 0xc0, !UPT ;  /* 0xfffffffc06077892 */ /* 0x000fe4000f8ec0ff */
[----:B------:R-:W-:Y:S01]  /*0200*/  I2FP.F32.S32 R9, UR4 ;  /* 0x0000000400097c45 */ /* 0x000fe20008201400 */
[----:B------:R-:W-:-:S02]  /*0210*/  UIADD3 UR6, UPT, UPT, -UR13, 0x1, URZ ;  /* 0x000000010d067890 */ /* 0x000fc4000fffe1ff */
[----:B------:R-:W-:Y:S01]  /*0220*/  UIADD3 UR10, UPT, UPT, -UR7, URZ, URZ ;  /* 0x000000ff070a7290 */ /* 0x000fe2000fffe1ff */
[----:B------:R-:W-:-:S11]  /*0230*/  UMOV UR4, UR9 ;  /* 0x0000000900047c82 */ /* 0x000fd60008000000 */
.L_x_423:
        /* <DEDUP_REMOVED lines=13> */
[----:B------:R-:W-:Y:S01]  /*0310*/  MOV R13, R8 ;  /* 0x00000008000d7202 */ /* 0x000fe20000000f00 */
[----:B------:R-:W3:Y:S01]  /*0320*/  LDCU UR17, c[0x0][0x390] ;  /* 0x00007200ff1177ac */ /* 0x000ee20008000800 */
[----:B------:R-:W-:Y:S01]  /*0330*/  UMOV UR5, UR10 ;  /* 0x0000000a00057c82 */ /* 0x000fe20008000000 */
[----:B------:R-:W-:-:S04]  /*0340*/  UMOV UR7, UR6 ;  /* 0x0000000600077c82 */ /* 0x000fc80008000000 */
[----:B------:R-:W4:Y:S02]  /*0350*/  LDC.64 R14, c[0x0][0x388] ;  /* 0x0000e200ff0e7b82 */ /* 0x000f240000000a00 */
.L_x_406:
[----:B------:R-:W-:-:S04]  /*0360*/  I2FP.F32.S32 R0, R13 ;  /* 0x0000000d00007245 */ /* 0x000fc80000201400 */
[----:B------:R-:W-:-:S04]  /*0370*/  FMNMX R0, RZ, R0, !PT ;  /* 0x00000000ff007209 */ /* 0x000fc80007800000 */
[----:B------:R-:W-:-:S06]  /*0380*/  FMNMX R0, R9, R0, PT ;  /* 0x0000000009007209 */ /* 0x000fcc0003800000 */
[----:B------:R-:W1:Y:S02]  /*0390*/  F2I.TRUNC.NTZ R0, R0 ;  /* 0x0000000000007305 */ /* 0x000e64000020f100 */
[----:B-1-3--:R-:W-:-:S04]  /*03a0*/  IMAD R17, R11, UR17, R0 ;  /* 0x000000110b117c24 */ /* 0x00afc8000f8e0200 */
[----:B----4-:R-:W-:-:S05]  /*03b0*/  IMAD.WIDE R16, R17, 0x4, R14 ;  /* 0x0000000411107825 */ /* 0x010fca00078e020e */
[----:B0-----:R-:W3:Y:S01]  /*03c0*/  LDG.E.U8 R3, desc[UR14][R16.64+0x3] ;  /* 0x0000030e10037981 */ /* 0x001ee2000c1e1100 */
[----:B------:R-:W-:Y:S02]  /*03d0*/  HFMA2 R2, -RZ, RZ, 3.748046875, 0 ;  /* 0x437f0000ff027431 */ /* 0x000fe400000001ff */
[----:B------:R-:W-:Y:S01]  /*03e0*/  IMAD.MOV.U32 R19, RZ, RZ, 0x3b808081 ;  /* 0x3b808081ff137424 */ /* 0x000fe200078e00ff */
[----:B------:R-:W-:Y:S01]  /*03f0*/  UIADD3 UR8, UPT, UPT, UR7, -0x1, URZ ;  /* 0xffffffff07087890 */ /* 0x000fe2000fffe0ff */
[----:B------:R-:W-:Y:S02]  /*0400*/  BSSY.RECONVERGENT B2, `(.L_x_386) ;  /* 0x000000d000027945 */ /* 0x000fe40003800200 */
        /* <DEDUP_REMOVED lines=8> */
[----:B------:R-:W-:Y:S02]  /*0490*/  MOV R0, 0x437f0000 ;  /* 0x437f000000007802 */ /* 0x000fe40000000f00 */
[----:B------:R-:W-:-:S07]  /*04a0*/  MOV R2, 0x4c0 ;  /* 0x000004c000027802 */ /* 0x000fce0000000f00 */
[----:B--2--5:R-:W-:Y:S05]  /*04b0*/  CALL.REL.NOINC `($__internal_14_$__cuda_sm3x_div_rn_noftz_f32_slowpath) ;  /* 0x0000002000e87944 */ /* 0x024fea0003c00000 */
[----:B------:R-:W-:-:S07]  /*04c0*/  IMAD.MOV.U32 R19, RZ, RZ, R0 ;  /* 0x000000ffff137224 */ /* 0x000fce00078e0000 */
.L_x_387:
[----:B------:R-:W-:Y:S05]  /*04d0*/  BSYNC.RECONVERGENT B2 ;  /* 0x0000000000027941 */ /* 0x000fea0003800200 */
.L_x_386:
[----:B------:R-:W-:-:S06]  /*04e0*/  UIMAD UR8, UR8, UR8, UR11 ;  /* 0x00000008080872a4 */ /* 0x000fcc000f8e020b */
[----:B------:R-:W-:-:S04]  /*04f0*/  I2FP.F32.U32 R21, UR8 ;  /* 0x0000000800157c45 */ /* 0x000fc80008201000 */
[----:B------:R-:W-:Y:S01]  /*0500*/  IADD3 R0, PT, PT, R21, -0xd000000, RZ ;  /* 0xf300000015007810 */ /* 0x000fe20007ffe0ff */
[----:B------:R0:W1:Y:S03]  /*0510*/  MUFU.RSQ R2, R21 ;  /* 0x0000001500027308 */ /* 0x0000660000001400 */
[----:B------:R-:W-:-:S13]  /*0520*/  ISETP.GT.U32.AND P0, PT, R0, 0x727fffff, PT ;  /* 0x727fffff0000780c */ /* 0x000fda0003f04070 */
[----:B0-----:R-:W-:Y:S05]  /*0530*/  @!P0 BRA `(.L_x_388) ;  /* 0x0000000000108947 */ /* 0x001fea0003800000 */
[----:B------:R-:W-:-:S07]  /*0540*/  MOV R0, 0x560 ;  /* 0x0000056000007802 */ /* 0x000fce0000000f00 */
[----:B-12--5:R-:W-:Y:S05]  /*0550*/  CALL.REL.NOINC `($__internal_13_$__cuda_sm20_sqrt_rn_f32_slowpath) ;  /* 0x0000002000607944 */ /* 0x026fea0003c00000 */
[----:B------:R-:W-:Y:S01]  /*0560*/  MOV R3, R16 ;  /* 0x0000001000037202 */ /* 0x000fe20000000f00 */
[----:B------:R-:W-:Y:S06]  /*0570*/  BRA `(.L_x_389) ;  /* 0x0000000000107947 */ /* 0x000fec0003800000 */
.L_x_388:
[----:B-1----:R-:W-:Y:S01]  /*0580*/  FMUL.FTZ R3, R21, R2 ;  /* 0x0000000215037220 */ /* 0x002fe20000410000 */
[----:B------:R-:W-:-:S03]  /*0590*/  FMUL.FTZ R2, R2, 0.5 ;  /* 0x3f00000002027820 */ /* 0x000fc60000410000 */
[----:B------:R-:W-:-:S04]  /*05a0*/  FFMA R0, -R3, R3, R21 ;  /* 0x0000000303007223 */ /* 0x000fc80000000115 */
[----:B------:R-:W-:-:S07]  /*05b0*/  FFMA R3, R0, R2, R3 ;  /* 0x0000000200037223 */ /* 0x000fce0000000003 */
.L_x_389:
        /* <DEDUP_REMOVED lines=11> */
[----:B-----5:R-:W-:Y:S05]  /*0670*/  CALL.REL.NOINC `($__internal_14_$__cuda_sm3x_div_rn_noftz_f32_slowpath) ;  /* 0x0000002000787944 */ /* 0x020fea0003c00000 */
[----:B------:R-:W-:-:S07]  /*0680*/  MOV R16, R0 ;  /* 0x0000000000107202 */ /* 0x000fce0000000f00 */
.L_x_390:
        /* <DEDUP_REMOVED lines=26> */
[----:B-----5:R-:W-:Y:S05]  /*0830*/  CALL.REL.NOINC `($__internal_14_$__cuda_sm3x_div_rn_noftz_f32_slowpath) ;  /* 0x0000002000087944 */ /* 0x020fea0003c00000 */
[----:B------:R-:W-:-:S07]  /*0840*/  MOV R18, R0 ;  /* 0x0000000000127202 */ /* 0x000fce0000000f00 */
.L_x_392:
[----:B------:R-:W-:Y:S05]  /*0850*/  BSYNC.RECONVERGENT B2 ;  /* 0x0000000000027941 */ /* 0x000fea0003800200 */
.L_x_391:
        /* <DEDUP_REMOVED lines=8> */
[----:B-1---5:R-:W-:Y:S05]  /*08e0*/  CALL.REL.NOINC `($__internal_13_$__cuda_sm20_sqrt_rn_f32_slowpath) ;  /* 0x0000001c007c7944 */ /* 0x022fea0003c00000 */
[----:B------:R-:W-:Y:S01]  /*08f0*/  IMAD.MOV.U32 R3, RZ, RZ, R16 ;  /* 0x000000ffff037224 */ /* 0x000fe200078e0010 */
[----:B------:R-:W-:Y:S06]  /*0900*/  BRA `(.L_x_394) ;  /* 0x0000000000107947 */ /* 0x000fec0003800000 */
.L_x_393:
[----:B-1----:R-:W-:Y:S01]  /*0910*/  FMUL.FTZ R3, R21, R2 ;  /* 0x0000000215037220 */ /* 0x002fe20000410000 */
[----:B------:R-:W-:-:S03]  /*0920*/  FMUL.FTZ R2, R2, 0.5 ;  /* 0x3f00000002027820 */ /* 0x000fc60000410000 */
[----:B------:R-:W-:-:S04]  /*0930*/  FFMA R0, -R3, R3, R21 ;  /* 0x0000000303007223 */ /* 0x000fc80000000115 */
[----:B------:R-:W-:-:S07]  /*0940*/  FFMA R3, R0, R2, R3 ;  /* 0x0000000200037223 */ /* 0x000fce0000000003 */
.L_x_394:
        /* <DEDUP_REMOVED lines=11> */
[----:B-----5:R-:W-:Y:S05]  /*0a00*/  CALL.REL.NOINC `($__internal_14_$__cuda_sm3x_div_rn_noftz_f32_slowpath) ;  /* 0x0000001c00947944 */ /* 0x020fea0003c00000 */
[----:B------:R-:W-:-:S07]  /*0a10*/  MOV R16, R0 ;  /* 0x0000000000107202 */ /* 0x000fce0000000f00 */
.L_x_395:
        /* <DEDUP_REMOVED lines=26> */
[----:B-----5:R-:W-:Y:S05]  /*0bc0*/  CALL.REL.NOINC `($__internal_14_$__cuda_sm3x_div_rn_noftz_f32_slowpath) ;  /* 0x0000001c00247944 */ /* 0x020fea0003c00000 */
[----:B------:R-:W-:-:S07]  /*0bd0*/  MOV R19, R0 ;  /* 0x0000000000137202 */ /* 0x000fce0000000f00 */
.L_x_397:
[----:B------:R-:W-:Y:S05]  /*0be0*/  BSYNC.RECONVERGENT B2 ;  /* 0x0000000000027941 */ /* 0x000fea0003800200 */
.L_x_396:
[----:B------:R-:W-:-:S06]  /*0bf0*/  UIADD3 UR8, UPT, UPT, UR8, 0x1, UR11 ;  /* 0x0000000108087890 */ /* 0x000fcc000fffe00b */
[----:B------:R-:W-:-:S04]  /*0c00*/  I2FP.F32.U32 R21, UR8 ;  /* 0x0000000800157c45 */ /* 0x000fc80008201000 */
[----:B------:R0:W1:Y:S01]  /*0c10*/  MUFU.RSQ R2, R21 ;  /* 0x0000001500027308 */ /* 0x0000620000001400 */
[----:B------:R-:W-:-:S05]  /*0c20*/  VIADD R0, R21, 0xf3000000 ;  /* 0xf300000015007836 */ /* 0x000fca0000000000 */
[----:B------:R-:W-:-:S13]  /*0c30*/  ISETP.GT.U32.AND P0, PT, R0, 0x727fffff, PT ;  /* 0x727fffff0000780c */ /* 0x000fda0003f04070 */
[----:B01----:R-:W-:Y:S05]  /*0c40*/  @!P0 BRA `(.L_x_398) ;  /* 0x0000000000108947 */ /* 0x003fea0003800000 */
[----:B------:R-:W-:-:S07]  /*0c50*/  MOV R0, 0xc70 ;  /* 0x00000c7000007802 */ /* 0x000fce0000000f00 */
[----:B-----5:R-:W-:Y:S05]  /*0c60*/  CALL.REL.NOINC `($__internal_13_$__cuda_sm20_sqrt_rn_f32_slowpath) ;  /* 0x00000018009c7944 */ /* 0x020fea0003c00000 */
[----:B------:R-:W-:Y:S01]  /*0c70*/  MOV R3, R16 ;  /* 0x0000001000037202 */ /* 0x000fe20000000f00 */
[----:B------:R-:W-:Y:S06]  /*0c80*/  BRA `(.L_x_399) ;  /* 0x0000000000107947 */ /* 0x000fec0003800000 */
.L_x_398:
[----:B------:R-:W-:Y:S01]  /*0c90*/  FMUL.FTZ R3, R21, R2 ;  /* 0x0000000215037220 */ /* 0x000fe20000410000 */
[----:B------:R-:W-:-:S03]  /*0ca0*/  FMUL.FTZ R2, R2, 0.5 ;  /* 0x3f00000002027820 */ /* 0x000fc60000410000 */
[----:B------:R-:W-:-:S04]  /*0cb0*/  FFMA R0, -R3, R3, R21 ;  /* 0x0000000303007223 */ /* 0x000fc80000000115 */
[----:B------:R-:W-:-:S07]  /*0cc0*/  FFMA R3, R0, R2, R3 ;  /* 0x0000000200037223 */ /* 0x000fce0000000003 */
.L_x_399:
        /* <DEDUP_REMOVED lines=12> */
[----:B------:R-:W-:-:S07]  /*0d90*/  IMAD.MOV.U32 R16, RZ, RZ, R0 ;  /* 0x000000ffff107224 */ /* 0x000fce00078e0000 */
.L_x_400:
        /* <DEDUP_REMOVED lines=25> */
[----:B-----5:R-:W-:Y:S05]  /*0f30*/  CALL.REL.NOINC `($__internal_14_$__cuda_sm3x_div_rn_noftz_f32_slowpath) ;  /* 0x0000001800487944 */ /* 0x020fea0003c00000 */
[----:B------:R-:W-:-:S07]  /*0f40*/  IMAD.MOV.U32 R18, RZ, RZ, R0 ;  /* 0x000000ffff127224 */ /* 0x000fce00078e0000 */
.L_x_402:
[----:B------:R-:W-:Y:S05]  /*0f50*/  BSYNC.RECONVERGENT B2 ;  /* 0x0000000000027941 */ /* 0x000fea0003800200 */
.L_x_401:
[----:B------:R-:W-:-:S06]  /*0f60*/  UIMAD UR8, UR12, UR12, UR11 ;  /* 0x0000000c0c0872a4 */ /* 0x000fcc000f8e020b */
[----:B------:R-:W-:-:S04]  /*0f70*/  I2FP.F32.U32 R21, UR8 ;  /* 0x0000000800157c45 */ /* 0x000fc80008201000 */
[----:B------:R-:W-:Y:S01]  /*0f80*/  IADD3 R0, PT, PT, R21, -0xd000000, RZ ;  /* 0xf300000015007810 */ /* 0x000fe20007ffe0ff */
[----:B------:R0:W1:Y:S03]  /*0f90*/  MUFU.RSQ R2, R21 ;  /* 0x0000001500027308 */ /* 0x0000660000001400 */
[----:B------:R-:W-:-:S13]  /*0fa0*/  ISETP.GT.U32.AND P0, PT, R0, 0x727fffff, PT ;  /* 0x727fffff0000780c */ /* 0x000fda0003f04070 */
[----:B0-----:R-:W-:Y:S05]  /*0fb0*/  @!P0 BRA `(.L_x_403) ;  /* 0x0000000000108947 */ /* 0x001fea0003800000 */
[----:B------:R-:W-:-:S07]  /*0fc0*/  MOV R0, 0xfe0 ;  /* 0x00000fe000007802 */ /* 0x000fce0000000f00 */
[----:B-1---5:R-:W-:Y:S05]  /*0fd0*/  CALL.REL.NOINC `($__internal_13_$__cuda_sm20_sqrt_rn_f32_slowpath) ;  /* 0x0000001400c07944 */ /* 0x022fea0003c00000 */
[----:B------:R-:W-:Y:S01]  /*0fe0*/  MOV R3, R16 ;  /* 0x0000001000037202 */ /* 0x000fe20000000f00 */
[----:B------:R-:W-:Y:S06]  /*0ff0*/  BRA `(.L_x_404) ;  /* 0x0000000000107947 */ /* 0x000fec0003800000 */
.L_x_403:
[----:B-1----:R-:W-:Y:S01]  /*1000*/  FMUL.FTZ R3, R21, R2 ;  /* 0x0000000215037220 */ /* 0x002fe20000410000 */
[----:B------:R-:W-:-:S03]  /*1010*/  FMUL.FTZ R2, R2, 0.5 ;  /* 0x3f00000002027820 */ /* 0x000fc60000410000 */
[----:B------:R-:W-:-:S04]  /*1020*/  FFMA R0, -R3, R3, R21 ;  /* 0x0000000303007223 */ /* 0x000fc80000000115 */
[----:B------:R-:W-:-:S07]  /*1030*/  FFMA R3, R0, R2, R3 ;  /* 0x0000000200037223 */ /* 0x000fce0000000003 */
.L_x_404:
        /* <DEDUP_REMOVED lines=12> */
.L_x_405:
[----:B------:R-:W-:Y:S01]  /*1100*/  UIADD3 UR5, UPT, UPT, UR5, 0x4, URZ ;  /* 0x0000000405057890 */ /* 0x000fe2000fffe0ff */
[----:B------:R-:W-:Y:S01]  /*1110*/  FADD R0, -R0, 1 ;  /* 0x3f80000000007421 */ /* 0x000fe20000000100 */
[----:B------:R-:W-:Y:S01]  /*1120*/  VIADD R13, R13, 0x4 ;  /* 0x000000040d0d7836 */ /* 0x000fe20000000000 */
[----:B------:R-:W-:Y:S02]  /*1130*/  UIADD3 UR7, UPT, UPT, UR7, 0x4, URZ ;  /* 0x0000000407077890 */ /* 0x000fe4000fffe0ff */
[----:B------:R-:W-:Y:S01]  /*1140*/  UISETP.NE.AND UP1, UPT, UR5, URZ, UPT ;  /* 0x000000ff0500728c */ /* 0x000fe2000bf25270 */
[----:B------:R-:W-:-:S05]  /*1150*/  FMNMX R0, RZ, R0, !PT ;  /* 0x00000000ff007209 */ /* 0x000fca0007800000 */
[----:B------:R-:W-:-:S03]  /*1160*/  FFMA R18, R0, R18, R19 ;  /* 0x0000001200127223 */ /* 0x000fc60000000013 */
[----:B------:R-:W-:Y:S05]  /*1170*/  BRA.U UP1, `(.L_x_406) ;  /* 0xfffffff101787547 */ /* 0x000fea000b83ffff */
[----:B------:R-:W-:-:S12]  /*1180*/  UIADD3 UR5, UPT, UPT, UR7, -0x1, URZ ;  /* 0xffffffff07057890 */ /* 0x000fd8000fffe0ff */
.L_x_385:
[----:B------:R-:W-:-:S09]  /*1190*/  ULOP3.LUT UP1, URZ, UR13, 0x1, URZ, 0xc0, !UPT ;  /* 0x000000010dff7892 */ /* 0x000fd2000f82c0ff */
[----:B------:R-:W-:Y:S05]  /*11a0*/  BRA.U !UP1, `(.L_x_407) ;  /* 0x0000000509d47547 */ /* 0x000fea000b800000 */
[----:B------:R-:W-:Y:S01]  /*11b0*/  IADD3 R12, PT, PT, R5, UR5, RZ ;  /* 0x00000005050c7c10 */ /* 0x000fe2000fffe0ff */
[----:B0-----:R-:W0:Y:S01]  /*11c0*/  LDC.64 R2, c[0x0][0x388] ;  /* 0x0000e200ff027b82 */ /* 0x001e220000000a00 */
[----:B------:R-:W1:Y:S02]  /*11d0*/  LDCU UR7, c[0x0][0x390] ;  /* 0x00007200ff0777ac */ /* 0x000e640008000800 */
        /* <DEDUP_REMOVED lines=20> */
[----:B-----5:R-:W-:Y:S05]  /*1320*/  CALL.REL.NOINC `($__internal_14_$__cuda_sm3x_div_rn_noftz_f32_slowpath) ;  /* 0x00000014004c7944 */ /* 0x020fea0003c00000 */
[----:B------:R-:W-:-:S07]  /*1330*/  MOV R13, R0 ;  /* 0x00000000000d7202 */ /* 0x000fce0000000f00 */
.L_x_409:
[----:B------:R-:W-:Y:S05]  /*1340*/  BSYNC.RECONVERGENT B2 ;  /* 0x0000000000027941 */ /* 0x000fea0003800200 */
.L_x_408:
        /* <DEDUP_REMOVED lines=11> */
.L_x_410:
[----:B-1----:R-:W-:Y:S01]  /*1400*/  FMUL.FTZ R3, R21, R2 ;  /* 0x0000000215037220 */ /* 0x002fe20000410000 */
[----:B------:R-:W-:-:S03]  /*1410*/  FMUL.FTZ R2, R2, 0.5 ;  /* 0x3f00000002027820 */ /* 0x000fc60000410000 */
[----:B------:R-:W-:-:S04]  /*1420*/  FFMA R0, -R3, R3, R21 ;  /* 0x0000000303007223 */ /* 0x000fc80000000115 */
[----:B------:R-:W-:-:S07]  /*1430*/  FFMA R3, R0, R2, R3 ;  /* 0x0000000200037223 */ /* 0x000fce0000000003 */
.L_x_411:
        /* <DEDUP_REMOVED lines=14> */
.L_x_412:
[----:B------:R-:W-:Y:S01]  /*1520*/  IADD3 R12, PT, PT, R12, 0x1, RZ ;  /* 0x000000010c0c7810 */ /* 0x000fe20007ffe0ff */
[----:B------:R-:W0:Y:S01]  /*1530*/  LDC.64 R2, c[0x0][0x388] ;  /* 0x0000e200ff027b82 */ /* 0x000e220000000a00 */
        /* <DEDUP_REMOVED lines=27> */
[----:B------:R-:W-:-:S07]  /*16f0*/  MOV R18, R0 ;  /* 0x0000000000127202 */ /* 0x000fce0000000f00 */
.L_x_414:
[----:B------:R-:W-:Y:S05]  /*1700*/  BSYNC.RECONVERGENT B2 ;  /* 0x0000000000027941 */ /* 0x000fea0003800200 */
.L_x_413:
        /* <DEDUP_REMOVED lines=10> */
.L_x_415:
[----:B------:R-:W-:Y:S01]  /*17b0*/  FMUL.FTZ R3, R21, R2 ;  /* 0x0000000215037220 */ /* 0x000fe20000410000 */
[----:B------:R-:W-:-:S03]  /*17c0*/  FMUL.FTZ R2, R2, 0.5 ;  /* 0x3f00000002027820 */ /* 0x000fc60000410000 */
[----:B------:R-:W-:-:S04]  /*17d0*/  FFMA R0, -R3, R3, R21 ;  /* 0x0000000303007223 */ /* 0x000fc80000000115 */
[----:B------:R-:W-:-:S07]  /*17e0*/  FFMA R3, R0, R2, R3 ;  /* 0x0000000200037223 */ /* 0x000fce0000000003 */
.L_x_416:
        /* <DEDUP_REMOVED lines=13> */
.L_x_417:
[----:B------:R-:W-:Y:S01]  /*18c0*/  FADD R0, -R0, 1 ;  /* 0x3f80000000007421 */ /* 0x000fe20000000100 */
[----:B------:R-:W-:-:S04]  /*18d0*/  UIADD3 UR5, UPT, UPT, UR5, 0x2, URZ ;  /* 0x0000000205057890 */ /* 0x000fc8000fffe0ff */
[----:B------:R-:W-:-:S05]  /*18e0*/  FMNMX R0, RZ, R0, !PT ;  /* 0x00000000ff007209 */ /* 0x000fca0007800000 */
[----:B------:R-:W-:-:S07]  /*18f0*/  FFMA R18, R0, R18, R13 ;  /* 0x0000001200127223 */ /* 0x000fce000000000d */
.L_x_407:
        /* <DEDUP_REMOVED lines=23> */
[----:B-----5:R-:W-:Y:S05]  /*1a70*/  CALL.REL.NOINC `($__internal_14_$__cuda_sm3x_div_rn_noftz_f32_slowpath) ;  /* 0x0000000c00787944 */ /* 0x020fea0003c00000 */
[----:B------:R-:W-:-:S07]  /*1a80*/  MOV R11, R0 ;  /* 0x00000000000b7202 */ /* 0x000fce0000000f00 */
.L_x_419:
[----:B------:R-:W-:Y:S05]  /*1a90*/  BSYNC.RECONVERGENT B2 ;  /* 0x0000000000027941 */ /* 0x000fea0003800200 */
.L_x_418:
[----:B------:R-:W-:-:S06]  /*1aa0*/  UIMAD UR5, UR5, UR5, UR11 ;  /* 0x00000005050572a4 */ /* 0x000fcc000f8e020b */
        /* <DEDUP_REMOVED lines=9> */
.L_x_420:
[----:B------:R-:W-:Y:S01]  /*1b40*/  FMUL.FTZ R3, R21, R2 ;  /* 0x0000000215037220 */ /* 0x000fe20000410000 */
[----:B------:R-:W-:-:S03]  /*1b50*/  FMUL.FTZ R2, R2, 0.5 ;  /* 0x3f00000002027820 */ /* 0x000fc60000410000 */
[----:B------:R-:W-:-:S04]  /*1b60*/  FFMA R0, -R3, R3, R21 ;  /* 0x0000000303007223 */ /* 0x000fc80000000115 */
[----:B------:R-:W-:-:S07]  /*1b70*/  FFMA R3, R0, R2, R3 ;  /* 0x0000000200037223 */ /* 0x000fce0000000003 */
.L_x_421:
        /* <DEDUP_REMOVED lines=13> */
.L_x_422:
[----:B------:R-:W-:-:S05]  /*1c50*/  FADD R0, -R0, 1 ;  /* 0x3f80000000007421 */ /* 0x000fca0000000100 */
[----:B------:R-:W-:-:S05]  /*1c60*/  FMNMX R3, RZ, R0, !PT ;  /* 0x00000000ff037209 */ /* 0x000fca0007800000 */
[----:B------:R-:W-:Y:S01]  /*1c70*/  FFMA R18, R3, R11, R18 ;  /* 0x0000000b03127223 */ /* 0x000fe20000000012 */
[----:B------:R-:W-:Y:S06]  /*1c80*/  BRA.U UP0, `(.L_x_423) ;  /* 0xffffffe5006c7547 */ /* 0x000fec000b83ffff */
.L_x_384:
        /* <DEDUP_REMOVED lines=13> */
[----:B-----5:R-:W-:Y:S05]  /*1d60*/  CALL.REL.NOINC `($__internal_14_$__cuda_sm3x_div_rn_noftz_f32_slowpath) ;  /* 0x0000000800bc7944 */ /* 0x020fea0003c00000 */
[----:B------:R-:W-:-:S07]  /*1d70*/  MOV R9, R0 ;  /* 0x0000000000097202 */ /* 0x000fce0000000f00 */
.L_x_424:
        /* <DEDUP_REMOVED lines=17> */
.L_x_425:
        /* <DEDUP_REMOVED lines=17> */
.L_x_426:
[----:B------:R-:W0:Y:S01]  /*1fa0*/  LDCU.U16 UR4, c[0x0][0x39e] ;  /* 0x000073c0ff0477ac */ /* 0x000e220008000400 */
[----:B------:R-:W-:Y:S02]  /*1fb0*/  HFMA2 R4, -RZ, RZ, 0.9375, -7.688999176025390625e-06 ;  /* 0x3b808081ff047431 */ /* 0x000fe400000001ff */
        /* <DEDUP_REMOVED lines=13> */
.L_x_427:
[----:B-----5:R-:W0:Y:S01]  /*2090*/  I2F.U8 R3, R7 ;  /* 0x0000000700037306 */ /* 0x020e220000001000 */
[----:B------:R-:W1:Y:S01]  /*20a0*/  LDCU UR4, c[0x0][0x3a0] ;  /* 0x00007400ff0477ac */ /* 0x000e620008000800 */
[----:B------:R-:W-:Y:S01]  /*20b0*/  MOV R0, 0x3b808081 ;  /* 0x3b80808100007802 */ /* 0x000fe20000000f00 */
[----:B------:R-:W-:Y:S01]  /*20c0*/  IMAD.MOV.U32 R11, RZ, RZ, 0x437f0000 ;  /* 0x437f0000ff0b7424 */ /* 0x000fe200078e00ff */
[----:B------:R-:W-:Y:S03]  /*20d0*/  BSSY.RECONVERGENT B2, `(.L_x_428) ;  /* 0x000000e000027945 */ /* 0x000fe60003800200 */
[----:B------:R-:W-:-:S04]  /*20e0*/  FFMA R11, R0, -R11, 1 ;  /* 0x3f800000000b7423 */ /* 0x000fc8000000080b */
[----:B------:R-:W-:Y:S01]  /*20f0*/  FFMA R0, R11, R0, 0.0039215688593685626984 ;  /* 0x3b8080810b007423 */ /* 0x000fe20000000000 */
[----:B0-----:R-:W0:Y:S03]  /*2100*/  FCHK P0, R3, 255 ;  /* 0x437f000003007902 */ /* 0x001e260000000000 */
[----:B------:R-:W-:Y:S01]  /*2110*/  FFMA R2, R0, R3, RZ ;  /* 0x0000000300027223 */ /* 0x000fe200000000ff */
[----:B-1----:R-:W-:-:S03]  /*2120*/  FMUL.SAT R18, R18, UR4 ;  /* 0x0000000412127c20 */ /* 0x002fc60008402000 */
[----:B------:R-:W-:Y:S01]  /*2130*/  FFMA R11, R2, -255, R3 ;  /* 0xc37f0000020b7823 */ /* 0x000fe20000000003 */
[----:B------:R-:W-:-:S03]  /*2140*/  FFMA R9, R18, -R9, 1 ;  /* 0x3f80000012097423 */ /* 0x000fc60000000809 */
[----:B------:R-:W-:Y:S01]  /*2150*/  FFMA R2, R0, R11, R2 ;  /* 0x0000000b00027223 */ /* 0x000fe20000000002 */
[----:B0-----:R-:W-:Y:S06]  /*2160*/  @!P0 BRA `(.L_x_429) ;  /* 0x0000000000108947 */ /* 0x001fec0003800000 */
[----:B------:R-:W-:Y:S01]  /*2170*/  HFMA2 R0, -RZ, RZ, 3.748046875, 0 ;  /* 0x437f0000ff007431 */ /* 0x000fe200000001ff */
[----:B------:R-:W-:-:S07]  /*2180*/  MOV R2, 0x21a0 ;  /* 0x000021a000027802 */ /* 0x000fce0000000f00 */
[----:B------:R-:W-:Y:S05]  /*2190*/  CALL.REL.NOINC `($__internal_14_$__cuda_sm3x_div_rn_noftz_f32_slowpath) ;  /* 0x0000000400b07944 */ /* 0x000fea0003c00000 */
[----:B------:R-:W-:-:S07]  /*21a0*/  MOV R2, R0 ;  /* 0x0000000000027202 */ /* 0x000fce0000000f00 */
.L_x_429:
[----:B------:R-:W-:Y:S05]  /*21b0*/  BSYNC.RECONVERGENT B2 ;  /* 0x0000000000027941 */ /* 0x000fea0003800200 */
.L_x_428:
[----:B------:R-:W-:Y:S01]  /*21c0*/  HFMA2 R10, -RZ, RZ, 0.9375, -7.688999176025390625e-06 ;  /* 0x3b808081ff0a7431 */ /* 0x000fe200000001ff */
[----:B------:R-:W-:Y:S01]  /*21d0*/  SHF.R.U32.HI R0, RZ, 0x8, R7 ;  /* 0x00000008ff007819 */ /* 0x000fe20000011607 */
[----:B------:R-:W-:Y:S02]  /*21e0*/  IMAD.MOV.U32 R3, RZ, RZ, 0x437f0000 ;  /* 0x437f0000ff037424 */ /* 0x000fe400078e00ff */
[----:B------:R-:W-:Y:S01]  /*21f0*/  FADD R2, -R2, 1 ;  /* 0x3f80000002027421 */ /* 0x000fe20000000100 */
[----:B------:R-:W-:Y:S01]  /*2200*/  BSSY.RECONVERGENT B2, `(.L_x_430) ;  /* 0x0000010000027945 */ /* 0x000fe20003800200 */
[----:B------:R-:W-:Y:S01]  /*2210*/  LOP3.LUT R0, R0, 0xff, RZ, 0xc0, !PT ;  /* 0x000000ff00007812 */ /* 0x000fe200078ec0ff */
[----:B------:R-:W-:Y:S01]  /*2220*/  FFMA R8, R18, -R8, 1 ;  /* 0x3f80000012087423 */ /* 0x000fe20000000808 */
[----:B------:R-:W-:Y:S01]  /*2230*/  FFMA.SAT R9, R9, -R2, 1 ;  /* 0x3f80000009097423 */ /* 0x000fe20000002802 */
        /* <DEDUP_REMOVED lines=8> */
[----:B------:R-:W-:Y:S02]  /*22c0*/  MOV R0, 0x437f0000 ;  /* 0x437f000000007802 */ /* 0x000fe40000000f00 */
[----:B------:R-:W-:-:S07]  /*22d0*/  MOV R2, 0x22f0 ;  /* 0x000022f000027802 */ /* 0x000fce0000000f00 */
[----:B------:R-:W-:Y:S05]  /*22e0*/  CALL.REL.NOINC `($__internal_14_$__cuda_sm3x_div_rn_noftz_f32_slowpath) ;  /* 0x00000004005c7944 */ /* 0x000fea0003c00000 */
[----:B------:R-:W-:-:S07]  /*22f0*/  MOV R10, R0 ;  /* 0x00000000000a7202 */ /* 0x000fce0000000f00 */
.L_x_431:
[----:B------:R-:W-:Y:S05]  /*2300*/  BSYNC.RECONVERGENT B2 ;  /* 0x0000000000027941 */ /* 0x000fea0003800200 */
.L_x_430:
[----:B------:R-:W-:Y:S01]  /*2310*/  SHF.R.U32.HI R0, RZ, 0x10, R7 ;  /* 0x00000010ff007819 */ /* 0x000fe20000011607 */
[----:B------:R-:W-:Y:S02]  /*2320*/  HFMA2 R2, -RZ, RZ, 0.9375, -7.688999176025390625e-06 ;  /* 0x3b808081ff027431 */ /* 0x000fe400000001ff */
[----:B------:R-:W-:Y:S01]  /*2330*/  IMAD.MOV.U32 R3, RZ, RZ, 0x437f0000 ;  /* 0x437f0000ff037424 */ /* 0x000fe200078e00ff */
[----:B------:R-:W-:Y:S01]  /*2340*/  BSSY.RECONVERGENT B2, `(.L_x_432) ;  /* 0x0000012000027945 */ /* 0x000fe20003800200 */
[----:B------:R-:W-:Y:S01]  /*2350*/  LOP3.LUT R0, R0, 0xff, RZ, 0xc0, !PT ;  /* 0x000000ff00007812 */ /* 0x000fe200078ec0ff */
[----:B------:R-:W-:-:S03]  /*2360*/  FFMA R5, R18, -R5, 1 ;  /* 0x3f80000012057423 */ /* 0x000fc60000000805 */
[----:B------:R-:W-:Y:S01]  /*2370*/  I2FP.F32.U32 R11, R0 ;  /* 0x00000000000b7245 */ /* 0x000fe20000201000 */
[----:B------:R-:W-:-:S03]  /*2380*/  FFMA R3, R2, -R3, 1 ;  /* 0x3f80000002037423 */ /* 0x000fc60000000803 */
[----:B------:R-:W0:Y:S01]  /*2390*/  FCHK P0, R11, 255 ;  /* 0x437f00000b007902 */ /* 0x000e220000000000 */
[----:B------:R-:W-:Y:S01]  /*23a0*/  FFMA R0, R3, R2, 0.0039215688593685626984 ;  /* 0x3b80808103007423 */ /* 0x000fe20000000002 */
[----:B------:R-:W-:-:S03]  /*23b0*/  FADD R3, -R10, 1 ;  /* 0x3f8000000a037421 */ /* 0x000fc60000000100 */
[----:B------:R-:W-:Y:S01]  /*23c0*/  FFMA R2, R0, R11, RZ ;  /* 0x0000000b00027223 */ /* 0x000fe200000000ff */
[----:B------:R-:W-:-:S03]  /*23d0*/  FFMA.SAT R8, R8, -R3, 1 ;  /* 0x3f80000008087423 */ /* 0x000fc60000002803 */
[----:B------:R-:W-:-:S04]  /*23e0*/  FFMA R13, R2, -255, R11 ;  /* 0xc37f0000020d7823 */ /* 0x000fc8000000000b */
[----:B------:R-:W-:Y:S01]  /*23f0*/  FFMA R2, R0, R13, R2 ;  /* 0x0000000d00027223 */ /* 0x000fe20000000002 */
[----:B0-----:R-:W-:Y:S06]  /*2400*/  @!P0 BRA `(.L_x_433) ;  /* 0x0000000000148947 */ /* 0x001fec0003800000 */
[----:B------:R-:W-:Y:S02]  /*2410*/  MOV R3, R11 ;  /* 0x0000000b00037202 */ /* 0x000fe40000000f00 */
[----:B------:R-:W-:Y:S02]  /*2420*/  MOV R0, 0x437f0000 ;  /* 0x437f000000007802 */ /* 0x000fe40000000f00 */
[----:B------:R-:W-:-:S07]  /*2430*/  MOV R2, 0x2450 ;  /* 0x0000245000027802 */ /* 0x000fce0000000f00 */
[----:B------:R-:W-:Y:S05]  /*2440*/  CALL.REL.NOINC `($__internal_14_$__cuda_sm3x_div_rn_noftz_f32_slowpath) ;  /* 0x0000000400047944 */ /* 0x000fea0003c00000 */
[----:B------:R-:W-:-:S07]  /*2450*/  MOV R2, R0 ;  /* 0x0000000000027202 */ /* 0x000fce0000000f00 */
.L_x_433:
[----:B------:R-:W-:Y:S05]  /*2460*/  BSYNC.RECONVERGENT B2 ;  /* 0x0000000000027941 */ /* 0x000fea0003800200 */
.L_x_432:
[----:B------:R-:W0:Y:S01]  /*2470*/  I2F.U8 R3, R7.B3 ;  /* 0x3000000700037306 */ /* 0x000e220000001000 */
[----:B------:R-:W-:Y:S02]  /*2480*/  HFMA2 R11, -RZ, RZ, 3.748046875, 0 ;  /* 0x437f0000ff0b7431 */ /* 0x000fe400000001ff */
[----:B------:R-:W-:Y:S02]  /*2490*/  IMAD.MOV.U32 R0, RZ, RZ, 0x3b808081 ;  /* 0x3b808081ff007424 */ /* 0x000fe400078e00ff */
[----:B------:R-:W-:Y:S01]  /*24a0*/  FADD R2, -R2, 1 ;  /* 0x3f80000002027421 */ /* 0x000fe20000000100 */
[----:B------:R-:W-:Y:S01]  /*24b0*/  BSSY.RECONVERGENT B2, `(.L_x_434) ;  /* 0x000000d000027945 */ /* 0x000fe20003800200 */
[----:B------:R-:W-:Y:S02]  /*24c0*/  FMUL R4, R18, R4 ;  /* 0x0000000412047220 */ /* 0x000fe40000400000 */
[----:B------:R-:W-:Y:S01]  /*24d0*/  FFMA.SAT R5, R5, -R2, 1 ;  /* 0x3f80000005057423 */ /* 0x000fe20000002802 */
[----:B------:R-:W-:Y:S01]  /*24e0*/  FFMA R11, R0, -R11, 1 ;  /* 0x3f800000000b7423 */ /* 0x000fe2000000080b */
[----:B0-----:R-:W0:Y:S03]  /*24f0*/  FCHK P0, R3, 255 ;  /* 0x437f000003007902 */ /* 0x001e260000000000 */
[----:B------:R-:W-:-:S04]  /*2500*/  FFMA R0, R11, R0, 0.0039215688593685626984 ;  /* 0x3b8080810b007423 */ /* 0x000fc80000000000 */
[----:B------:R-:W-:-:S04]  /*2510*/  FFMA R10, R0, R3, RZ ;  /* 0x00000003000a7223 */ /* 0x000fc800000000ff */
[----:B------:R-:W-:-:S04]  /*2520*/  FFMA R11, R10, -255, R3 ;  /* 0xc37f00000a0b7823 */ /* 0x000fc80000000003 */
[----:B------:R-:W-:Y:S01]  /*2530*/  FFMA R0, R0, R11, R10 ;  /* 0x0000000b00007223 */ /* 0x000fe2000000000a */
[----:B0-----:R-:W-:Y:S06]  /*2540*/  @!P0 BRA `(.L_x_435) ;  /* 0x00000000000c8947 */ /* 0x001fec0003800000 */
[----:B------:R-:W-:Y:S02]  /*2550*/  MOV R0, 0x437f0000 ;  /* 0x437f000000007802 */ /* 0x000fe40000000f00 */
[----:B------:R-:W-:-:S07]  /*2560*/  MOV R2, 0x2580 ;  /* 0x0000258000027802 */ /* 0x000fce0000000f00 */
[----:B------:R-:W-:Y:S05]  /*2570*/  CALL.REL.NOINC `($__internal_14_$__cuda_sm3x_div_rn_noftz_f32_slowpath) ;  /* 0x0000000000b87944 */ /* 0x000fea0003c00000 */
.L_x_435:
[----:B------:R-:W-:Y:S05]  /*2580*/  BSYNC.RECONVERGENT B2 ;  /* 0x0000000000027941 */ /* 0x000fea0003800200 */
.L_x_434:
[----:B------:R-:W-:Y:S01]  /*2590*/  FMNMX R0, R4, R0, !PT ;  /* 0x0000000004007209 */ /* 0x000fe20007800000 */
[----:B------:R-:W-:Y:S01]  /*25a0*/  FMUL R5, R5, 255 ;  /* 0x437f000005057820 */ /* 0x000fe20000400000 */
[----:B------:R-:W-:Y:S01]  /*25b0*/  FMUL R8, R8, 255 ;  /* 0x437f000008087820 */ /* 0x000fe20000400000 */
[----:B------:R-:W-:Y:S01]  /*25c0*/  FMUL R9, R9, 255 ;  /* 0x437f000009097820 */ /* 0x000fe20000400000 */
[----:B------:R-:W0:Y:S01]  /*25d0*/  LDC.64 R2, c[0x0][0x380] ;  /* 0x0000e000ff027b82 */ /* 0x000e220000000a00 */
[----:B------:R-:W-:Y:S02]  /*25e0*/  FADD.SAT R0, RZ, R0 ;  /* 0x00000000ff007221 */ /* 0x000fe40000002000 */
[----:B------:R-:W1:Y:S02]  /*25f0*/  F2I.U32.TRUNC.NTZ R5, R5 ;  /* 0x0000000500057305 */ /* 0x000e64000020f000 */
[----:B------:R-:W-:-:S06]  /*2600*/  FMUL R0, R0, 255 ;  /* 0x437f000000007820 */ /* 0x000fcc0000400000 */
        /* <DEDUP_REMOVED lines=13> */
        .weak           $__internal_13_$__cuda_sm20_sqrt_rn_f32_slowpath
        .type           $__internal_13_$__cuda_sm20_sqrt_rn_f32_slowpath,@function
        .size           $__internal_13_$__cuda_sm20_sqrt_rn_f32_slowpath,($__internal_14_$__cuda_sm3x_div_rn_noftz_f32_slowpath - $__internal_13_$__cuda_sm20_sqrt_rn_f32_slowpath)
$__internal_13_$__cuda_sm20_sqrt_rn_f32_slowpath:
        /* <DEDUP_REMOVED lines=20> */
.L_x_436:
[----:B------:R-:W-:Y:S01]  /*2820*/  HFMA2 R3, -RZ, RZ, 0, 0 ;  /* 0x00000000ff037431 */ /* 0x000fe200000001ff */
[----:B------:R-:W-:Y:S02]  /*2830*/  MOV R16, R2 ;  /* 0x0000000200107202 */ /* 0x000fe40000000f00 */
[----:B------:R-:W-:-:S04]  /*2840*/  MOV R2, R0 ;  /* 0x0000000000027202 */ /* 0x000fc80000000f00 */
[----:B------:R-:W-:Y:S05]  /*2850*/  RET.REL.NODEC R2 `(_ZN13CaptionEngine4CUDA16kernel_text_glowEPjPKjiifjf) ;  /* 0xffffffd402e87950 */ /* 0x000fea0003c3ffff */
        .weak           $__internal_14_$__cuda_sm3x_div_rn_noftz_f32_slowpath
        .type           $__internal_14_$__cuda_sm3x_div_rn_noftz_f32_slowpath,@function
        .size           $__internal_14_$__cuda_sm3x_div_rn_noftz_f32_slowpath,(.L_x_471 - $__internal_14_$__cuda_sm3x_div_rn_noftz_f32_slowpath)
$__internal_14_$__cuda_sm3x_div_rn_noftz_f32_slowpath:
        /* <DEDUP_REMOVED lines=34> */
.L_x_438:
[----:B------:R-:W-:Y:S01]  /*2a80*/  LEA R21, R16, 0xc0800000, 0x17 ;  /* 0xc080000010157811 */ /* 0x000fe200078eb8ff */
[----:B------:R-:W-:Y:S01]  /*2a90*/  BSSY.RECONVERGENT B1, `(.L_x_443) ;  /* 0x0000036000017945 */ /* 0x000fe20003800200 */
[----:B------:R-:W-:Y:S02]  /*2aa0*/  IADD3 R20, PT, PT, R20, -0x7f, RZ ;  /* 0xffffff8114147810 */ /* 0x000fe40007ffe0ff */
[----:B------:R-:W-:Y:S02]  /*2ab0*/  IADD3 R24, PT, PT, -R21, R0, RZ ;  /* 0x0000000015187210 */ /* 0x000fe40007ffe1ff */
[C---:B------:R-:W-:Y:S01]  /*2ac0*/  IADD3 R16, PT, PT, R20.reuse, 0x7f, -R16 ;  /* 0x0000007f14107810 */ /* 0x040fe20007ffe810 */
[----:B------:R-:W-:Y:S01]  /*2ad0*/  IMAD R0, R20, -0x800000, R3 ;  /* 0xff80000014007824 */ /* 0x000fe200078e0203 */
[----:B------:R-:W0:Y:S01]  /*2ae0*/  MUFU.RCP R22, R24 ;  /* 0x0000001800167308 */ /* 0x000e220000001000 */
[----:B------:R-:W-:Y:S02]  /*2af0*/  FADD.FTZ R21, -R24, -RZ ;  /* 0x800000ff18157221 */ /* 0x000fe40000010100 */
[----:B------:R-:W-:-:S02]  /*2b00*/  IMAD.IADD R17, R16, 0x1, R17 ;  /* 0x0000000110117824 */ /* 0x000fc400078e0211 */
        /* <DEDUP_REMOVED lines=9> */
[----:B------:R-:W-:-:S04]  /*2ba0*/  IADD3 R3, PT, PT, R16, R17, RZ ;  /* 0x0000001110037210 */ /* 0x000fc80007ffe0ff */
        /* <DEDUP_REMOVED lines=17> */
[----:B------:R-:W-:Y:S01]  /*2cc0*/  ISETP.NE.AND P1, PT, R3, RZ, PT ;  /* 0x000000ff0300720c */ /* 0x000fe20003f25270 */
[----:B------:R-:W-:Y:S01]  /*2cd0*/  IMAD.MOV R3, RZ, RZ, -R3 ;  /* 0x000000ffff037224 */ /* 0x000fe200078e0a03 */
[----:B------:R-:W-:-:S02]  /*2ce0*/  SHF.L.U32 R20, R21, R20, RZ ;  /* 0x0000001415147219 */ /* 0x000fc400000006ff */
[----:B------:R-:W-:Y:S02]  /*2cf0*/  FSETP.NEU.FTZ.AND P0, PT, R17, R22, PT ;  /* 0x000000161100720b */ /* 0x000fe40003f1d000 */
[----:B------:R-:W-:Y:S02]  /*2d00*/  SEL R16, R3, RZ, P2 ;  /* 0x000000ff03107207 */ /* 0x000fe40001000000 */
[----:B------:R-:W-:Y:S02]  /*2d10*/  ISETP.NE.AND P1, PT, R20, RZ, P1 ;  /* 0x000000ff1400720c */ /* 0x000fe40000f25270 */
[----:B------:R-:W-:Y:S02]  /*2d20*/  SHF.R.U32.HI R20, RZ, R16, R21 ;  /* 0x00000010ff147219 */ /* 0x000fe40000011615 */
[----:B------:R-:W-:Y:S02]  /*2d30*/  PLOP3.LUT P0, PT, P0, P1, PT, 0xf8, 0x8f ;  /* 0x00000000008f781c */ /* 0x000fe40000703f70 */
[----:B------:R-:W-:-:S02]  /*2d40*/  SHF.R.U32.HI R16, RZ, 0x1, R20 ;  /* 0x00000001ff107819 */ /* 0x000fc40000011614 */
[----:B------:R-:W-:-:S04]  /*2d50*/  SEL R3, RZ, 0x1, !P0 ;  /* 0x00000001ff037807 */ /* 0x000fc80004000000 */
[----:B------:R-:W-:-:S04]  /*2d60*/  LOP3.LUT R3, R3, 0x1, R16, 0xf8, !PT ;  /* 0x0000000103037812 */ /* 0x000fc800078ef810 */
[----:B------:R-:W-:-:S04]  /*2d70*/  LOP3.LUT R3, R3, R20, RZ, 0xc0, !PT ;  /* 0x0000001403037212 */ /* 0x000fc800078ec0ff */
[----:B------:R-:W-:-:S04]  /*2d80*/  IADD3 R3, PT, PT, R16, R3, RZ ;  /* 0x0000000310037210 */ /* 0x000fc80007ffe0ff */
[----:B------:R-:W-:Y:S01]  /*2d90*/  LOP3.LUT R0, R3, R0, RZ, 0xfc, !PT ;  /* 0x0000000003007212 */ /* 0x000fe200078efcff */
[----:B------:R-:W-:Y:S06]  /*2da0*/  BRA `(.L_x_446) ;  /* 0x0000000000107947 */ /* 0x000fec0003800000 */
.L_x_445:
[----:B------:R-:W-:-:S04]  /*2db0*/  LOP3.LUT R0, R0, 0x80000000, RZ, 0xc0, !PT ;  /* 0x8000000000007812 */ /* 0x000fc800078ec0ff */
[----:B------:R-:W-:Y:S01]  /*2dc0*/  LOP3.LUT R0, R0, 0x7f800000, RZ, 0xfc, !PT ;  /* 0x7f80000000007812 */ /* 0x000fe200078efcff */
[----:B------:R-:W-:Y:S06]  /*2dd0*/  BRA `(.L_x_446) ;  /* 0x0000000000047947 */ /* 0x000fec0003800000 */
.L_x_444:
[----:B------:R-:W-:-:S07]  /*2de0*/  LEA R0, R17, R0, 0x17 ;  /* 0x0000000011007211 */ /* 0x000fce00078eb8ff */
.L_x_446:
[----:B------:R-:W-:Y:S05]  /*2df0*/  BSYNC.RECONVERGENT B1 ;  /* 0x0000000000017941 */ /* 0x000fea0003800200 */
.L_x_443:
[----:B------:R-:W-:Y:S05]  /*2e00*/  BRA `(.L_x_447) ;  /* 0x0000000000207947 */ /* 0x000fea0003800000 */
.L_x_442:
[----:B------:R-:W-:-:S04]  /*2e10*/  LOP3.LUT R0, R0, 0x80000000, R3, 0x48, !PT ;  /* 0x8000000000007812 */ /* 0x000fc800078e4803 */
[----:B------:R-:W-:Y:S01]  /*2e20*/  LOP3.LUT R0, R0, 0x7f800000, RZ, 0xfc, !PT ;  /* 0x7f80000000007812 */ /* 0x000fe200078efcff */
[----:B------:R-:W-:Y:S06]  /*2e30*/  BRA `(.L_x_447) ;  /* 0x0000000000147947 */ /* 0x000fec0003800000 */
.L_x_441:
[----:B------:R-:W-:Y:S01]  /*2e40*/  LOP3.LUT R0, R0, 0x80000000, R3, 0x48, !PT ;  /* 0x8000000000007812 */ /* 0x000fe200078e4803 */
[----:B------:R-:W-:Y:S06]  /*2e50*/  BRA `(.L_x_447) ;  /* 0x00000000000c7947 */ /* 0x000fec0003800000 */
.L_x_440:
[----:B------:R-:W0:Y:S01]  /*2e60*/  MUFU.RSQ R0, -QNAN ;  /* 0xffc0000000007908 */ /* 0x000e220000001400 */
[----:B------:R-:W-:Y:S05]  /*2e70*/  BRA `(.L_x_447) ;  /* 0x0000000000047947 */ /* 0x000fea0003800000 */
.L_x_439:
[----:B------:R-:W-:-:S07]  /*2e80*/  FADD.FTZ R0, R3, R0 ;  /* 0x0000000003007221 */ /* 0x000fce0000010000 */
.L_x_447:
[----:B------:R-:W-:Y:S05]  /*2e90*/  BSYNC.RECONVERGENT B0 ;  /* 0x0000000000007941 */ /* 0x000fea0003800200 */
.L_x_437:
[----:B------:R-:W-:-:S04]  /*2ea0*/  HFMA2 R3, -RZ, RZ, 0, 0 ;  /* 0x00000000ff037431 */ /* 0x000fc800000001ff */
[----:B0-----:R-:W-:Y:S05]  /*2eb0*/  RET.REL.NODEC R2 `(_ZN13CaptionEngine4CUDA16kernel_text_glowEPjPKjiifjf) ;  /* 0xffffffd002507950 */ /* 0x001fea0003c3ffff */
.L_x_448:
        /* <DEDUP_REMOVED lines=12> */
.L_x_471:


//--------------------- .nv.global.init           --------------------------
	.section	.nv.global.init,"aw",@progbits
	.align	4
.nv.global.init:
	.type		__cudart_i2opi_f,@object
	.size		__cudart_i2opi_f,(.L_0 - __cudart_i2opi_f)
__cudart_i2opi_f:
        /*0000*/ 	.byte	0x41, 0x90, 0x43, 0x3c, 0x99, 0x95, 0x62, 0xdb, 0xc0, 0xdd, 0x34, 0xf5, 0xd1, 0x57, 0x27, 0xfc
        /*0010*/ 	.byte	0x29, 0x15, 0x44, 0x4e, 0x6e, 0x83, 0xf9, 0xa2
.L_0:


//--------------------- .nv.shared.reserved.0     --------------------------
	.section	.nv.shared.reserved.0,"aw",@nobits
	.weak		__nv_reservedSMEM_offset_0_alias
	.size		__nv_reservedSMEM_offset_0_alias, 0, 64
	.other		__nv_reservedSMEM_offset_0_alias,@"STO_CUDA_RESERVED_SHARED STV_DEFAULT"
__nv_reservedSMEM_offset_0_alias:
	.zero		0
	.zero		64


//--------------------- .nv.constant0._ZN13CaptionEngine4CUDA16kernel_particlesEPjPKjiifjij --------------------------
	.section	.nv.constant0._ZN13CaptionEngine4CUDA16kernel_particlesEPjPKjiifjij,"a",@progbits
	.sectionflags	@""
	.align	4
.nv.constant0._ZN13CaptionEngine4CUDA16kernel_particlesEPjPKjiifjij:
	.zero		936


//--------------------- .nv.constant0._ZN13CaptionEngine4CUDA24kernel_typewriter_revealEPjPKjiifif --------------------------
	.section	.nv.constant0._ZN13CaptionEngine4CUDA24kernel_typewriter_revealEPjPKjiifif,"a",@progbits
	.sectionflags	@""
	.align	4
.nv.constant0._ZN13CaptionEngine4CUDA24kernel_typewriter_revealEPjPKjiifif:
	.zero		932


//--------------------- .nv.constant0._ZN13CaptionEngine4CUDA18kernel_drop_shadowEPjPKjiifffjf --------------------------
	.section	.nv.constant0._ZN13CaptionEngine4CUDA18kernel_drop_shadowEPjPKjiifffjf,"a",@progbits
	.sectionflags	@""
	.align	4
.nv.constant0._ZN13CaptionEngine4CUDA18kernel_drop_shadowEPjPKjiifffjf:
	.zero		940


//--------------------- .nv.constant0._ZN13CaptionEngine4CUDA18kernel_text_strokeEPjPKjiifj --------------------------
	.section	.nv.constant0._ZN13CaptionEngine4CUDA18kernel_text_strokeEPjPKjiifj,"a",@progbits
	.sectionflags	@""
	.align	4
.nv.constant0._ZN13CaptionEngine4CUDA18kernel_text_strokeEPjPKjiifj:
	.zero		928


//--------------------- .nv.constant0._ZN13CaptionEngine4CUDA16kernel_compositeEPjPKjS3_iif --------------------------
	.section	.nv.constant0._ZN13CaptionEngine4CUDA16kernel_compositeEPjPKjS3_iif,"a",@progbits
	.sectionflags	@""
	.align	4
.nv.constant0._ZN13CaptionEngine4CUDA16kernel_compositeEPjPKjS3_iif:
	.zero		932


//--------------------- .nv.constant0._ZN13CaptionEngine4CUDA20kernel_blur_verticalEPjPKjiif --------------------------
	.section	.nv.constant0._ZN13CaptionEngine4CUDA20kernel_blur_verticalEPjPKjiif,"a",@progbits
	.sectionflags	@""
	.align	4
.nv.constant0._ZN13CaptionEngine4CUDA20kernel_blur_verticalEPjPKjiif:
	.zero		924


//--------------------- .nv.constant0._ZN13CaptionEngine4CUDA22kernel_blur_horizontalEPjPKjiif --------------------------
	.section	.nv.constant0._ZN13CaptionEngine4CUDA22kernel_blur_horizontalEPjPKjiif,"a",@progbits
	.sectionflags	@""
	.align	4
.nv.constant0._ZN13CaptionEngine4CUDA22kernel_blur_horizontalEPjPKjiif:
	.zero		924


//--------------------- .nv.constant0._ZN13CaptionEngine4CUDA27kernel_chromatic_aberrationEPjPKjiifff --------------------------
	.section	.nv.constant0._ZN13CaptionEngine4CUDA27kernel_chromatic_aberrationEPjPKjiifff,"a",@progbits
	.sectionflags	@""
	.align	4
.nv.constant0._ZN13CaptionEngine4CUDA27kernel_chromatic_aberrationEPjPKjiifff:
	.zero		932


//--------------------- .nv.constant0._ZN13CaptionEngine4CUDA22kernel_wave_distortionEPjPKjiiffff --------------------------
	.section	.nv.constant0._ZN13CaptionEngine4CUDA22kernel_wave_distortionEPjPKjiiffff,"a",@progbits
	.sectionflags	@""
	.align	4
.nv.constant0._ZN13CaptionEngine4CUDA22kernel_wave_distortionEPjPKjiiffff:
	.zero		936


//--------------------- .nv.constant0._ZN13CaptionEngine4CUDA13kernel_glitchEPjPKjiiffj --------------------------
	.section	.nv.constant0._ZN13CaptionEngine4CUDA13kernel_glitchEPjPKjiiffj,"a",@progbits
	.sectionflags	@""
	.align	4
.nv.constant0._ZN13CaptionEngine4CUDA13kernel_glitchEPjPKjiiffj:
	.zero		932


//--------------------- .nv.constant0._ZN13CaptionEngine4CUDA16kernel_text_glowEPjPKjiifjf --------------------------
	.section	.nv.constant0._ZN13CaptionEngine4CUDA16kernel_text_glowEPjPKjiifjf,"a",@progbits
	.sectionflags	@""
	.align	4
.nv.constant0._ZN13CaptionEngine4CUDA16kernel_text_glowEPjPKjiifjf:
	.zero		932


//--------------------- SYMBOLS --------------------------

	.type		.nv.reservedSmem.offset0,@object
	.size		.nv.reservedSmem.offset0,0x4
